//
// Generated by NVIDIA NVVM Compiler
//
// Compiler Build ID: CL-36424714
// Cuda compilation tools, release 13.0, V13.0.88
// Based on NVVM 20.0.0
//

.version 9.0
.target sm_100
.address_size 64

	// .globl	_ZN3cub18CUB_300001_SM_10006detail11EmptyKernelIvEEvv
.func  (.param .align 16 .b8 func_retval0[16]) __internal_trig_reduction_slowpathd
(
	.param .b64 __internal_trig_reduction_slowpathd_param_0
)
;
// _ZZN3cub18CUB_300001_SM_10006detail6reduce28DeviceReduceSingleTileKernelINS2_10policy_hubIN6thrust24THRUST_300001_SM_1000_NS7complexIdEEjN4cuda3std3__44plusIS8_EEE10Policy1000ENS6_6detail15normal_iteratorINS6_10device_ptrIS8_EEEEPS8_jSD_S8_S8_NSB_10__identityEEEvT0_T1_T2_T3_T4_T6_E12temp_storage has been demoted
// _ZZN3cub18CUB_300001_SM_10006detail6reduce18DeviceReduceKernelINS2_10policy_hubIN6thrust24THRUST_300001_SM_1000_NS7complexIdEEjN4cuda3std3__44plusIS8_EEE10Policy1000ENS6_6detail15normal_iteratorINS6_10device_ptrIS8_EEEEjSD_S8_NSB_10__identityEEEvT0_PT3_T1_NS0_13GridEvenShareISP_EET2_T4_E12temp_storage has been demoted
// _ZZN3cub18CUB_300001_SM_10006detail6reduce28DeviceReduceSingleTileKernelINS2_10policy_hubIN6thrust24THRUST_300001_SM_1000_NS7complexIdEEjN4cuda3std3__44plusIS8_EEE10Policy1000EPS8_SG_iSD_S8_S8_NSB_10__identityEEEvT0_T1_T2_T3_T4_T6_E12temp_storage has been demoted
// _ZZN3cub18CUB_300001_SM_10006detail6reduce28DeviceReduceSingleTileKernelINS2_10policy_hubIN6thrust24THRUST_300001_SM_1000_NS7complexIdEEyN4cuda3std3__44plusIS8_EEE10Policy1000ENS6_6detail15normal_iteratorINS6_10device_ptrIS8_EEEEPS8_ySD_S8_S8_NSB_10__identityEEEvT0_T1_T2_T3_T4_T6_E12temp_storage has been demoted
// _ZZN3cub18CUB_300001_SM_10006detail6reduce18DeviceReduceKernelINS2_10policy_hubIN6thrust24THRUST_300001_SM_1000_NS7complexIdEEyN4cuda3std3__44plusIS8_EEE10Policy1000ENS6_6detail15normal_iteratorINS6_10device_ptrIS8_EEEEySD_S8_NSB_10__identityEEEvT0_PT3_T1_NS0_13GridEvenShareISP_EET2_T4_E12temp_storage has been demoted
// _ZZN3cub18CUB_300001_SM_10006detail6reduce28DeviceReduceSingleTileKernelINS2_10policy_hubIN6thrust24THRUST_300001_SM_1000_NS7complexIdEEyN4cuda3std3__44plusIS8_EEE10Policy1000EPS8_SG_iSD_S8_S8_NSB_10__identityEEEvT0_T1_T2_T3_T4_T6_E12temp_storage has been demoted
.global .align 1 .b8 _ZN28_INTERNAL_e99e1e8c_4_k_cu_c04cuda3std3__45__cpo5beginE[1];
.global .align 1 .b8 _ZN28_INTERNAL_e99e1e8c_4_k_cu_c04cuda3std3__45__cpo3endE[1];
.global .align 1 .b8 _ZN28_INTERNAL_e99e1e8c_4_k_cu_c04cuda3std3__45__cpo6cbeginE[1];
.global .align 1 .b8 _ZN28_INTERNAL_e99e1e8c_4_k_cu_c04cuda3std3__45__cpo4cendE[1];
.global .align 1 .b8 _ZN28_INTERNAL_e99e1e8c_4_k_cu_c04cuda3std3__45__cpo6rbeginE[1];
.global .align 1 .b8 _ZN28_INTERNAL_e99e1e8c_4_k_cu_c04cuda3std3__45__cpo4rendE[1];
.global .align 1 .b8 _ZN28_INTERNAL_e99e1e8c_4_k_cu_c04cuda3std3__45__cpo7crbeginE[1];
.global .align 1 .b8 _ZN28_INTERNAL_e99e1e8c_4_k_cu_c04cuda3std3__45__cpo5crendE[1];
.global .align 1 .b8 _ZN28_INTERNAL_e99e1e8c_4_k_cu_c04cuda3std3__430_GLOBAL__N__e99e1e8c_4_k_cu_c06ignoreE[1];
.global .align 1 .b8 _ZN28_INTERNAL_e99e1e8c_4_k_cu_c04cuda3std3__419piecewise_constructE[1];
.global .align 1 .b8 _ZN28_INTERNAL_e99e1e8c_4_k_cu_c04cuda3std3__48in_placeE[1];
.global .align 1 .b8 _ZN28_INTERNAL_e99e1e8c_4_k_cu_c04cuda3std3__420unreachable_sentinelE[1];
.global .align 1 .b8 _ZN28_INTERNAL_e99e1e8c_4_k_cu_c04cuda3std3__47nulloptE[1];
.global .align 1 .b8 _ZN28_INTERNAL_e99e1e8c_4_k_cu_c04cuda3std3__48unexpectE[1];
.global .align 1 .b8 _ZN28_INTERNAL_e99e1e8c_4_k_cu_c04cuda3std6ranges3__45__cpo4swapE[1];
.global .align 1 .b8 _ZN28_INTERNAL_e99e1e8c_4_k_cu_c04cuda3std6ranges3__45__cpo9iter_moveE[1];
.global .align 1 .b8 _ZN28_INTERNAL_e99e1e8c_4_k_cu_c04cuda3std6ranges3__45__cpo5beginE[1];
.global .align 1 .b8 _ZN28_INTERNAL_e99e1e8c_4_k_cu_c04cuda3std6ranges3__45__cpo3endE[1];
.global .align 1 .b8 _ZN28_INTERNAL_e99e1e8c_4_k_cu_c04cuda3std6ranges3__45__cpo6cbeginE[1];
.global .align 1 .b8 _ZN28_INTERNAL_e99e1e8c_4_k_cu_c04cuda3std6ranges3__45__cpo4cendE[1];
.global .align 1 .b8 _ZN28_INTERNAL_e99e1e8c_4_k_cu_c04cuda3std6ranges3__45__cpo7advanceE[1];
.global .align 1 .b8 _ZN28_INTERNAL_e99e1e8c_4_k_cu_c04cuda3std6ranges3__45__cpo9iter_swapE[1];
.global .align 1 .b8 _ZN28_INTERNAL_e99e1e8c_4_k_cu_c04cuda3std6ranges3__45__cpo4nextE[1];
.global .align 1 .b8 _ZN28_INTERNAL_e99e1e8c_4_k_cu_c04cuda3std6ranges3__45__cpo4prevE[1];
.global .align 1 .b8 _ZN28_INTERNAL_e99e1e8c_4_k_cu_c04cuda3std6ranges3__45__cpo4dataE[1];
.global .align 1 .b8 _ZN28_INTERNAL_e99e1e8c_4_k_cu_c04cuda3std6ranges3__45__cpo5cdataE[1];
.global .align 1 .b8 _ZN28_INTERNAL_e99e1e8c_4_k_cu_c04cuda3std6ranges3__45__cpo4sizeE[1];
.global .align 1 .b8 _ZN28_INTERNAL_e99e1e8c_4_k_cu_c04cuda3std6ranges3__45__cpo5ssizeE[1];
.global .align 1 .b8 _ZN28_INTERNAL_e99e1e8c_4_k_cu_c04cuda3std6ranges3__45__cpo8distanceE[1];
.global .align 1 .b8 _ZN28_INTERNAL_e99e1e8c_4_k_cu_c06thrust24THRUST_300001_SM_1000_NS8cuda_cub3parE[1];
.global .align 1 .b8 _ZN28_INTERNAL_e99e1e8c_4_k_cu_c06thrust24THRUST_300001_SM_1000_NS8cuda_cub10par_nosyncE[1];
.global .align 1 .b8 _ZN28_INTERNAL_e99e1e8c_4_k_cu_c06thrust24THRUST_300001_SM_1000_NS6system6detail10sequential3seqE[1];
.global .align 1 .b8 _ZN28_INTERNAL_e99e1e8c_4_k_cu_c06thrust24THRUST_300001_SM_1000_NS6system3cpp3parE[1];
.global .align 1 .b8 _ZN28_INTERNAL_e99e1e8c_4_k_cu_c06thrust24THRUST_300001_SM_1000_NS12placeholders2_1E[1];
.global .align 1 .b8 _ZN28_INTERNAL_e99e1e8c_4_k_cu_c06thrust24THRUST_300001_SM_1000_NS12placeholders2_2E[1];
.global .align 1 .b8 _ZN28_INTERNAL_e99e1e8c_4_k_cu_c06thrust24THRUST_300001_SM_1000_NS12placeholders2_3E[1];
.global .align 1 .b8 _ZN28_INTERNAL_e99e1e8c_4_k_cu_c06thrust24THRUST_300001_SM_1000_NS12placeholders2_4E[1];
.global .align 1 .b8 _ZN28_INTERNAL_e99e1e8c_4_k_cu_c06thrust24THRUST_300001_SM_1000_NS12placeholders2_5E[1];
.global .align 1 .b8 _ZN28_INTERNAL_e99e1e8c_4_k_cu_c06thrust24THRUST_300001_SM_1000_NS12placeholders2_6E[1];
.global .align 1 .b8 _ZN28_INTERNAL_e99e1e8c_4_k_cu_c06thrust24THRUST_300001_SM_1000_NS12placeholders2_7E[1];
.global .align 1 .b8 _ZN28_INTERNAL_e99e1e8c_4_k_cu_c06thrust24THRUST_300001_SM_1000_NS12placeholders2_8E[1];
.global .align 1 .b8 _ZN28_INTERNAL_e99e1e8c_4_k_cu_c06thrust24THRUST_300001_SM_1000_NS12placeholders2_9E[1];
.global .align 1 .b8 _ZN28_INTERNAL_e99e1e8c_4_k_cu_c06thrust24THRUST_300001_SM_1000_NS12placeholders3_10E[1];
.global .align 1 .b8 _ZN28_INTERNAL_e99e1e8c_4_k_cu_c06thrust24THRUST_300001_SM_1000_NS3seqE[1];
.global .align 1 .b8 _ZN28_INTERNAL_e99e1e8c_4_k_cu_c06thrust24THRUST_300001_SM_1000_NS6deviceE[1];
.global .align 8 .b8 __cudart_i2opi_d[144] = {8, 93, 141, 31, 177, 95, 251, 107, 234, 146, 82, 138, 247, 57, 7, 61, 123, 241, 229, 235, 199, 186, 39, 117, 45, 234, 95, 158, 102, 63, 70, 79, 183, 9, 203, 39, 207, 126, 54, 109, 31, 109, 10, 90, 139, 17, 47, 239, 15, 152, 5, 222, 255, 151, 248, 31, 59, 40, 249, 189, 139, 95, 132, 156, 244, 57, 83, 131, 57, 214, 145, 57, 65, 126, 95, 180, 38, 112, 156, 233, 132, 68, 187, 46, 245, 53, 130, 232, 62, 167, 41, 177, 28, 235, 29, 254, 28, 146, 209, 9, 234, 46, 73, 6, 224, 210, 77, 66, 58, 110, 36, 183, 97, 197, 187, 222, 171, 99, 81, 254, 65, 144, 67, 60, 153, 149, 98, 219, 192, 221, 52, 245, 209, 87, 39, 252, 41, 21, 68, 78, 110, 131, 249, 162};
.global .align 16 .b8 __cudart_sin_cos_coeffs[128] = {70, 210, 176, 44, 241, 229, 90, 190, 146, 227, 172, 105, 227, 29, 199, 62, 161, 98, 219, 25, 160, 1, 42, 191, 24, 8, 17, 17, 17, 17, 129, 63, 84, 85, 85, 85, 85, 85, 197, 191, 0, 0, 0, 0, 0, 0, 0, 0, 0, 0, 0, 0, 0, 0, 0, 0, 100, 129, 253, 32, 131, 255, 168, 189, 40, 133, 239, 193, 167, 238, 33, 62, 217, 230, 6, 142, 79, 126, 146, 190, 233, 188, 221, 25, 160, 1, 250, 62, 71, 93, 193, 22, 108, 193, 86, 191, 81, 85, 85, 85, 85, 85, 165, 63, 0, 0, 0, 0, 0, 0, 224, 191, 0, 0, 0, 0, 0, 0, 240, 63};

.visible .entry _ZN3cub18CUB_300001_SM_10006detail11EmptyKernelIvEEvv()
{


	ret;

}
	// .globl	_ZN3cub18CUB_300001_SM_10006detail6reduce28DeviceReduceSingleTileKernelINS2_10policy_hubIN6thrust24THRUST_300001_SM_1000_NS7complexIdEEjN4cuda3std3__44plusIS8_EEE10Policy1000ENS6_6detail15normal_iteratorINS6_10device_ptrIS8_EEEEPS8_jSD_S8_S8_NSB_10__identityEEEvT0_T1_T2_T3_T4_T6_
.visible .entry _ZN3cub18CUB_300001_SM_10006detail6reduce28DeviceReduceSingleTileKernelINS2_10policy_hubIN6thrust24THRUST_300001_SM_1000_NS7complexIdEEjN4cuda3std3__44plusIS8_EEE10Policy1000ENS6_6detail15normal_iteratorINS6_10device_ptrIS8_EEEEPS8_jSD_S8_S8_NSB_10__identityEEEvT0_T1_T2_T3_T4_T6_(
	.param .align 8 .b8 _ZN3cub18CUB_300001_SM_10006detail6reduce28DeviceReduceSingleTileKernelINS2_10policy_hubIN6thrust24THRUST_300001_SM_1000_NS7complexIdEEjN4cuda3std3__44plusIS8_EEE10Policy1000ENS6_6detail15normal_iteratorINS6_10device_ptrIS8_EEEEPS8_jSD_S8_S8_NSB_10__identityEEEvT0_T1_T2_T3_T4_T6__param_0[8],
	.param .u64 .ptr .align 1 _ZN3cub18CUB_300001_SM_10006detail6reduce28DeviceReduceSingleTileKernelINS2_10policy_hubIN6thrust24THRUST_300001_SM_1000_NS7complexIdEEjN4cuda3std3__44plusIS8_EEE10Policy1000ENS6_6detail15normal_iteratorINS6_10device_ptrIS8_EEEEPS8_jSD_S8_S8_NSB_10__identityEEEvT0_T1_T2_T3_T4_T6__param_1,
	.param .u32 _ZN3cub18CUB_300001_SM_10006detail6reduce28DeviceReduceSingleTileKernelINS2_10policy_hubIN6thrust24THRUST_300001_SM_1000_NS7complexIdEEjN4cuda3std3__44plusIS8_EEE10Policy1000ENS6_6detail15normal_iteratorINS6_10device_ptrIS8_EEEEPS8_jSD_S8_S8_NSB_10__identityEEEvT0_T1_T2_T3_T4_T6__param_2,
	.param .align 1 .b8 _ZN3cub18CUB_300001_SM_10006detail6reduce28DeviceReduceSingleTileKernelINS2_10policy_hubIN6thrust24THRUST_300001_SM_1000_NS7complexIdEEjN4cuda3std3__44plusIS8_EEE10Policy1000ENS6_6detail15normal_iteratorINS6_10device_ptrIS8_EEEEPS8_jSD_S8_S8_NSB_10__identityEEEvT0_T1_T2_T3_T4_T6__param_3[1],
	.param .align 16 .b8 _ZN3cub18CUB_300001_SM_10006detail6reduce28DeviceReduceSingleTileKernelINS2_10policy_hubIN6thrust24THRUST_300001_SM_1000_NS7complexIdEEjN4cuda3std3__44plusIS8_EEE10Policy1000ENS6_6detail15normal_iteratorINS6_10device_ptrIS8_EEEEPS8_jSD_S8_S8_NSB_10__identityEEEvT0_T1_T2_T3_T4_T6__param_4[16],
	.param .align 1 .b8 _ZN3cub18CUB_300001_SM_10006detail6reduce28DeviceReduceSingleTileKernelINS2_10policy_hubIN6thrust24THRUST_300001_SM_1000_NS7complexIdEEjN4cuda3std3__44plusIS8_EEE10Policy1000ENS6_6detail15normal_iteratorINS6_10device_ptrIS8_EEEEPS8_jSD_S8_S8_NSB_10__identityEEEvT0_T1_T2_T3_T4_T6__param_5[1]
)
.maxntid 256
.minnctapersm 1
{
	.reg .pred 	%p<59>;
	.reg .b32 	%r<436>;
	.reg .b64 	%rd<144>;
	.reg .b64 	%fd<552>;
	// demoted variable
	.shared .align 16 .b8 _ZZN3cub18CUB_300001_SM_10006detail6reduce28DeviceReduceSingleTileKernelINS2_10policy_hubIN6thrust24THRUST_300001_SM_1000_NS7complexIdEEjN4cuda3std3__44plusIS8_EEE10Policy1000ENS6_6detail15normal_iteratorINS6_10device_ptrIS8_EEEEPS8_jSD_S8_S8_NSB_10__identityEEEvT0_T1_T2_T3_T4_T6_E12temp_storage[160];
	ld.param.u64 	%rd9, [_ZN3cub18CUB_300001_SM_10006detail6reduce28DeviceReduceSingleTileKernelINS2_10policy_hubIN6thrust24THRUST_300001_SM_1000_NS7complexIdEEjN4cuda3std3__44plusIS8_EEE10Policy1000ENS6_6detail15normal_iteratorINS6_10device_ptrIS8_EEEEPS8_jSD_S8_S8_NSB_10__identityEEEvT0_T1_T2_T3_T4_T6__param_0];
	ld.param.u64 	%rd10, [_ZN3cub18CUB_300001_SM_10006detail6reduce28DeviceReduceSingleTileKernelINS2_10policy_hubIN6thrust24THRUST_300001_SM_1000_NS7complexIdEEjN4cuda3std3__44plusIS8_EEE10Policy1000ENS6_6detail15normal_iteratorINS6_10device_ptrIS8_EEEEPS8_jSD_S8_S8_NSB_10__identityEEEvT0_T1_T2_T3_T4_T6__param_1];
	ld.param.u32 	%r51, [_ZN3cub18CUB_300001_SM_10006detail6reduce28DeviceReduceSingleTileKernelINS2_10policy_hubIN6thrust24THRUST_300001_SM_1000_NS7complexIdEEjN4cuda3std3__44plusIS8_EEE10Policy1000ENS6_6detail15normal_iteratorINS6_10device_ptrIS8_EEEEPS8_jSD_S8_S8_NSB_10__identityEEEvT0_T1_T2_T3_T4_T6__param_2];
	ld.param.v2.f64 	{%fd83, %fd84}, [_ZN3cub18CUB_300001_SM_10006detail6reduce28DeviceReduceSingleTileKernelINS2_10policy_hubIN6thrust24THRUST_300001_SM_1000_NS7complexIdEEjN4cuda3std3__44plusIS8_EEE10Policy1000ENS6_6detail15normal_iteratorINS6_10device_ptrIS8_EEEEPS8_jSD_S8_S8_NSB_10__identityEEEvT0_T1_T2_T3_T4_T6__param_4];
	cvta.to.global.u64 	%rd1, %rd10;
	setp.ne.s32 	%p1, %r51, 0;
	@%p1 bra 	$L__BB1_3;
	mov.u32 	%r418, %tid.x;
	setp.ne.s32 	%p58, %r418, 0;
	@%p58 bra 	$L__BB1_52;
	st.global.v2.f64 	[%rd1], {%fd83, %fd84};
	bra.uni 	$L__BB1_52;
$L__BB1_3:
	cvta.to.global.u64 	%rd2, %rd9;
	setp.gt.u32 	%p2, %r51, 1023;
	@%p2 bra 	$L__BB1_28;
	mov.u32 	%r1, %tid.x;
	setp.ge.u32 	%p24, %r1, %r51;
	mov.f64 	%fd526, 0d0000000000000000;
	mov.f64 	%fd527, %fd526;
	mov.u32 	%r422, %r1;
	@%p24 bra 	$L__BB1_6;
	mul.wide.u32 	%rd93, %r1, 16;
	add.s64 	%rd94, %rd2, %rd93;
	ld.global.v2.f64 	{%fd527, %fd526}, [%rd94];
	add.s32 	%r422, %r1, 256;
$L__BB1_6:
	setp.ge.u32 	%p25, %r422, %r51;
	@%p25 bra 	$L__BB1_19;
	not.b32 	%r195, %r422;
	add.s32 	%r196, %r51, %r195;
	shr.u32 	%r197, %r196, 8;
	add.s32 	%r4, %r197, 1;
	and.b32  	%r5, %r4, 15;
	setp.lt.u32 	%p26, %r196, 3840;
	@%p26 bra 	$L__BB1_10;
	and.b32  	%r198, %r4, 33554416;
	neg.s32 	%r420, %r198;
	mul.wide.u32 	%rd95, %r422, 16;
	add.s64 	%rd96, %rd95, %rd2;
	add.s64 	%rd142, %rd96, 32768;
$L__BB1_9:
	.pragma "nounroll";
	ld.global.v2.f64 	{%fd276, %fd277}, [%rd142+-32768];
	add.f64 	%fd278, %fd527, %fd276;
	add.f64 	%fd279, %fd526, %fd277;
	ld.global.v2.f64 	{%fd280, %fd281}, [%rd142+-28672];
	add.f64 	%fd282, %fd278, %fd280;
	add.f64 	%fd283, %fd279, %fd281;
	ld.global.v2.f64 	{%fd284, %fd285}, [%rd142+-24576];
	add.f64 	%fd286, %fd282, %fd284;
	add.f64 	%fd287, %fd283, %fd285;
	ld.global.v2.f64 	{%fd288, %fd289}, [%rd142+-20480];
	add.f64 	%fd290, %fd286, %fd288;
	add.f64 	%fd291, %fd287, %fd289;
	ld.global.v2.f64 	{%fd292, %fd293}, [%rd142+-16384];
	add.f64 	%fd294, %fd290, %fd292;
	add.f64 	%fd295, %fd291, %fd293;
	ld.global.v2.f64 	{%fd296, %fd297}, [%rd142+-12288];
	add.f64 	%fd298, %fd294, %fd296;
	add.f64 	%fd299, %fd295, %fd297;
	ld.global.v2.f64 	{%fd300, %fd301}, [%rd142+-8192];
	add.f64 	%fd302, %fd298, %fd300;
	add.f64 	%fd303, %fd299, %fd301;
	ld.global.v2.f64 	{%fd304, %fd305}, [%rd142+-4096];
	add.f64 	%fd306, %fd302, %fd304;
	add.f64 	%fd307, %fd303, %fd305;
	ld.global.v2.f64 	{%fd308, %fd309}, [%rd142];
	add.f64 	%fd310, %fd306, %fd308;
	add.f64 	%fd311, %fd307, %fd309;
	ld.global.v2.f64 	{%fd312, %fd313}, [%rd142+4096];
	add.f64 	%fd314, %fd310, %fd312;
	add.f64 	%fd315, %fd311, %fd313;
	ld.global.v2.f64 	{%fd316, %fd317}, [%rd142+8192];
	add.f64 	%fd318, %fd314, %fd316;
	add.f64 	%fd319, %fd315, %fd317;
	ld.global.v2.f64 	{%fd320, %fd321}, [%rd142+12288];
	add.f64 	%fd322, %fd318, %fd320;
	add.f64 	%fd323, %fd319, %fd321;
	ld.global.v2.f64 	{%fd324, %fd325}, [%rd142+16384];
	add.f64 	%fd326, %fd322, %fd324;
	add.f64 	%fd327, %fd323, %fd325;
	ld.global.v2.f64 	{%fd328, %fd329}, [%rd142+20480];
	add.f64 	%fd330, %fd326, %fd328;
	add.f64 	%fd331, %fd327, %fd329;
	ld.global.v2.f64 	{%fd332, %fd333}, [%rd142+24576];
	add.f64 	%fd334, %fd330, %fd332;
	add.f64 	%fd335, %fd331, %fd333;
	ld.global.v2.f64 	{%fd336, %fd337}, [%rd142+28672];
	add.f64 	%fd527, %fd334, %fd336;
	add.f64 	%fd526, %fd335, %fd337;
	add.s32 	%r422, %r422, 4096;
	add.s32 	%r420, %r420, 16;
	add.s64 	%rd142, %rd142, 65536;
	setp.ne.s32 	%p27, %r420, 0;
	@%p27 bra 	$L__BB1_9;
$L__BB1_10:
	setp.eq.s32 	%p28, %r5, 0;
	@%p28 bra 	$L__BB1_19;
	and.b32  	%r12, %r4, 7;
	setp.lt.u32 	%p29, %r5, 8;
	@%p29 bra 	$L__BB1_13;
	mul.wide.u32 	%rd97, %r422, 16;
	add.s64 	%rd98, %rd2, %rd97;
	ld.global.v2.f64 	{%fd339, %fd340}, [%rd98];
	add.f64 	%fd341, %fd527, %fd339;
	add.f64 	%fd342, %fd526, %fd340;
	ld.global.v2.f64 	{%fd343, %fd344}, [%rd98+4096];
	add.f64 	%fd345, %fd341, %fd343;
	add.f64 	%fd346, %fd342, %fd344;
	ld.global.v2.f64 	{%fd347, %fd348}, [%rd98+8192];
	add.f64 	%fd349, %fd345, %fd347;
	add.f64 	%fd350, %fd346, %fd348;
	ld.global.v2.f64 	{%fd351, %fd352}, [%rd98+12288];
	add.f64 	%fd353, %fd349, %fd351;
	add.f64 	%fd354, %fd350, %fd352;
	ld.global.v2.f64 	{%fd355, %fd356}, [%rd98+16384];
	add.f64 	%fd357, %fd353, %fd355;
	add.f64 	%fd358, %fd354, %fd356;
	ld.global.v2.f64 	{%fd359, %fd360}, [%rd98+20480];
	add.f64 	%fd361, %fd357, %fd359;
	add.f64 	%fd362, %fd358, %fd360;
	ld.global.v2.f64 	{%fd363, %fd364}, [%rd98+24576];
	add.f64 	%fd365, %fd361, %fd363;
	add.f64 	%fd366, %fd362, %fd364;
	ld.global.v2.f64 	{%fd367, %fd368}, [%rd98+28672];
	add.f64 	%fd527, %fd365, %fd367;
	add.f64 	%fd526, %fd366, %fd368;
	add.s32 	%r422, %r422, 2048;
$L__BB1_13:
	setp.eq.s32 	%p30, %r12, 0;
	@%p30 bra 	$L__BB1_19;
	and.b32  	%r15, %r4, 3;
	setp.lt.u32 	%p31, %r12, 4;
	@%p31 bra 	$L__BB1_16;
	mul.wide.u32 	%rd99, %r422, 16;
	add.s64 	%rd100, %rd2, %rd99;
	ld.global.v2.f64 	{%fd370, %fd371}, [%rd100];
	add.f64 	%fd372, %fd527, %fd370;
	add.f64 	%fd373, %fd526, %fd371;
	ld.global.v2.f64 	{%fd374, %fd375}, [%rd100+4096];
	add.f64 	%fd376, %fd372, %fd374;
	add.f64 	%fd377, %fd373, %fd375;
	ld.global.v2.f64 	{%fd378, %fd379}, [%rd100+8192];
	add.f64 	%fd380, %fd376, %fd378;
	add.f64 	%fd381, %fd377, %fd379;
	ld.global.v2.f64 	{%fd382, %fd383}, [%rd100+12288];
	add.f64 	%fd527, %fd380, %fd382;
	add.f64 	%fd526, %fd381, %fd383;
	add.s32 	%r422, %r422, 1024;
$L__BB1_16:
	setp.eq.s32 	%p32, %r15, 0;
	@%p32 bra 	$L__BB1_19;
	mul.wide.u32 	%rd101, %r422, 16;
	add.s64 	%rd143, %rd2, %rd101;
	neg.s32 	%r425, %r15;
$L__BB1_18:
	.pragma "nounroll";
	ld.global.v2.f64 	{%fd384, %fd385}, [%rd143];
	add.f64 	%fd527, %fd527, %fd384;
	add.f64 	%fd526, %fd526, %fd385;
	add.s64 	%rd143, %rd143, 4096;
	add.s32 	%r425, %r425, 1;
	setp.ne.s32 	%p33, %r425, 0;
	@%p33 bra 	$L__BB1_18;
$L__BB1_19:
	setp.lt.u32 	%p34, %r51, 256;
	@%p34 bra 	$L__BB1_24;
	// begin inline asm
	mov.u32 %r312, %laneid;
	// end inline asm
	mov.b64 	%rd122, %fd527;
	mov.b64 	{%r314, %r319}, %rd122;
	mov.b32 	%r330, 1;
	mov.b32 	%r411, 31;
	mov.b32 	%r412, -1;
	// begin inline asm
	shfl.sync.down.b32 %r313, %r314, %r330, %r411, %r412;
	// end inline asm
	// begin inline asm
	shfl.sync.down.b32 %r318, %r319, %r330, %r411, %r412;
	// end inline asm
	mov.b64 	%rd123, {%r313, %r318};
	mov.b64 	%fd454, %rd123;
	mov.b64 	%rd124, %fd526;
	mov.b64 	{%r324, %r329}, %rd124;
	// begin inline asm
	shfl.sync.down.b32 %r323, %r324, %r330, %r411, %r412;
	// end inline asm
	// begin inline asm
	shfl.sync.down.b32 %r328, %r329, %r330, %r411, %r412;
	// end inline asm
	mov.b64 	%rd125, {%r323, %r328};
	mov.b64 	%fd455, %rd125;
	setp.gt.s32 	%p50, %r312, 30;
	add.f64 	%fd456, %fd527, %fd454;
	add.f64 	%fd457, %fd526, %fd455;
	selp.f64 	%fd458, %fd526, %fd457, %p50;
	mov.b64 	%rd126, %fd458;
	mov.b64 	{%r344, %r349}, %rd126;
	selp.f64 	%fd459, %fd527, %fd456, %p50;
	mov.b64 	%rd127, %fd459;
	mov.b64 	{%r334, %r339}, %rd127;
	mov.b32 	%r350, 2;
	// begin inline asm
	shfl.sync.down.b32 %r333, %r334, %r350, %r411, %r412;
	// end inline asm
	// begin inline asm
	shfl.sync.down.b32 %r338, %r339, %r350, %r411, %r412;
	// end inline asm
	mov.b64 	%rd128, {%r333, %r338};
	mov.b64 	%fd460, %rd128;
	// begin inline asm
	shfl.sync.down.b32 %r343, %r344, %r350, %r411, %r412;
	// end inline asm
	// begin inline asm
	shfl.sync.down.b32 %r348, %r349, %r350, %r411, %r412;
	// end inline asm
	mov.b64 	%rd129, {%r343, %r348};
	mov.b64 	%fd461, %rd129;
	setp.gt.s32 	%p51, %r312, 29;
	add.f64 	%fd462, %fd459, %fd460;
	add.f64 	%fd463, %fd458, %fd461;
	selp.f64 	%fd464, %fd459, %fd462, %p51;
	mov.b64 	%rd130, %fd464;
	mov.b64 	{%r354, %r359}, %rd130;
	selp.f64 	%fd465, %fd458, %fd463, %p51;
	mov.b64 	%rd131, %fd465;
	mov.b64 	{%r364, %r369}, %rd131;
	mov.b32 	%r370, 4;
	// begin inline asm
	shfl.sync.down.b32 %r353, %r354, %r370, %r411, %r412;
	// end inline asm
	// begin inline asm
	shfl.sync.down.b32 %r358, %r359, %r370, %r411, %r412;
	// end inline asm
	mov.b64 	%rd132, {%r353, %r358};
	mov.b64 	%fd466, %rd132;
	// begin inline asm
	shfl.sync.down.b32 %r363, %r364, %r370, %r411, %r412;
	// end inline asm
	// begin inline asm
	shfl.sync.down.b32 %r368, %r369, %r370, %r411, %r412;
	// end inline asm
	mov.b64 	%rd133, {%r363, %r368};
	mov.b64 	%fd467, %rd133;
	setp.gt.s32 	%p52, %r312, 27;
	add.f64 	%fd468, %fd464, %fd466;
	add.f64 	%fd469, %fd465, %fd467;
	selp.f64 	%fd470, %fd464, %fd468, %p52;
	mov.b64 	%rd134, %fd470;
	mov.b64 	{%r374, %r379}, %rd134;
	selp.f64 	%fd471, %fd465, %fd469, %p52;
	mov.b64 	%rd135, %fd471;
	mov.b64 	{%r384, %r389}, %rd135;
	mov.b32 	%r390, 8;
	// begin inline asm
	shfl.sync.down.b32 %r373, %r374, %r390, %r411, %r412;
	// end inline asm
	// begin inline asm
	shfl.sync.down.b32 %r378, %r379, %r390, %r411, %r412;
	// end inline asm
	mov.b64 	%rd136, {%r373, %r378};
	mov.b64 	%fd472, %rd136;
	// begin inline asm
	shfl.sync.down.b32 %r383, %r384, %r390, %r411, %r412;
	// end inline asm
	// begin inline asm
	shfl.sync.down.b32 %r388, %r389, %r390, %r411, %r412;
	// end inline asm
	mov.b64 	%rd137, {%r383, %r388};
	mov.b64 	%fd473, %rd137;
	setp.gt.s32 	%p53, %r312, 23;
	add.f64 	%fd474, %fd470, %fd472;
	add.f64 	%fd475, %fd471, %fd473;
	selp.f64 	%fd476, %fd470, %fd474, %p53;
	mov.b64 	%rd138, %fd476;
	mov.b64 	{%r394, %r399}, %rd138;
	selp.f64 	%fd477, %fd471, %fd475, %p53;
	mov.b64 	%rd139, %fd477;
	mov.b64 	{%r404, %r409}, %rd139;
	mov.b32 	%r410, 16;
	// begin inline asm
	shfl.sync.down.b32 %r393, %r394, %r410, %r411, %r412;
	// end inline asm
	// begin inline asm
	shfl.sync.down.b32 %r398, %r399, %r410, %r411, %r412;
	// end inline asm
	mov.b64 	%rd140, {%r393, %r398};
	mov.b64 	%fd478, %rd140;
	// begin inline asm
	shfl.sync.down.b32 %r403, %r404, %r410, %r411, %r412;
	// end inline asm
	// begin inline asm
	shfl.sync.down.b32 %r408, %r409, %r410, %r411, %r412;
	// end inline asm
	mov.b64 	%rd141, {%r403, %r408};
	mov.b64 	%fd479, %rd141;
	setp.gt.s32 	%p54, %r312, 15;
	add.f64 	%fd31, %fd476, %fd478;
	add.f64 	%fd32, %fd477, %fd479;
	selp.f64 	%fd551, %fd476, %fd31, %p54;
	selp.f64 	%fd550, %fd477, %fd32, %p54;
	setp.ne.s32 	%p55, %r312, 0;
	@%p55 bra 	$L__BB1_22;
	shr.u32 	%r413, %r1, 1;
	and.b32  	%r414, %r413, 496;
	mov.u32 	%r415, _ZZN3cub18CUB_300001_SM_10006detail6reduce28DeviceReduceSingleTileKernelINS2_10policy_hubIN6thrust24THRUST_300001_SM_1000_NS7complexIdEEjN4cuda3std3__44plusIS8_EEE10Policy1000ENS6_6detail15normal_iteratorINS6_10device_ptrIS8_EEEEPS8_jSD_S8_S8_NSB_10__identityEEEvT0_T1_T2_T3_T4_T6_E12temp_storage;
	add.s32 	%r416, %r415, %r414;
	st.shared.v2.f64 	[%r416+16], {%fd31, %fd32};
$L__BB1_22:
	bar.sync 	0;
	setp.ne.s32 	%p56, %r1, 0;
	@%p56 bra 	$L__BB1_50;
	ld.shared.v2.f64 	{%fd480, %fd481}, [_ZZN3cub18CUB_300001_SM_10006detail6reduce28DeviceReduceSingleTileKernelINS2_10policy_hubIN6thrust24THRUST_300001_SM_1000_NS7complexIdEEjN4cuda3std3__44plusIS8_EEE10Policy1000ENS6_6detail15normal_iteratorINS6_10device_ptrIS8_EEEEPS8_jSD_S8_S8_NSB_10__identityEEEvT0_T1_T2_T3_T4_T6_E12temp_storage+32];
	add.f64 	%fd482, %fd551, %fd480;
	add.f64 	%fd483, %fd550, %fd481;
	ld.shared.v2.f64 	{%fd484, %fd485}, [_ZZN3cub18CUB_300001_SM_10006detail6reduce28DeviceReduceSingleTileKernelINS2_10policy_hubIN6thrust24THRUST_300001_SM_1000_NS7complexIdEEjN4cuda3std3__44plusIS8_EEE10Policy1000ENS6_6detail15normal_iteratorINS6_10device_ptrIS8_EEEEPS8_jSD_S8_S8_NSB_10__identityEEEvT0_T1_T2_T3_T4_T6_E12temp_storage+48];
	add.f64 	%fd486, %fd482, %fd484;
	add.f64 	%fd487, %fd483, %fd485;
	ld.shared.v2.f64 	{%fd488, %fd489}, [_ZZN3cub18CUB_300001_SM_10006detail6reduce28DeviceReduceSingleTileKernelINS2_10policy_hubIN6thrust24THRUST_300001_SM_1000_NS7complexIdEEjN4cuda3std3__44plusIS8_EEE10Policy1000ENS6_6detail15normal_iteratorINS6_10device_ptrIS8_EEEEPS8_jSD_S8_S8_NSB_10__identityEEEvT0_T1_T2_T3_T4_T6_E12temp_storage+64];
	add.f64 	%fd490, %fd486, %fd488;
	add.f64 	%fd491, %fd487, %fd489;
	ld.shared.v2.f64 	{%fd492, %fd493}, [_ZZN3cub18CUB_300001_SM_10006detail6reduce28DeviceReduceSingleTileKernelINS2_10policy_hubIN6thrust24THRUST_300001_SM_1000_NS7complexIdEEjN4cuda3std3__44plusIS8_EEE10Policy1000ENS6_6detail15normal_iteratorINS6_10device_ptrIS8_EEEEPS8_jSD_S8_S8_NSB_10__identityEEEvT0_T1_T2_T3_T4_T6_E12temp_storage+80];
	add.f64 	%fd494, %fd490, %fd492;
	add.f64 	%fd495, %fd491, %fd493;
	ld.shared.v2.f64 	{%fd496, %fd497}, [_ZZN3cub18CUB_300001_SM_10006detail6reduce28DeviceReduceSingleTileKernelINS2_10policy_hubIN6thrust24THRUST_300001_SM_1000_NS7complexIdEEjN4cuda3std3__44plusIS8_EEE10Policy1000ENS6_6detail15normal_iteratorINS6_10device_ptrIS8_EEEEPS8_jSD_S8_S8_NSB_10__identityEEEvT0_T1_T2_T3_T4_T6_E12temp_storage+96];
	add.f64 	%fd498, %fd494, %fd496;
	add.f64 	%fd499, %fd495, %fd497;
	ld.shared.v2.f64 	{%fd500, %fd501}, [_ZZN3cub18CUB_300001_SM_10006detail6reduce28DeviceReduceSingleTileKernelINS2_10policy_hubIN6thrust24THRUST_300001_SM_1000_NS7complexIdEEjN4cuda3std3__44plusIS8_EEE10Policy1000ENS6_6detail15normal_iteratorINS6_10device_ptrIS8_EEEEPS8_jSD_S8_S8_NSB_10__identityEEEvT0_T1_T2_T3_T4_T6_E12temp_storage+112];
	add.f64 	%fd502, %fd498, %fd500;
	add.f64 	%fd503, %fd499, %fd501;
	ld.shared.v2.f64 	{%fd504, %fd505}, [_ZZN3cub18CUB_300001_SM_10006detail6reduce28DeviceReduceSingleTileKernelINS2_10policy_hubIN6thrust24THRUST_300001_SM_1000_NS7complexIdEEjN4cuda3std3__44plusIS8_EEE10Policy1000ENS6_6detail15normal_iteratorINS6_10device_ptrIS8_EEEEPS8_jSD_S8_S8_NSB_10__identityEEEvT0_T1_T2_T3_T4_T6_E12temp_storage+128];
	add.f64 	%fd551, %fd502, %fd504;
	add.f64 	%fd550, %fd503, %fd505;
	bra.uni 	$L__BB1_50;
$L__BB1_24:
	// begin inline asm
	mov.u32 %r199, %laneid;
	// end inline asm
	and.b32  	%r300, %r1, 992;
	add.s32 	%r301, %r300, 32;
	setp.gt.u32 	%p35, %r301, %r51;
	not.b32 	%r302, %r300;
	add.s32 	%r303, %r51, %r302;
	selp.b32 	%r298, %r303, 31, %p35;
	mov.b64 	%rd102, %fd527;
	mov.b64 	{%r201, %r206}, %rd102;
	mov.b32 	%r217, 1;
	mov.b32 	%r299, -1;
	// begin inline asm
	shfl.sync.down.b32 %r200, %r201, %r217, %r298, %r299;
	// end inline asm
	// begin inline asm
	shfl.sync.down.b32 %r205, %r206, %r217, %r298, %r299;
	// end inline asm
	mov.b64 	%rd103, {%r200, %r205};
	mov.b64 	%fd386, %rd103;
	mov.b64 	%rd104, %fd526;
	mov.b64 	{%r211, %r216}, %rd104;
	// begin inline asm
	shfl.sync.down.b32 %r210, %r211, %r217, %r298, %r299;
	// end inline asm
	// begin inline asm
	shfl.sync.down.b32 %r215, %r216, %r217, %r298, %r299;
	// end inline asm
	mov.b64 	%rd105, {%r210, %r215};
	mov.b64 	%fd387, %rd105;
	setp.lt.s32 	%p36, %r199, %r298;
	add.f64 	%fd388, %fd527, %fd386;
	add.f64 	%fd389, %fd526, %fd387;
	selp.f64 	%fd390, %fd388, %fd527, %p36;
	mov.b64 	%rd106, %fd390;
	mov.b64 	{%r221, %r226}, %rd106;
	selp.f64 	%fd391, %fd389, %fd526, %p36;
	mov.b64 	%rd107, %fd391;
	mov.b64 	{%r231, %r236}, %rd107;
	mov.b32 	%r237, 2;
	// begin inline asm
	shfl.sync.down.b32 %r220, %r221, %r237, %r298, %r299;
	// end inline asm
	// begin inline asm
	shfl.sync.down.b32 %r225, %r226, %r237, %r298, %r299;
	// end inline asm
	mov.b64 	%rd108, {%r220, %r225};
	mov.b64 	%fd392, %rd108;
	// begin inline asm
	shfl.sync.down.b32 %r230, %r231, %r237, %r298, %r299;
	// end inline asm
	// begin inline asm
	shfl.sync.down.b32 %r235, %r236, %r237, %r298, %r299;
	// end inline asm
	mov.b64 	%rd109, {%r230, %r235};
	mov.b64 	%fd393, %rd109;
	add.s32 	%r304, %r199, 2;
	setp.gt.s32 	%p37, %r304, %r298;
	add.f64 	%fd394, %fd390, %fd392;
	add.f64 	%fd395, %fd391, %fd393;
	selp.f64 	%fd396, %fd390, %fd394, %p37;
	mov.b64 	%rd110, %fd396;
	mov.b64 	{%r241, %r246}, %rd110;
	selp.f64 	%fd397, %fd391, %fd395, %p37;
	mov.b64 	%rd111, %fd397;
	mov.b64 	{%r251, %r256}, %rd111;
	mov.b32 	%r257, 4;
	// begin inline asm
	shfl.sync.down.b32 %r240, %r241, %r257, %r298, %r299;
	// end inline asm
	// begin inline asm
	shfl.sync.down.b32 %r245, %r246, %r257, %r298, %r299;
	// end inline asm
	mov.b64 	%rd112, {%r240, %r245};
	mov.b64 	%fd398, %rd112;
	// begin inline asm
	shfl.sync.down.b32 %r250, %r251, %r257, %r298, %r299;
	// end inline asm
	// begin inline asm
	shfl.sync.down.b32 %r255, %r256, %r257, %r298, %r299;
	// end inline asm
	mov.b64 	%rd113, {%r250, %r255};
	mov.b64 	%fd399, %rd113;
	add.s32 	%r305, %r199, 4;
	setp.gt.s32 	%p38, %r305, %r298;
	add.f64 	%fd400, %fd396, %fd398;
	add.f64 	%fd401, %fd397, %fd399;
	selp.f64 	%fd402, %fd396, %fd400, %p38;
	mov.b64 	%rd114, %fd402;
	mov.b64 	{%r261, %r266}, %rd114;
	selp.f64 	%fd403, %fd397, %fd401, %p38;
	mov.b64 	%rd115, %fd403;
	mov.b64 	{%r271, %r276}, %rd115;
	mov.b32 	%r277, 8;
	// begin inline asm
	shfl.sync.down.b32 %r260, %r261, %r277, %r298, %r299;
	// end inline asm
	// begin inline asm
	shfl.sync.down.b32 %r265, %r266, %r277, %r298, %r299;
	// end inline asm
	mov.b64 	%rd116, {%r260, %r265};
	mov.b64 	%fd404, %rd116;
	// begin inline asm
	shfl.sync.down.b32 %r270, %r271, %r277, %r298, %r299;
	// end inline asm
	// begin inline asm
	shfl.sync.down.b32 %r275, %r276, %r277, %r298, %r299;
	// end inline asm
	mov.b64 	%rd117, {%r270, %r275};
	mov.b64 	%fd405, %rd117;
	add.s32 	%r306, %r199, 8;
	setp.gt.s32 	%p39, %r306, %r298;
	add.f64 	%fd406, %fd402, %fd404;
	add.f64 	%fd407, %fd403, %fd405;
	selp.f64 	%fd408, %fd402, %fd406, %p39;
	mov.b64 	%rd118, %fd408;
	mov.b64 	{%r281, %r286}, %rd118;
	selp.f64 	%fd409, %fd403, %fd407, %p39;
	mov.b64 	%rd119, %fd409;
	mov.b64 	{%r291, %r296}, %rd119;
	mov.b32 	%r297, 16;
	// begin inline asm
	shfl.sync.down.b32 %r280, %r281, %r297, %r298, %r299;
	// end inline asm
	// begin inline asm
	shfl.sync.down.b32 %r285, %r286, %r297, %r298, %r299;
	// end inline asm
	mov.b64 	%rd120, {%r280, %r285};
	mov.b64 	%fd410, %rd120;
	// begin inline asm
	shfl.sync.down.b32 %r290, %r291, %r297, %r298, %r299;
	// end inline asm
	// begin inline asm
	shfl.sync.down.b32 %r295, %r296, %r297, %r298, %r299;
	// end inline asm
	mov.b64 	%rd121, {%r290, %r295};
	mov.b64 	%fd411, %rd121;
	add.s32 	%r307, %r199, 16;
	setp.gt.s32 	%p40, %r307, %r298;
	add.f64 	%fd412, %fd408, %fd410;
	add.f64 	%fd413, %fd409, %fd411;
	selp.f64 	%fd551, %fd408, %fd412, %p40;
	selp.f64 	%fd550, %fd409, %fd413, %p40;
	setp.ne.s32 	%p41, %r199, 0;
	@%p41 bra 	$L__BB1_26;
	shr.u32 	%r308, %r1, 1;
	and.b32  	%r309, %r308, 496;
	mov.u32 	%r310, _ZZN3cub18CUB_300001_SM_10006detail6reduce28DeviceReduceSingleTileKernelINS2_10policy_hubIN6thrust24THRUST_300001_SM_1000_NS7complexIdEEjN4cuda3std3__44plusIS8_EEE10Policy1000ENS6_6detail15normal_iteratorINS6_10device_ptrIS8_EEEEPS8_jSD_S8_S8_NSB_10__identityEEEvT0_T1_T2_T3_T4_T6_E12temp_storage;
	add.s32 	%r311, %r310, %r309;
	st.shared.v2.f64 	[%r311+16], {%fd551, %fd550};
$L__BB1_26:
	bar.sync 	0;
	setp.ne.s32 	%p42, %r1, 0;
	@%p42 bra 	$L__BB1_50;
	setp.gt.u32 	%p43, %r51, 32;
	ld.shared.v2.f64 	{%fd414, %fd415}, [_ZZN3cub18CUB_300001_SM_10006detail6reduce28DeviceReduceSingleTileKernelINS2_10policy_hubIN6thrust24THRUST_300001_SM_1000_NS7complexIdEEjN4cuda3std3__44plusIS8_EEE10Policy1000ENS6_6detail15normal_iteratorINS6_10device_ptrIS8_EEEEPS8_jSD_S8_S8_NSB_10__identityEEEvT0_T1_T2_T3_T4_T6_E12temp_storage+32];
	add.f64 	%fd416, %fd551, %fd414;
	add.f64 	%fd417, %fd550, %fd415;
	selp.f64 	%fd418, %fd416, %fd551, %p43;
	selp.f64 	%fd419, %fd417, %fd550, %p43;
	setp.gt.u32 	%p44, %r51, 64;
	ld.shared.v2.f64 	{%fd420, %fd421}, [_ZZN3cub18CUB_300001_SM_10006detail6reduce28DeviceReduceSingleTileKernelINS2_10policy_hubIN6thrust24THRUST_300001_SM_1000_NS7complexIdEEjN4cuda3std3__44plusIS8_EEE10Policy1000ENS6_6detail15normal_iteratorINS6_10device_ptrIS8_EEEEPS8_jSD_S8_S8_NSB_10__identityEEEvT0_T1_T2_T3_T4_T6_E12temp_storage+48];
	add.f64 	%fd422, %fd418, %fd420;
	add.f64 	%fd423, %fd419, %fd421;
	selp.f64 	%fd424, %fd422, %fd418, %p44;
	selp.f64 	%fd425, %fd423, %fd419, %p44;
	setp.gt.u32 	%p45, %r51, 96;
	ld.shared.v2.f64 	{%fd426, %fd427}, [_ZZN3cub18CUB_300001_SM_10006detail6reduce28DeviceReduceSingleTileKernelINS2_10policy_hubIN6thrust24THRUST_300001_SM_1000_NS7complexIdEEjN4cuda3std3__44plusIS8_EEE10Policy1000ENS6_6detail15normal_iteratorINS6_10device_ptrIS8_EEEEPS8_jSD_S8_S8_NSB_10__identityEEEvT0_T1_T2_T3_T4_T6_E12temp_storage+64];
	add.f64 	%fd428, %fd424, %fd426;
	add.f64 	%fd429, %fd425, %fd427;
	selp.f64 	%fd430, %fd428, %fd424, %p45;
	selp.f64 	%fd431, %fd429, %fd425, %p45;
	setp.gt.u32 	%p46, %r51, 128;
	ld.shared.v2.f64 	{%fd432, %fd433}, [_ZZN3cub18CUB_300001_SM_10006detail6reduce28DeviceReduceSingleTileKernelINS2_10policy_hubIN6thrust24THRUST_300001_SM_1000_NS7complexIdEEjN4cuda3std3__44plusIS8_EEE10Policy1000ENS6_6detail15normal_iteratorINS6_10device_ptrIS8_EEEEPS8_jSD_S8_S8_NSB_10__identityEEEvT0_T1_T2_T3_T4_T6_E12temp_storage+80];
	add.f64 	%fd434, %fd430, %fd432;
	add.f64 	%fd435, %fd431, %fd433;
	selp.f64 	%fd436, %fd434, %fd430, %p46;
	selp.f64 	%fd437, %fd435, %fd431, %p46;
	setp.gt.u32 	%p47, %r51, 160;
	ld.shared.v2.f64 	{%fd438, %fd439}, [_ZZN3cub18CUB_300001_SM_10006detail6reduce28DeviceReduceSingleTileKernelINS2_10policy_hubIN6thrust24THRUST_300001_SM_1000_NS7complexIdEEjN4cuda3std3__44plusIS8_EEE10Policy1000ENS6_6detail15normal_iteratorINS6_10device_ptrIS8_EEEEPS8_jSD_S8_S8_NSB_10__identityEEEvT0_T1_T2_T3_T4_T6_E12temp_storage+96];
	add.f64 	%fd440, %fd436, %fd438;
	add.f64 	%fd441, %fd437, %fd439;
	selp.f64 	%fd442, %fd440, %fd436, %p47;
	selp.f64 	%fd443, %fd441, %fd437, %p47;
	setp.gt.u32 	%p48, %r51, 192;
	ld.shared.v2.f64 	{%fd444, %fd445}, [_ZZN3cub18CUB_300001_SM_10006detail6reduce28DeviceReduceSingleTileKernelINS2_10policy_hubIN6thrust24THRUST_300001_SM_1000_NS7complexIdEEjN4cuda3std3__44plusIS8_EEE10Policy1000ENS6_6detail15normal_iteratorINS6_10device_ptrIS8_EEEEPS8_jSD_S8_S8_NSB_10__identityEEEvT0_T1_T2_T3_T4_T6_E12temp_storage+112];
	add.f64 	%fd446, %fd442, %fd444;
	add.f64 	%fd447, %fd443, %fd445;
	selp.f64 	%fd448, %fd446, %fd442, %p48;
	selp.f64 	%fd449, %fd447, %fd443, %p48;
	setp.gt.u32 	%p49, %r51, 224;
	ld.shared.v2.f64 	{%fd450, %fd451}, [_ZZN3cub18CUB_300001_SM_10006detail6reduce28DeviceReduceSingleTileKernelINS2_10policy_hubIN6thrust24THRUST_300001_SM_1000_NS7complexIdEEjN4cuda3std3__44plusIS8_EEE10Policy1000ENS6_6detail15normal_iteratorINS6_10device_ptrIS8_EEEEPS8_jSD_S8_S8_NSB_10__identityEEEvT0_T1_T2_T3_T4_T6_E12temp_storage+128];
	add.f64 	%fd452, %fd448, %fd450;
	add.f64 	%fd453, %fd449, %fd451;
	selp.f64 	%fd551, %fd452, %fd448, %p49;
	selp.f64 	%fd550, %fd453, %fd449, %p49;
	bra.uni 	$L__BB1_50;
$L__BB1_28:
	mov.u32 	%r21, %tid.x;
	mul.wide.u32 	%rd11, %r21, 16;
	add.s64 	%rd12, %rd2, %rd11;
	ld.global.v2.f64 	{%fd85, %fd86}, [%rd12];
	ld.global.v2.f64 	{%fd87, %fd88}, [%rd12+4096];
	ld.global.v2.f64 	{%fd89, %fd90}, [%rd12+8192];
	ld.global.v2.f64 	{%fd91, %fd92}, [%rd12+12288];
	add.f64 	%fd93, %fd85, %fd87;
	add.f64 	%fd94, %fd86, %fd88;
	add.f64 	%fd95, %fd93, %fd89;
	add.f64 	%fd96, %fd94, %fd90;
	add.f64 	%fd549, %fd95, %fd91;
	add.f64 	%fd548, %fd96, %fd92;
	add.s32 	%r22, %r51, -1024;
	setp.lt.u32 	%p3, %r22, 1024;
	mov.b32 	%r427, 1024;
	@%p3 bra 	$L__BB1_32;
	mov.b32 	%r427, 1024;
$L__BB1_30:
	add.s32 	%r54, %r21, %r427;
	mul.wide.u32 	%rd13, %r54, 16;
	add.s64 	%rd14, %rd2, %rd13;
	ld.global.v2.f64 	{%fd97, %fd98}, [%rd14];
	ld.global.v2.f64 	{%fd99, %fd100}, [%rd14+4096];
	ld.global.v2.f64 	{%fd101, %fd102}, [%rd14+8192];
	ld.global.v2.f64 	{%fd103, %fd104}, [%rd14+12288];
	add.f64 	%fd105, %fd549, %fd97;
	add.f64 	%fd106, %fd548, %fd98;
	add.f64 	%fd107, %fd105, %fd99;
	add.f64 	%fd108, %fd106, %fd100;
	add.f64 	%fd109, %fd107, %fd101;
	add.f64 	%fd110, %fd108, %fd102;
	add.f64 	%fd549, %fd109, %fd103;
	add.f64 	%fd548, %fd110, %fd104;
	sub.s32 	%r55, %r51, %r427;
	setp.lt.u32 	%p4, %r55, 1024;
	@%p4 bra 	$L__BB1_46;
	add.s32 	%r427, %r427, 1024;
	setp.le.u32 	%p5, %r427, %r22;
	@%p5 bra 	$L__BB1_30;
$L__BB1_32:
	setp.le.u32 	%p6, %r51, %r427;
	sub.s32 	%r56, %r51, %r427;
	setp.ge.s32 	%p7, %r21, %r56;
	or.pred  	%p8, %p6, %p7;
	@%p8 bra 	$L__BB1_46;
	not.b32 	%r58, %r21;
	add.s32 	%r59, %r51, %r58;
	sub.s32 	%r60, %r59, %r427;
	shr.u32 	%r61, %r60, 8;
	add.s32 	%r26, %r61, 1;
	and.b32  	%r27, %r26, 15;
	setp.lt.u32 	%p9, %r60, 3840;
	mov.u32 	%r432, %r21;
	@%p9 bra 	$L__BB1_37;
	or.b32  	%r430, %r21, 2048;
	add.s32 	%r429, %r21, %r427;
	and.b32  	%r62, %r26, 33554416;
	neg.s32 	%r428, %r62;
$L__BB1_35:
	.pragma "nounroll";
	mul.wide.u32 	%rd15, %r429, 16;
	add.s64 	%rd16, %rd2, %rd15;
	ld.global.v2.f64 	{%fd112, %fd113}, [%rd16];
	add.f64 	%fd114, %fd549, %fd112;
	add.f64 	%fd115, %fd548, %fd113;
	add.s32 	%r63, %r429, 256;
	mul.wide.u32 	%rd17, %r63, 16;
	add.s64 	%rd18, %rd2, %rd17;
	ld.global.v2.f64 	{%fd116, %fd117}, [%rd18];
	add.f64 	%fd118, %fd114, %fd116;
	add.f64 	%fd119, %fd115, %fd117;
	add.s32 	%r64, %r429, 512;
	mul.wide.u32 	%rd19, %r64, 16;
	add.s64 	%rd20, %rd2, %rd19;
	ld.global.v2.f64 	{%fd120, %fd121}, [%rd20];
	add.f64 	%fd122, %fd118, %fd120;
	add.f64 	%fd123, %fd119, %fd121;
	add.s32 	%r65, %r429, 768;
	mul.wide.u32 	%rd21, %r65, 16;
	add.s64 	%rd22, %rd2, %rd21;
	ld.global.v2.f64 	{%fd124, %fd125}, [%rd22];
	add.f64 	%fd126, %fd122, %fd124;
	add.f64 	%fd127, %fd123, %fd125;
	add.s32 	%r66, %r429, 1024;
	mul.wide.u32 	%rd23, %r66, 16;
	add.s64 	%rd24, %rd2, %rd23;
	ld.global.v2.f64 	{%fd128, %fd129}, [%rd24];
	add.f64 	%fd130, %fd126, %fd128;
	add.f64 	%fd131, %fd127, %fd129;
	add.s32 	%r67, %r429, 1280;
	mul.wide.u32 	%rd25, %r67, 16;
	add.s64 	%rd26, %rd2, %rd25;
	ld.global.v2.f64 	{%fd132, %fd133}, [%rd26];
	add.f64 	%fd134, %fd130, %fd132;
	add.f64 	%fd135, %fd131, %fd133;
	add.s32 	%r68, %r429, 1536;
	mul.wide.u32 	%rd27, %r68, 16;
	add.s64 	%rd28, %rd2, %rd27;
	ld.global.v2.f64 	{%fd136, %fd137}, [%rd28];
	add.f64 	%fd138, %fd134, %fd136;
	add.f64 	%fd139, %fd135, %fd137;
	add.s32 	%r69, %r429, 1792;
	mul.wide.u32 	%rd29, %r69, 16;
	add.s64 	%rd30, %rd2, %rd29;
	ld.global.v2.f64 	{%fd140, %fd141}, [%rd30];
	add.f64 	%fd142, %fd138, %fd140;
	add.f64 	%fd143, %fd139, %fd141;
	add.s32 	%r70, %r429, 2048;
	mul.wide.u32 	%rd31, %r70, 16;
	add.s64 	%rd32, %rd2, %rd31;
	ld.global.v2.f64 	{%fd144, %fd145}, [%rd32];
	add.f64 	%fd146, %fd142, %fd144;
	add.f64 	%fd147, %fd143, %fd145;
	add.s32 	%r71, %r429, 2304;
	mul.wide.u32 	%rd33, %r71, 16;
	add.s64 	%rd34, %rd2, %rd33;
	ld.global.v2.f64 	{%fd148, %fd149}, [%rd34];
	add.f64 	%fd150, %fd146, %fd148;
	add.f64 	%fd151, %fd147, %fd149;
	add.s32 	%r72, %r429, 2560;
	mul.wide.u32 	%rd35, %r72, 16;
	add.s64 	%rd36, %rd2, %rd35;
	ld.global.v2.f64 	{%fd152, %fd153}, [%rd36];
	add.f64 	%fd154, %fd150, %fd152;
	add.f64 	%fd155, %fd151, %fd153;
	add.s32 	%r73, %r429, 2816;
	mul.wide.u32 	%rd37, %r73, 16;
	add.s64 	%rd38, %rd2, %rd37;
	ld.global.v2.f64 	{%fd156, %fd157}, [%rd38];
	add.f64 	%fd158, %fd154, %fd156;
	add.f64 	%fd159, %fd155, %fd157;
	add.s32 	%r74, %r429, 3072;
	mul.wide.u32 	%rd39, %r74, 16;
	add.s64 	%rd40, %rd2, %rd39;
	ld.global.v2.f64 	{%fd160, %fd161}, [%rd40];
	add.f64 	%fd162, %fd158, %fd160;
	add.f64 	%fd163, %fd159, %fd161;
	add.s32 	%r75, %r429, 3328;
	mul.wide.u32 	%rd41, %r75, 16;
	add.s64 	%rd42, %rd2, %rd41;
	ld.global.v2.f64 	{%fd164, %fd165}, [%rd42];
	add.f64 	%fd166, %fd162, %fd164;
	add.f64 	%fd167, %fd163, %fd165;
	add.s32 	%r76, %r429, 3584;
	mul.wide.u32 	%rd43, %r76, 16;
	add.s64 	%rd44, %rd2, %rd43;
	ld.global.v2.f64 	{%fd168, %fd169}, [%rd44];
	add.f64 	%fd170, %fd166, %fd168;
	add.f64 	%fd171, %fd167, %fd169;
	add.s32 	%r77, %r429, 3840;
	mul.wide.u32 	%rd45, %r77, 16;
	add.s64 	%rd46, %rd2, %rd45;
	ld.global.v2.f64 	{%fd172, %fd173}, [%rd46];
	add.f64 	%fd549, %fd170, %fd172;
	add.f64 	%fd548, %fd171, %fd173;
	add.s32 	%r430, %r430, 4096;
	add.s32 	%r429, %r429, 4096;
	add.s32 	%r428, %r428, 16;
	setp.ne.s32 	%p10, %r428, 0;
	@%p10 bra 	$L__BB1_35;
	add.s32 	%r432, %r430, -2048;
$L__BB1_37:
	setp.eq.s32 	%p11, %r27, 0;
	@%p11 bra 	$L__BB1_46;
	and.b32  	%r39, %r26, 7;
	setp.lt.u32 	%p12, %r27, 8;
	@%p12 bra 	$L__BB1_40;
	add.s32 	%r78, %r432, %r427;
	mul.wide.u32 	%rd47, %r78, 16;
	add.s64 	%rd48, %rd2, %rd47;
	ld.global.v2.f64 	{%fd175, %fd176}, [%rd48];
	add.f64 	%fd177, %fd549, %fd175;
	add.f64 	%fd178, %fd548, %fd176;
	add.s32 	%r79, %r78, 256;
	mul.wide.u32 	%rd49, %r79, 16;
	add.s64 	%rd50, %rd2, %rd49;
	ld.global.v2.f64 	{%fd179, %fd180}, [%rd50];
	add.f64 	%fd181, %fd177, %fd179;
	add.f64 	%fd182, %fd178, %fd180;
	add.s32 	%r80, %r78, 512;
	mul.wide.u32 	%rd51, %r80, 16;
	add.s64 	%rd52, %rd2, %rd51;
	ld.global.v2.f64 	{%fd183, %fd184}, [%rd52];
	add.f64 	%fd185, %fd181, %fd183;
	add.f64 	%fd186, %fd182, %fd184;
	add.s32 	%r81, %r78, 768;
	mul.wide.u32 	%rd53, %r81, 16;
	add.s64 	%rd54, %rd2, %rd53;
	ld.global.v2.f64 	{%fd187, %fd188}, [%rd54];
	add.f64 	%fd189, %fd185, %fd187;
	add.f64 	%fd190, %fd186, %fd188;
	add.s32 	%r82, %r78, 1024;
	mul.wide.u32 	%rd55, %r82, 16;
	add.s64 	%rd56, %rd2, %rd55;
	ld.global.v2.f64 	{%fd191, %fd192}, [%rd56];
	add.f64 	%fd193, %fd189, %fd191;
	add.f64 	%fd194, %fd190, %fd192;
	add.s32 	%r83, %r78, 1280;
	mul.wide.u32 	%rd57, %r83, 16;
	add.s64 	%rd58, %rd2, %rd57;
	ld.global.v2.f64 	{%fd195, %fd196}, [%rd58];
	add.f64 	%fd197, %fd193, %fd195;
	add.f64 	%fd198, %fd194, %fd196;
	add.s32 	%r84, %r78, 1536;
	mul.wide.u32 	%rd59, %r84, 16;
	add.s64 	%rd60, %rd2, %rd59;
	ld.global.v2.f64 	{%fd199, %fd200}, [%rd60];
	add.f64 	%fd201, %fd197, %fd199;
	add.f64 	%fd202, %fd198, %fd200;
	add.s32 	%r85, %r78, 1792;
	mul.wide.u32 	%rd61, %r85, 16;
	add.s64 	%rd62, %rd2, %rd61;
	ld.global.v2.f64 	{%fd203, %fd204}, [%rd62];
	add.f64 	%fd549, %fd201, %fd203;
	add.f64 	%fd548, %fd202, %fd204;
	add.s32 	%r432, %r432, 2048;
$L__BB1_40:
	setp.eq.s32 	%p13, %r39, 0;
	@%p13 bra 	$L__BB1_46;
	and.b32  	%r42, %r26, 3;
	setp.lt.u32 	%p14, %r39, 4;
	@%p14 bra 	$L__BB1_43;
	add.s32 	%r86, %r432, %r427;
	mul.wide.u32 	%rd63, %r86, 16;
	add.s64 	%rd64, %rd2, %rd63;
	ld.global.v2.f64 	{%fd206, %fd207}, [%rd64];
	add.f64 	%fd208, %fd549, %fd206;
	add.f64 	%fd209, %fd548, %fd207;
	add.s32 	%r87, %r86, 256;
	mul.wide.u32 	%rd65, %r87, 16;
	add.s64 	%rd66, %rd2, %rd65;
	ld.global.v2.f64 	{%fd210, %fd211}, [%rd66];
	add.f64 	%fd212, %fd208, %fd210;
	add.f64 	%fd213, %fd209, %fd211;
	add.s32 	%r88, %r86, 512;
	mul.wide.u32 	%rd67, %r88, 16;
	add.s64 	%rd68, %rd2, %rd67;
	ld.global.v2.f64 	{%fd214, %fd215}, [%rd68];
	add.f64 	%fd216, %fd212, %fd214;
	add.f64 	%fd217, %fd213, %fd215;
	add.s32 	%r89, %r86, 768;
	mul.wide.u32 	%rd69, %r89, 16;
	add.s64 	%rd70, %rd2, %rd69;
	ld.global.v2.f64 	{%fd218, %fd219}, [%rd70];
	add.f64 	%fd549, %fd216, %fd218;
	add.f64 	%fd548, %fd217, %fd219;
	add.s32 	%r432, %r432, 1024;
$L__BB1_43:
	setp.eq.s32 	%p15, %r42, 0;
	@%p15 bra 	$L__BB1_46;
	add.s32 	%r435, %r432, %r427;
	neg.s32 	%r434, %r42;
$L__BB1_45:
	.pragma "nounroll";
	mul.wide.u32 	%rd71, %r435, 16;
	add.s64 	%rd72, %rd2, %rd71;
	ld.global.v2.f64 	{%fd220, %fd221}, [%rd72];
	add.f64 	%fd549, %fd549, %fd220;
	add.f64 	%fd548, %fd548, %fd221;
	add.s32 	%r435, %r435, 256;
	add.s32 	%r434, %r434, 1;
	setp.ne.s32 	%p16, %r434, 0;
	@%p16 bra 	$L__BB1_45;
$L__BB1_46:
	// begin inline asm
	mov.u32 %r90, %laneid;
	// end inline asm
	mov.b64 	%rd73, %fd549;
	mov.b64 	{%r92, %r97}, %rd73;
	mov.b32 	%r108, 1;
	mov.b32 	%r189, 31;
	mov.b32 	%r190, -1;
	// begin inline asm
	shfl.sync.down.b32 %r91, %r92, %r108, %r189, %r190;
	// end inline asm
	// begin inline asm
	shfl.sync.down.b32 %r96, %r97, %r108, %r189, %r190;
	// end inline asm
	mov.b64 	%rd74, {%r91, %r96};
	mov.b64 	%fd222, %rd74;
	mov.b64 	%rd75, %fd548;
	mov.b64 	{%r102, %r107}, %rd75;
	// begin inline asm
	shfl.sync.down.b32 %r101, %r102, %r108, %r189, %r190;
	// end inline asm
	// begin inline asm
	shfl.sync.down.b32 %r106, %r107, %r108, %r189, %r190;
	// end inline asm
	mov.b64 	%rd76, {%r101, %r106};
	mov.b64 	%fd223, %rd76;
	setp.gt.s32 	%p17, %r90, 30;
	add.f64 	%fd224, %fd549, %fd222;
	add.f64 	%fd225, %fd548, %fd223;
	selp.f64 	%fd226, %fd549, %fd224, %p17;
	mov.b64 	%rd77, %fd226;
	mov.b64 	{%r112, %r117}, %rd77;
	selp.f64 	%fd227, %fd548, %fd225, %p17;
	mov.b64 	%rd78, %fd227;
	mov.b64 	{%r122, %r127}, %rd78;
	mov.b32 	%r128, 2;
	// begin inline asm
	shfl.sync.down.b32 %r111, %r112, %r128, %r189, %r190;
	// end inline asm
	// begin inline asm
	shfl.sync.down.b32 %r116, %r117, %r128, %r189, %r190;
	// end inline asm
	mov.b64 	%rd79, {%r111, %r116};
	mov.b64 	%fd228, %rd79;
	// begin inline asm
	shfl.sync.down.b32 %r121, %r122, %r128, %r189, %r190;
	// end inline asm
	// begin inline asm
	shfl.sync.down.b32 %r126, %r127, %r128, %r189, %r190;
	// end inline asm
	mov.b64 	%rd80, {%r121, %r126};
	mov.b64 	%fd229, %rd80;
	setp.gt.s32 	%p18, %r90, 29;
	add.f64 	%fd230, %fd226, %fd228;
	add.f64 	%fd231, %fd227, %fd229;
	selp.f64 	%fd232, %fd226, %fd230, %p18;
	mov.b64 	%rd81, %fd232;
	mov.b64 	{%r132, %r137}, %rd81;
	selp.f64 	%fd233, %fd227, %fd231, %p18;
	mov.b64 	%rd82, %fd233;
	mov.b64 	{%r142, %r147}, %rd82;
	mov.b32 	%r148, 4;
	// begin inline asm
	shfl.sync.down.b32 %r131, %r132, %r148, %r189, %r190;
	// end inline asm
	// begin inline asm
	shfl.sync.down.b32 %r136, %r137, %r148, %r189, %r190;
	// end inline asm
	mov.b64 	%rd83, {%r131, %r136};
	mov.b64 	%fd234, %rd83;
	// begin inline asm
	shfl.sync.down.b32 %r141, %r142, %r148, %r189, %r190;
	// end inline asm
	// begin inline asm
	shfl.sync.down.b32 %r146, %r147, %r148, %r189, %r190;
	// end inline asm
	mov.b64 	%rd84, {%r141, %r146};
	mov.b64 	%fd235, %rd84;
	setp.gt.s32 	%p19, %r90, 27;
	add.f64 	%fd236, %fd232, %fd234;
	add.f64 	%fd237, %fd233, %fd235;
	selp.f64 	%fd238, %fd232, %fd236, %p19;
	mov.b64 	%rd85, %fd238;
	mov.b64 	{%r152, %r157}, %rd85;
	selp.f64 	%fd239, %fd233, %fd237, %p19;
	mov.b64 	%rd86, %fd239;
	mov.b64 	{%r162, %r167}, %rd86;
	mov.b32 	%r168, 8;
	// begin inline asm
	shfl.sync.down.b32 %r151, %r152, %r168, %r189, %r190;
	// end inline asm
	// begin inline asm
	shfl.sync.down.b32 %r156, %r157, %r168, %r189, %r190;
	// end inline asm
	mov.b64 	%rd87, {%r151, %r156};
	mov.b64 	%fd240, %rd87;
	// begin inline asm
	shfl.sync.down.b32 %r161, %r162, %r168, %r189, %r190;
	// end inline asm
	// begin inline asm
	shfl.sync.down.b32 %r166, %r167, %r168, %r189, %r190;
	// end inline asm
	mov.b64 	%rd88, {%r161, %r166};
	mov.b64 	%fd241, %rd88;
	setp.gt.s32 	%p20, %r90, 23;
	add.f64 	%fd242, %fd238, %fd240;
	add.f64 	%fd243, %fd239, %fd241;
	selp.f64 	%fd244, %fd238, %fd242, %p20;
	mov.b64 	%rd89, %fd244;
	mov.b64 	{%r172, %r177}, %rd89;
	selp.f64 	%fd245, %fd239, %fd243, %p20;
	mov.b64 	%rd90, %fd245;
	mov.b64 	{%r182, %r187}, %rd90;
	mov.b32 	%r188, 16;
	// begin inline asm
	shfl.sync.down.b32 %r171, %r172, %r188, %r189, %r190;
	// end inline asm
	// begin inline asm
	shfl.sync.down.b32 %r176, %r177, %r188, %r189, %r190;
	// end inline asm
	mov.b64 	%rd91, {%r171, %r176};
	mov.b64 	%fd246, %rd91;
	// begin inline asm
	shfl.sync.down.b32 %r181, %r182, %r188, %r189, %r190;
	// end inline asm
	// begin inline asm
	shfl.sync.down.b32 %r186, %r187, %r188, %r189, %r190;
	// end inline asm
	mov.b64 	%rd92, {%r181, %r186};
	mov.b64 	%fd247, %rd92;
	setp.gt.s32 	%p21, %r90, 15;
	add.f64 	%fd75, %fd244, %fd246;
	add.f64 	%fd76, %fd245, %fd247;
	selp.f64 	%fd551, %fd244, %fd75, %p21;
	selp.f64 	%fd550, %fd245, %fd76, %p21;
	setp.ne.s32 	%p22, %r90, 0;
	@%p22 bra 	$L__BB1_48;
	shr.u32 	%r191, %r21, 1;
	and.b32  	%r192, %r191, 496;
	mov.u32 	%r193, _ZZN3cub18CUB_300001_SM_10006detail6reduce28DeviceReduceSingleTileKernelINS2_10policy_hubIN6thrust24THRUST_300001_SM_1000_NS7complexIdEEjN4cuda3std3__44plusIS8_EEE10Policy1000ENS6_6detail15normal_iteratorINS6_10device_ptrIS8_EEEEPS8_jSD_S8_S8_NSB_10__identityEEEvT0_T1_T2_T3_T4_T6_E12temp_storage;
	add.s32 	%r194, %r193, %r192;
	st.shared.v2.f64 	[%r194+16], {%fd75, %fd76};
$L__BB1_48:
	bar.sync 	0;
	setp.ne.s32 	%p23, %r21, 0;
	@%p23 bra 	$L__BB1_50;
	ld.shared.v2.f64 	{%fd248, %fd249}, [_ZZN3cub18CUB_300001_SM_10006detail6reduce28DeviceReduceSingleTileKernelINS2_10policy_hubIN6thrust24THRUST_300001_SM_1000_NS7complexIdEEjN4cuda3std3__44plusIS8_EEE10Policy1000ENS6_6detail15normal_iteratorINS6_10device_ptrIS8_EEEEPS8_jSD_S8_S8_NSB_10__identityEEEvT0_T1_T2_T3_T4_T6_E12temp_storage+32];
	add.f64 	%fd250, %fd551, %fd248;
	add.f64 	%fd251, %fd550, %fd249;
	ld.shared.v2.f64 	{%fd252, %fd253}, [_ZZN3cub18CUB_300001_SM_10006detail6reduce28DeviceReduceSingleTileKernelINS2_10policy_hubIN6thrust24THRUST_300001_SM_1000_NS7complexIdEEjN4cuda3std3__44plusIS8_EEE10Policy1000ENS6_6detail15normal_iteratorINS6_10device_ptrIS8_EEEEPS8_jSD_S8_S8_NSB_10__identityEEEvT0_T1_T2_T3_T4_T6_E12temp_storage+48];
	add.f64 	%fd254, %fd250, %fd252;
	add.f64 	%fd255, %fd251, %fd253;
	ld.shared.v2.f64 	{%fd256, %fd257}, [_ZZN3cub18CUB_300001_SM_10006detail6reduce28DeviceReduceSingleTileKernelINS2_10policy_hubIN6thrust24THRUST_300001_SM_1000_NS7complexIdEEjN4cuda3std3__44plusIS8_EEE10Policy1000ENS6_6detail15normal_iteratorINS6_10device_ptrIS8_EEEEPS8_jSD_S8_S8_NSB_10__identityEEEvT0_T1_T2_T3_T4_T6_E12temp_storage+64];
	add.f64 	%fd258, %fd254, %fd256;
	add.f64 	%fd259, %fd255, %fd257;
	ld.shared.v2.f64 	{%fd260, %fd261}, [_ZZN3cub18CUB_300001_SM_10006detail6reduce28DeviceReduceSingleTileKernelINS2_10policy_hubIN6thrust24THRUST_300001_SM_1000_NS7complexIdEEjN4cuda3std3__44plusIS8_EEE10Policy1000ENS6_6detail15normal_iteratorINS6_10device_ptrIS8_EEEEPS8_jSD_S8_S8_NSB_10__identityEEEvT0_T1_T2_T3_T4_T6_E12temp_storage+80];
	add.f64 	%fd262, %fd258, %fd260;
	add.f64 	%fd263, %fd259, %fd261;
	ld.shared.v2.f64 	{%fd264, %fd265}, [_ZZN3cub18CUB_300001_SM_10006detail6reduce28DeviceReduceSingleTileKernelINS2_10policy_hubIN6thrust24THRUST_300001_SM_1000_NS7complexIdEEjN4cuda3std3__44plusIS8_EEE10Policy1000ENS6_6detail15normal_iteratorINS6_10device_ptrIS8_EEEEPS8_jSD_S8_S8_NSB_10__identityEEEvT0_T1_T2_T3_T4_T6_E12temp_storage+96];
	add.f64 	%fd266, %fd262, %fd264;
	add.f64 	%fd267, %fd263, %fd265;
	ld.shared.v2.f64 	{%fd268, %fd269}, [_ZZN3cub18CUB_300001_SM_10006detail6reduce28DeviceReduceSingleTileKernelINS2_10policy_hubIN6thrust24THRUST_300001_SM_1000_NS7complexIdEEjN4cuda3std3__44plusIS8_EEE10Policy1000ENS6_6detail15normal_iteratorINS6_10device_ptrIS8_EEEEPS8_jSD_S8_S8_NSB_10__identityEEEvT0_T1_T2_T3_T4_T6_E12temp_storage+112];
	add.f64 	%fd270, %fd266, %fd268;
	add.f64 	%fd271, %fd267, %fd269;
	ld.shared.v2.f64 	{%fd272, %fd273}, [_ZZN3cub18CUB_300001_SM_10006detail6reduce28DeviceReduceSingleTileKernelINS2_10policy_hubIN6thrust24THRUST_300001_SM_1000_NS7complexIdEEjN4cuda3std3__44plusIS8_EEE10Policy1000ENS6_6detail15normal_iteratorINS6_10device_ptrIS8_EEEEPS8_jSD_S8_S8_NSB_10__identityEEEvT0_T1_T2_T3_T4_T6_E12temp_storage+128];
	add.f64 	%fd551, %fd270, %fd272;
	add.f64 	%fd550, %fd271, %fd273;
$L__BB1_50:
	mov.u32 	%r417, %tid.x;
	setp.ne.s32 	%p57, %r417, 0;
	@%p57 bra 	$L__BB1_52;
	add.f64 	%fd506, %fd83, %fd551;
	add.f64 	%fd507, %fd84, %fd550;
	st.global.v2.f64 	[%rd1], {%fd506, %fd507};
$L__BB1_52:
	ret;

}
	// .globl	_ZN3cub18CUB_300001_SM_10006detail6reduce18DeviceReduceKernelINS2_10policy_hubIN6thrust24THRUST_300001_SM_1000_NS7complexIdEEjN4cuda3std3__44plusIS8_EEE10Policy1000ENS6_6detail15normal_iteratorINS6_10device_ptrIS8_EEEEjSD_S8_NSB_10__identityEEEvT0_PT3_T1_NS0_13GridEvenShareISP_EET2_T4_
.visible .entry _ZN3cub18CUB_300001_SM_10006detail6reduce18DeviceReduceKernelINS2_10policy_hubIN6thrust24THRUST_300001_SM_1000_NS7complexIdEEjN4cuda3std3__44plusIS8_EEE10Policy1000ENS6_6detail15normal_iteratorINS6_10device_ptrIS8_EEEEjSD_S8_NSB_10__identityEEEvT0_PT3_T1_NS0_13GridEvenShareISP_EET2_T4_(
	.param .align 8 .b8 _ZN3cub18CUB_300001_SM_10006detail6reduce18DeviceReduceKernelINS2_10policy_hubIN6thrust24THRUST_300001_SM_1000_NS7complexIdEEjN4cuda3std3__44plusIS8_EEE10Policy1000ENS6_6detail15normal_iteratorINS6_10device_ptrIS8_EEEEjSD_S8_NSB_10__identityEEEvT0_PT3_T1_NS0_13GridEvenShareISP_EET2_T4__param_0[8],
	.param .u64 .ptr .align 1 _ZN3cub18CUB_300001_SM_10006detail6reduce18DeviceReduceKernelINS2_10policy_hubIN6thrust24THRUST_300001_SM_1000_NS7complexIdEEjN4cuda3std3__44plusIS8_EEE10Policy1000ENS6_6detail15normal_iteratorINS6_10device_ptrIS8_EEEEjSD_S8_NSB_10__identityEEEvT0_PT3_T1_NS0_13GridEvenShareISP_EET2_T4__param_1,
	.param .u32 _ZN3cub18CUB_300001_SM_10006detail6reduce18DeviceReduceKernelINS2_10policy_hubIN6thrust24THRUST_300001_SM_1000_NS7complexIdEEjN4cuda3std3__44plusIS8_EEE10Policy1000ENS6_6detail15normal_iteratorINS6_10device_ptrIS8_EEEEjSD_S8_NSB_10__identityEEEvT0_PT3_T1_NS0_13GridEvenShareISP_EET2_T4__param_2,
	.param .align 4 .b8 _ZN3cub18CUB_300001_SM_10006detail6reduce18DeviceReduceKernelINS2_10policy_hubIN6thrust24THRUST_300001_SM_1000_NS7complexIdEEjN4cuda3std3__44plusIS8_EEE10Policy1000ENS6_6detail15normal_iteratorINS6_10device_ptrIS8_EEEEjSD_S8_NSB_10__identityEEEvT0_PT3_T1_NS0_13GridEvenShareISP_EET2_T4__param_3[40],
	.param .align 1 .b8 _ZN3cub18CUB_300001_SM_10006detail6reduce18DeviceReduceKernelINS2_10policy_hubIN6thrust24THRUST_300001_SM_1000_NS7complexIdEEjN4cuda3std3__44plusIS8_EEE10Policy1000ENS6_6detail15normal_iteratorINS6_10device_ptrIS8_EEEEjSD_S8_NSB_10__identityEEEvT0_PT3_T1_NS0_13GridEvenShareISP_EET2_T4__param_4[1],
	.param .align 1 .b8 _ZN3cub18CUB_300001_SM_10006detail6reduce18DeviceReduceKernelINS2_10policy_hubIN6thrust24THRUST_300001_SM_1000_NS7complexIdEEjN4cuda3std3__44plusIS8_EEE10Policy1000ENS6_6detail15normal_iteratorINS6_10device_ptrIS8_EEEEjSD_S8_NSB_10__identityEEEvT0_PT3_T1_NS0_13GridEvenShareISP_EET2_T4__param_5[1]
)
.maxntid 256
{
	.reg .pred 	%p<57>;
	.reg .b16 	%rs<4>;
	.reg .b32 	%r<517>;
	.reg .b64 	%rd<190>;
	.reg .b64 	%fd<544>;
	// demoted variable
	.shared .align 16 .b8 _ZZN3cub18CUB_300001_SM_10006detail6reduce18DeviceReduceKernelINS2_10policy_hubIN6thrust24THRUST_300001_SM_1000_NS7complexIdEEjN4cuda3std3__44plusIS8_EEE10Policy1000ENS6_6detail15normal_iteratorINS6_10device_ptrIS8_EEEEjSD_S8_NSB_10__identityEEEvT0_PT3_T1_NS0_13GridEvenShareISP_EET2_T4_E12temp_storage[160];
	ld.param.u32 	%r77, [_ZN3cub18CUB_300001_SM_10006detail6reduce18DeviceReduceKernelINS2_10policy_hubIN6thrust24THRUST_300001_SM_1000_NS7complexIdEEjN4cuda3std3__44plusIS8_EEE10Policy1000ENS6_6detail15normal_iteratorINS6_10device_ptrIS8_EEEEjSD_S8_NSB_10__identityEEEvT0_PT3_T1_NS0_13GridEvenShareISP_EET2_T4__param_3+20];
	ld.param.u32 	%r78, [_ZN3cub18CUB_300001_SM_10006detail6reduce18DeviceReduceKernelINS2_10policy_hubIN6thrust24THRUST_300001_SM_1000_NS7complexIdEEjN4cuda3std3__44plusIS8_EEE10Policy1000ENS6_6detail15normal_iteratorINS6_10device_ptrIS8_EEEEjSD_S8_NSB_10__identityEEEvT0_PT3_T1_NS0_13GridEvenShareISP_EET2_T4__param_3+24];
	ld.param.u64 	%rd3, [_ZN3cub18CUB_300001_SM_10006detail6reduce18DeviceReduceKernelINS2_10policy_hubIN6thrust24THRUST_300001_SM_1000_NS7complexIdEEjN4cuda3std3__44plusIS8_EEE10Policy1000ENS6_6detail15normal_iteratorINS6_10device_ptrIS8_EEEEjSD_S8_NSB_10__identityEEEvT0_PT3_T1_NS0_13GridEvenShareISP_EET2_T4__param_0];
	cvta.to.global.u64 	%rd1, %rd3;
	mov.u32 	%r2, %ctaid.x;
	shl.b32 	%r3, %r78, 10;
	shl.b32 	%r508, %r2, 10;
	sub.s32 	%r5, %r77, %r508;
	setp.gt.u32 	%p1, %r5, 1023;
	@%p1 bra 	$L__BB2_26;
	mov.u32 	%r6, %tid.x;
	setp.ge.u32 	%p23, %r6, %r5;
	mov.f64 	%fd520, 0d0000000000000000;
	mov.f64 	%fd521, %fd520;
	mov.u32 	%r499, %r6;
	@%p23 bra 	$L__BB2_3;
	add.s32 	%r243, %r508, %r6;
	mul.wide.u32 	%rd86, %r243, 16;
	add.s64 	%rd87, %rd1, %rd86;
	ld.global.v2.f64 	{%fd521, %fd520}, [%rd87];
	add.s32 	%r499, %r6, 256;
$L__BB2_3:
	setp.ge.u32 	%p24, %r499, %r5;
	@%p24 bra 	$L__BB2_17;
	not.b32 	%r244, %r499;
	add.s32 	%r245, %r77, %r244;
	sub.s32 	%r246, %r245, %r508;
	shr.u32 	%r247, %r246, 8;
	add.s32 	%r9, %r247, 1;
	and.b32  	%r10, %r9, 15;
	setp.lt.u32 	%p25, %r246, 3840;
	@%p25 bra 	$L__BB2_8;
	or.b32  	%r498, %r499, 2048;
	add.s32 	%r497, %r499, %r508;
	and.b32  	%r248, %r9, 33554416;
	neg.s32 	%r496, %r248;
$L__BB2_6:
	.pragma "nounroll";
	mul.wide.u32 	%rd88, %r497, 16;
	add.s64 	%rd89, %rd1, %rd88;
	ld.global.v2.f64 	{%fd272, %fd273}, [%rd89];
	add.f64 	%fd274, %fd521, %fd272;
	add.f64 	%fd275, %fd520, %fd273;
	add.s32 	%r249, %r497, 256;
	mul.wide.u32 	%rd90, %r249, 16;
	add.s64 	%rd91, %rd1, %rd90;
	ld.global.v2.f64 	{%fd276, %fd277}, [%rd91];
	add.f64 	%fd278, %fd274, %fd276;
	add.f64 	%fd279, %fd275, %fd277;
	add.s32 	%r250, %r497, 512;
	mul.wide.u32 	%rd92, %r250, 16;
	add.s64 	%rd93, %rd1, %rd92;
	ld.global.v2.f64 	{%fd280, %fd281}, [%rd93];
	add.f64 	%fd282, %fd278, %fd280;
	add.f64 	%fd283, %fd279, %fd281;
	add.s32 	%r251, %r497, 768;
	mul.wide.u32 	%rd94, %r251, 16;
	add.s64 	%rd95, %rd1, %rd94;
	ld.global.v2.f64 	{%fd284, %fd285}, [%rd95];
	add.f64 	%fd286, %fd282, %fd284;
	add.f64 	%fd287, %fd283, %fd285;
	add.s32 	%r252, %r497, 1024;
	mul.wide.u32 	%rd96, %r252, 16;
	add.s64 	%rd97, %rd1, %rd96;
	ld.global.v2.f64 	{%fd288, %fd289}, [%rd97];
	add.f64 	%fd290, %fd286, %fd288;
	add.f64 	%fd291, %fd287, %fd289;
	add.s32 	%r253, %r497, 1280;
	mul.wide.u32 	%rd98, %r253, 16;
	add.s64 	%rd99, %rd1, %rd98;
	ld.global.v2.f64 	{%fd292, %fd293}, [%rd99];
	add.f64 	%fd294, %fd290, %fd292;
	add.f64 	%fd295, %fd291, %fd293;
	add.s32 	%r254, %r497, 1536;
	mul.wide.u32 	%rd100, %r254, 16;
	add.s64 	%rd101, %rd1, %rd100;
	ld.global.v2.f64 	{%fd296, %fd297}, [%rd101];
	add.f64 	%fd298, %fd294, %fd296;
	add.f64 	%fd299, %fd295, %fd297;
	add.s32 	%r255, %r497, 1792;
	mul.wide.u32 	%rd102, %r255, 16;
	add.s64 	%rd103, %rd1, %rd102;
	ld.global.v2.f64 	{%fd300, %fd301}, [%rd103];
	add.f64 	%fd302, %fd298, %fd300;
	add.f64 	%fd303, %fd299, %fd301;
	add.s32 	%r256, %r497, 2048;
	mul.wide.u32 	%rd104, %r256, 16;
	add.s64 	%rd105, %rd1, %rd104;
	ld.global.v2.f64 	{%fd304, %fd305}, [%rd105];
	add.f64 	%fd306, %fd302, %fd304;
	add.f64 	%fd307, %fd303, %fd305;
	add.s32 	%r257, %r497, 2304;
	mul.wide.u32 	%rd106, %r257, 16;
	add.s64 	%rd107, %rd1, %rd106;
	ld.global.v2.f64 	{%fd308, %fd309}, [%rd107];
	add.f64 	%fd310, %fd306, %fd308;
	add.f64 	%fd311, %fd307, %fd309;
	add.s32 	%r258, %r497, 2560;
	mul.wide.u32 	%rd108, %r258, 16;
	add.s64 	%rd109, %rd1, %rd108;
	ld.global.v2.f64 	{%fd312, %fd313}, [%rd109];
	add.f64 	%fd314, %fd310, %fd312;
	add.f64 	%fd315, %fd311, %fd313;
	add.s32 	%r259, %r497, 2816;
	mul.wide.u32 	%rd110, %r259, 16;
	add.s64 	%rd111, %rd1, %rd110;
	ld.global.v2.f64 	{%fd316, %fd317}, [%rd111];
	add.f64 	%fd318, %fd314, %fd316;
	add.f64 	%fd319, %fd315, %fd317;
	add.s32 	%r260, %r497, 3072;
	mul.wide.u32 	%rd112, %r260, 16;
	add.s64 	%rd113, %rd1, %rd112;
	ld.global.v2.f64 	{%fd320, %fd321}, [%rd113];
	add.f64 	%fd322, %fd318, %fd320;
	add.f64 	%fd323, %fd319, %fd321;
	add.s32 	%r261, %r497, 3328;
	mul.wide.u32 	%rd114, %r261, 16;
	add.s64 	%rd115, %rd1, %rd114;
	ld.global.v2.f64 	{%fd324, %fd325}, [%rd115];
	add.f64 	%fd326, %fd322, %fd324;
	add.f64 	%fd327, %fd323, %fd325;
	add.s32 	%r262, %r497, 3584;
	mul.wide.u32 	%rd116, %r262, 16;
	add.s64 	%rd117, %rd1, %rd116;
	ld.global.v2.f64 	{%fd328, %fd329}, [%rd117];
	add.f64 	%fd330, %fd326, %fd328;
	add.f64 	%fd331, %fd327, %fd329;
	add.s32 	%r263, %r497, 3840;
	mul.wide.u32 	%rd118, %r263, 16;
	add.s64 	%rd119, %rd1, %rd118;
	ld.global.v2.f64 	{%fd332, %fd333}, [%rd119];
	add.f64 	%fd521, %fd330, %fd332;
	add.f64 	%fd520, %fd331, %fd333;
	add.s32 	%r498, %r498, 4096;
	add.s32 	%r497, %r497, 4096;
	add.s32 	%r496, %r496, 16;
	setp.ne.s32 	%p26, %r496, 0;
	@%p26 bra 	$L__BB2_6;
	add.s32 	%r499, %r498, -2048;
$L__BB2_8:
	setp.eq.s32 	%p27, %r10, 0;
	@%p27 bra 	$L__BB2_17;
	and.b32  	%r22, %r9, 7;
	setp.lt.u32 	%p28, %r10, 8;
	@%p28 bra 	$L__BB2_11;
	add.s32 	%r264, %r508, %r499;
	mul.wide.u32 	%rd120, %r264, 16;
	add.s64 	%rd121, %rd1, %rd120;
	ld.global.v2.f64 	{%fd335, %fd336}, [%rd121];
	add.f64 	%fd337, %fd521, %fd335;
	add.f64 	%fd338, %fd520, %fd336;
	add.s32 	%r265, %r264, 256;
	mul.wide.u32 	%rd122, %r265, 16;
	add.s64 	%rd123, %rd1, %rd122;
	ld.global.v2.f64 	{%fd339, %fd340}, [%rd123];
	add.f64 	%fd341, %fd337, %fd339;
	add.f64 	%fd342, %fd338, %fd340;
	add.s32 	%r266, %r264, 512;
	mul.wide.u32 	%rd124, %r266, 16;
	add.s64 	%rd125, %rd1, %rd124;
	ld.global.v2.f64 	{%fd343, %fd344}, [%rd125];
	add.f64 	%fd345, %fd341, %fd343;
	add.f64 	%fd346, %fd342, %fd344;
	add.s32 	%r267, %r264, 768;
	mul.wide.u32 	%rd126, %r267, 16;
	add.s64 	%rd127, %rd1, %rd126;
	ld.global.v2.f64 	{%fd347, %fd348}, [%rd127];
	add.f64 	%fd349, %fd345, %fd347;
	add.f64 	%fd350, %fd346, %fd348;
	add.s32 	%r268, %r264, 1024;
	mul.wide.u32 	%rd128, %r268, 16;
	add.s64 	%rd129, %rd1, %rd128;
	ld.global.v2.f64 	{%fd351, %fd352}, [%rd129];
	add.f64 	%fd353, %fd349, %fd351;
	add.f64 	%fd354, %fd350, %fd352;
	add.s32 	%r269, %r264, 1280;
	mul.wide.u32 	%rd130, %r269, 16;
	add.s64 	%rd131, %rd1, %rd130;
	ld.global.v2.f64 	{%fd355, %fd356}, [%rd131];
	add.f64 	%fd357, %fd353, %fd355;
	add.f64 	%fd358, %fd354, %fd356;
	add.s32 	%r270, %r264, 1536;
	mul.wide.u32 	%rd132, %r270, 16;
	add.s64 	%rd133, %rd1, %rd132;
	ld.global.v2.f64 	{%fd359, %fd360}, [%rd133];
	add.f64 	%fd361, %fd357, %fd359;
	add.f64 	%fd362, %fd358, %fd360;
	add.s32 	%r271, %r264, 1792;
	mul.wide.u32 	%rd134, %r271, 16;
	add.s64 	%rd135, %rd1, %rd134;
	ld.global.v2.f64 	{%fd363, %fd364}, [%rd135];
	add.f64 	%fd521, %fd361, %fd363;
	add.f64 	%fd520, %fd362, %fd364;
	add.s32 	%r499, %r499, 2048;
$L__BB2_11:
	setp.eq.s32 	%p29, %r22, 0;
	@%p29 bra 	$L__BB2_17;
	and.b32  	%r25, %r9, 3;
	setp.lt.u32 	%p30, %r22, 4;
	@%p30 bra 	$L__BB2_14;
	add.s32 	%r272, %r508, %r499;
	mul.wide.u32 	%rd136, %r272, 16;
	add.s64 	%rd137, %rd1, %rd136;
	ld.global.v2.f64 	{%fd366, %fd367}, [%rd137];
	add.f64 	%fd368, %fd521, %fd366;
	add.f64 	%fd369, %fd520, %fd367;
	add.s32 	%r273, %r272, 256;
	mul.wide.u32 	%rd138, %r273, 16;
	add.s64 	%rd139, %rd1, %rd138;
	ld.global.v2.f64 	{%fd370, %fd371}, [%rd139];
	add.f64 	%fd372, %fd368, %fd370;
	add.f64 	%fd373, %fd369, %fd371;
	add.s32 	%r274, %r272, 512;
	mul.wide.u32 	%rd140, %r274, 16;
	add.s64 	%rd141, %rd1, %rd140;
	ld.global.v2.f64 	{%fd374, %fd375}, [%rd141];
	add.f64 	%fd376, %fd372, %fd374;
	add.f64 	%fd377, %fd373, %fd375;
	add.s32 	%r275, %r272, 768;
	mul.wide.u32 	%rd142, %r275, 16;
	add.s64 	%rd143, %rd1, %rd142;
	ld.global.v2.f64 	{%fd378, %fd379}, [%rd143];
	add.f64 	%fd521, %fd376, %fd378;
	add.f64 	%fd520, %fd377, %fd379;
	add.s32 	%r499, %r499, 1024;
$L__BB2_14:
	setp.eq.s32 	%p31, %r25, 0;
	@%p31 bra 	$L__BB2_17;
	add.s32 	%r503, %r499, %r508;
	neg.s32 	%r502, %r25;
$L__BB2_16:
	.pragma "nounroll";
	mul.wide.u32 	%rd144, %r503, 16;
	add.s64 	%rd145, %rd1, %rd144;
	ld.global.v2.f64 	{%fd380, %fd381}, [%rd145];
	add.f64 	%fd521, %fd521, %fd380;
	add.f64 	%fd520, %fd520, %fd381;
	add.s32 	%r503, %r503, 256;
	add.s32 	%r502, %r502, 1;
	setp.ne.s32 	%p32, %r502, 0;
	@%p32 bra 	$L__BB2_16;
$L__BB2_17:
	setp.lt.u32 	%p33, %r5, 256;
	@%p33 bra 	$L__BB2_22;
	// begin inline asm
	mov.u32 %r389, %laneid;
	// end inline asm
	mov.b64 	%rd166, %fd521;
	mov.b64 	{%r391, %r396}, %rd166;
	mov.b32 	%r407, 1;
	mov.b32 	%r488, 31;
	mov.b32 	%r489, -1;
	// begin inline asm
	shfl.sync.down.b32 %r390, %r391, %r407, %r488, %r489;
	// end inline asm
	// begin inline asm
	shfl.sync.down.b32 %r395, %r396, %r407, %r488, %r489;
	// end inline asm
	mov.b64 	%rd167, {%r390, %r395};
	mov.b64 	%fd450, %rd167;
	mov.b64 	%rd168, %fd520;
	mov.b64 	{%r401, %r406}, %rd168;
	// begin inline asm
	shfl.sync.down.b32 %r400, %r401, %r407, %r488, %r489;
	// end inline asm
	// begin inline asm
	shfl.sync.down.b32 %r405, %r406, %r407, %r488, %r489;
	// end inline asm
	mov.b64 	%rd169, {%r400, %r405};
	mov.b64 	%fd451, %rd169;
	setp.gt.s32 	%p49, %r389, 30;
	add.f64 	%fd452, %fd521, %fd450;
	add.f64 	%fd453, %fd520, %fd451;
	selp.f64 	%fd454, %fd520, %fd453, %p49;
	mov.b64 	%rd170, %fd454;
	mov.b64 	{%r421, %r426}, %rd170;
	selp.f64 	%fd455, %fd521, %fd452, %p49;
	mov.b64 	%rd171, %fd455;
	mov.b64 	{%r411, %r416}, %rd171;
	mov.b32 	%r427, 2;
	// begin inline asm
	shfl.sync.down.b32 %r410, %r411, %r427, %r488, %r489;
	// end inline asm
	// begin inline asm
	shfl.sync.down.b32 %r415, %r416, %r427, %r488, %r489;
	// end inline asm
	mov.b64 	%rd172, {%r410, %r415};
	mov.b64 	%fd456, %rd172;
	// begin inline asm
	shfl.sync.down.b32 %r420, %r421, %r427, %r488, %r489;
	// end inline asm
	// begin inline asm
	shfl.sync.down.b32 %r425, %r426, %r427, %r488, %r489;
	// end inline asm
	mov.b64 	%rd173, {%r420, %r425};
	mov.b64 	%fd457, %rd173;
	setp.gt.s32 	%p50, %r389, 29;
	add.f64 	%fd458, %fd455, %fd456;
	add.f64 	%fd459, %fd454, %fd457;
	selp.f64 	%fd460, %fd455, %fd458, %p50;
	mov.b64 	%rd174, %fd460;
	mov.b64 	{%r431, %r436}, %rd174;
	selp.f64 	%fd461, %fd454, %fd459, %p50;
	mov.b64 	%rd175, %fd461;
	mov.b64 	{%r441, %r446}, %rd175;
	mov.b32 	%r447, 4;
	// begin inline asm
	shfl.sync.down.b32 %r430, %r431, %r447, %r488, %r489;
	// end inline asm
	// begin inline asm
	shfl.sync.down.b32 %r435, %r436, %r447, %r488, %r489;
	// end inline asm
	mov.b64 	%rd176, {%r430, %r435};
	mov.b64 	%fd462, %rd176;
	// begin inline asm
	shfl.sync.down.b32 %r440, %r441, %r447, %r488, %r489;
	// end inline asm
	// begin inline asm
	shfl.sync.down.b32 %r445, %r446, %r447, %r488, %r489;
	// end inline asm
	mov.b64 	%rd177, {%r440, %r445};
	mov.b64 	%fd463, %rd177;
	setp.gt.s32 	%p51, %r389, 27;
	add.f64 	%fd464, %fd460, %fd462;
	add.f64 	%fd465, %fd461, %fd463;
	selp.f64 	%fd466, %fd460, %fd464, %p51;
	mov.b64 	%rd178, %fd466;
	mov.b64 	{%r451, %r456}, %rd178;
	selp.f64 	%fd467, %fd461, %fd465, %p51;
	mov.b64 	%rd179, %fd467;
	mov.b64 	{%r461, %r466}, %rd179;
	mov.b32 	%r467, 8;
	// begin inline asm
	shfl.sync.down.b32 %r450, %r451, %r467, %r488, %r489;
	// end inline asm
	// begin inline asm
	shfl.sync.down.b32 %r455, %r456, %r467, %r488, %r489;
	// end inline asm
	mov.b64 	%rd180, {%r450, %r455};
	mov.b64 	%fd468, %rd180;
	// begin inline asm
	shfl.sync.down.b32 %r460, %r461, %r467, %r488, %r489;
	// end inline asm
	// begin inline asm
	shfl.sync.down.b32 %r465, %r466, %r467, %r488, %r489;
	// end inline asm
	mov.b64 	%rd181, {%r460, %r465};
	mov.b64 	%fd469, %rd181;
	setp.gt.s32 	%p52, %r389, 23;
	add.f64 	%fd470, %fd466, %fd468;
	add.f64 	%fd471, %fd467, %fd469;
	selp.f64 	%fd472, %fd466, %fd470, %p52;
	mov.b64 	%rd182, %fd472;
	mov.b64 	{%r471, %r476}, %rd182;
	selp.f64 	%fd473, %fd467, %fd471, %p52;
	mov.b64 	%rd183, %fd473;
	mov.b64 	{%r481, %r486}, %rd183;
	mov.b32 	%r487, 16;
	// begin inline asm
	shfl.sync.down.b32 %r470, %r471, %r487, %r488, %r489;
	// end inline asm
	// begin inline asm
	shfl.sync.down.b32 %r475, %r476, %r487, %r488, %r489;
	// end inline asm
	mov.b64 	%rd184, {%r470, %r475};
	mov.b64 	%fd474, %rd184;
	// begin inline asm
	shfl.sync.down.b32 %r480, %r481, %r487, %r488, %r489;
	// end inline asm
	// begin inline asm
	shfl.sync.down.b32 %r485, %r486, %r487, %r488, %r489;
	// end inline asm
	mov.b64 	%rd185, {%r480, %r485};
	mov.b64 	%fd475, %rd185;
	setp.gt.s32 	%p53, %r389, 15;
	add.f64 	%fd31, %fd472, %fd474;
	add.f64 	%fd32, %fd473, %fd475;
	selp.f64 	%fd543, %fd472, %fd31, %p53;
	selp.f64 	%fd542, %fd473, %fd32, %p53;
	setp.ne.s32 	%p54, %r389, 0;
	@%p54 bra 	$L__BB2_20;
	shr.u32 	%r490, %r6, 1;
	and.b32  	%r491, %r490, 496;
	mov.u32 	%r492, _ZZN3cub18CUB_300001_SM_10006detail6reduce18DeviceReduceKernelINS2_10policy_hubIN6thrust24THRUST_300001_SM_1000_NS7complexIdEEjN4cuda3std3__44plusIS8_EEE10Policy1000ENS6_6detail15normal_iteratorINS6_10device_ptrIS8_EEEEjSD_S8_NSB_10__identityEEEvT0_PT3_T1_NS0_13GridEvenShareISP_EET2_T4_E12temp_storage;
	add.s32 	%r493, %r492, %r491;
	st.shared.v2.f64 	[%r493+16], {%fd31, %fd32};
$L__BB2_20:
	bar.sync 	0;
	setp.ne.s32 	%p55, %r6, 0;
	@%p55 bra 	$L__BB2_48;
	ld.shared.v2.f64 	{%fd476, %fd477}, [_ZZN3cub18CUB_300001_SM_10006detail6reduce18DeviceReduceKernelINS2_10policy_hubIN6thrust24THRUST_300001_SM_1000_NS7complexIdEEjN4cuda3std3__44plusIS8_EEE10Policy1000ENS6_6detail15normal_iteratorINS6_10device_ptrIS8_EEEEjSD_S8_NSB_10__identityEEEvT0_PT3_T1_NS0_13GridEvenShareISP_EET2_T4_E12temp_storage+32];
	add.f64 	%fd478, %fd543, %fd476;
	add.f64 	%fd479, %fd542, %fd477;
	ld.shared.v2.f64 	{%fd480, %fd481}, [_ZZN3cub18CUB_300001_SM_10006detail6reduce18DeviceReduceKernelINS2_10policy_hubIN6thrust24THRUST_300001_SM_1000_NS7complexIdEEjN4cuda3std3__44plusIS8_EEE10Policy1000ENS6_6detail15normal_iteratorINS6_10device_ptrIS8_EEEEjSD_S8_NSB_10__identityEEEvT0_PT3_T1_NS0_13GridEvenShareISP_EET2_T4_E12temp_storage+48];
	add.f64 	%fd482, %fd478, %fd480;
	add.f64 	%fd483, %fd479, %fd481;
	ld.shared.v2.f64 	{%fd484, %fd485}, [_ZZN3cub18CUB_300001_SM_10006detail6reduce18DeviceReduceKernelINS2_10policy_hubIN6thrust24THRUST_300001_SM_1000_NS7complexIdEEjN4cuda3std3__44plusIS8_EEE10Policy1000ENS6_6detail15normal_iteratorINS6_10device_ptrIS8_EEEEjSD_S8_NSB_10__identityEEEvT0_PT3_T1_NS0_13GridEvenShareISP_EET2_T4_E12temp_storage+64];
	add.f64 	%fd486, %fd482, %fd484;
	add.f64 	%fd487, %fd483, %fd485;
	ld.shared.v2.f64 	{%fd488, %fd489}, [_ZZN3cub18CUB_300001_SM_10006detail6reduce18DeviceReduceKernelINS2_10policy_hubIN6thrust24THRUST_300001_SM_1000_NS7complexIdEEjN4cuda3std3__44plusIS8_EEE10Policy1000ENS6_6detail15normal_iteratorINS6_10device_ptrIS8_EEEEjSD_S8_NSB_10__identityEEEvT0_PT3_T1_NS0_13GridEvenShareISP_EET2_T4_E12temp_storage+80];
	add.f64 	%fd490, %fd486, %fd488;
	add.f64 	%fd491, %fd487, %fd489;
	ld.shared.v2.f64 	{%fd492, %fd493}, [_ZZN3cub18CUB_300001_SM_10006detail6reduce18DeviceReduceKernelINS2_10policy_hubIN6thrust24THRUST_300001_SM_1000_NS7complexIdEEjN4cuda3std3__44plusIS8_EEE10Policy1000ENS6_6detail15normal_iteratorINS6_10device_ptrIS8_EEEEjSD_S8_NSB_10__identityEEEvT0_PT3_T1_NS0_13GridEvenShareISP_EET2_T4_E12temp_storage+96];
	add.f64 	%fd494, %fd490, %fd492;
	add.f64 	%fd495, %fd491, %fd493;
	ld.shared.v2.f64 	{%fd496, %fd497}, [_ZZN3cub18CUB_300001_SM_10006detail6reduce18DeviceReduceKernelINS2_10policy_hubIN6thrust24THRUST_300001_SM_1000_NS7complexIdEEjN4cuda3std3__44plusIS8_EEE10Policy1000ENS6_6detail15normal_iteratorINS6_10device_ptrIS8_EEEEjSD_S8_NSB_10__identityEEEvT0_PT3_T1_NS0_13GridEvenShareISP_EET2_T4_E12temp_storage+112];
	add.f64 	%fd498, %fd494, %fd496;
	add.f64 	%fd499, %fd495, %fd497;
	ld.shared.v2.f64 	{%fd500, %fd501}, [_ZZN3cub18CUB_300001_SM_10006detail6reduce18DeviceReduceKernelINS2_10policy_hubIN6thrust24THRUST_300001_SM_1000_NS7complexIdEEjN4cuda3std3__44plusIS8_EEE10Policy1000ENS6_6detail15normal_iteratorINS6_10device_ptrIS8_EEEEjSD_S8_NSB_10__identityEEEvT0_PT3_T1_NS0_13GridEvenShareISP_EET2_T4_E12temp_storage+128];
	add.f64 	%fd543, %fd498, %fd500;
	add.f64 	%fd542, %fd499, %fd501;
	bra.uni 	$L__BB2_48;
$L__BB2_22:
	// begin inline asm
	mov.u32 %r276, %laneid;
	// end inline asm
	and.b32  	%r377, %r6, 992;
	add.s32 	%r378, %r377, 32;
	setp.gt.u32 	%p34, %r378, %r5;
	not.b32 	%r379, %r377;
	add.s32 	%r380, %r5, %r379;
	selp.b32 	%r375, %r380, 31, %p34;
	mov.b64 	%rd146, %fd521;
	mov.b64 	{%r278, %r283}, %rd146;
	mov.b32 	%r294, 1;
	mov.b32 	%r376, -1;
	// begin inline asm
	shfl.sync.down.b32 %r277, %r278, %r294, %r375, %r376;
	// end inline asm
	// begin inline asm
	shfl.sync.down.b32 %r282, %r283, %r294, %r375, %r376;
	// end inline asm
	mov.b64 	%rd147, {%r277, %r282};
	mov.b64 	%fd382, %rd147;
	mov.b64 	%rd148, %fd520;
	mov.b64 	{%r288, %r293}, %rd148;
	// begin inline asm
	shfl.sync.down.b32 %r287, %r288, %r294, %r375, %r376;
	// end inline asm
	// begin inline asm
	shfl.sync.down.b32 %r292, %r293, %r294, %r375, %r376;
	// end inline asm
	mov.b64 	%rd149, {%r287, %r292};
	mov.b64 	%fd383, %rd149;
	setp.lt.s32 	%p35, %r276, %r375;
	add.f64 	%fd384, %fd521, %fd382;
	add.f64 	%fd385, %fd520, %fd383;
	selp.f64 	%fd386, %fd384, %fd521, %p35;
	mov.b64 	%rd150, %fd386;
	mov.b64 	{%r298, %r303}, %rd150;
	selp.f64 	%fd387, %fd385, %fd520, %p35;
	mov.b64 	%rd151, %fd387;
	mov.b64 	{%r308, %r313}, %rd151;
	mov.b32 	%r314, 2;
	// begin inline asm
	shfl.sync.down.b32 %r297, %r298, %r314, %r375, %r376;
	// end inline asm
	// begin inline asm
	shfl.sync.down.b32 %r302, %r303, %r314, %r375, %r376;
	// end inline asm
	mov.b64 	%rd152, {%r297, %r302};
	mov.b64 	%fd388, %rd152;
	// begin inline asm
	shfl.sync.down.b32 %r307, %r308, %r314, %r375, %r376;
	// end inline asm
	// begin inline asm
	shfl.sync.down.b32 %r312, %r313, %r314, %r375, %r376;
	// end inline asm
	mov.b64 	%rd153, {%r307, %r312};
	mov.b64 	%fd389, %rd153;
	add.s32 	%r381, %r276, 2;
	setp.gt.s32 	%p36, %r381, %r375;
	add.f64 	%fd390, %fd386, %fd388;
	add.f64 	%fd391, %fd387, %fd389;
	selp.f64 	%fd392, %fd386, %fd390, %p36;
	mov.b64 	%rd154, %fd392;
	mov.b64 	{%r318, %r323}, %rd154;
	selp.f64 	%fd393, %fd387, %fd391, %p36;
	mov.b64 	%rd155, %fd393;
	mov.b64 	{%r328, %r333}, %rd155;
	mov.b32 	%r334, 4;
	// begin inline asm
	shfl.sync.down.b32 %r317, %r318, %r334, %r375, %r376;
	// end inline asm
	// begin inline asm
	shfl.sync.down.b32 %r322, %r323, %r334, %r375, %r376;
	// end inline asm
	mov.b64 	%rd156, {%r317, %r322};
	mov.b64 	%fd394, %rd156;
	// begin inline asm
	shfl.sync.down.b32 %r327, %r328, %r334, %r375, %r376;
	// end inline asm
	// begin inline asm
	shfl.sync.down.b32 %r332, %r333, %r334, %r375, %r376;
	// end inline asm
	mov.b64 	%rd157, {%r327, %r332};
	mov.b64 	%fd395, %rd157;
	add.s32 	%r382, %r276, 4;
	setp.gt.s32 	%p37, %r382, %r375;
	add.f64 	%fd396, %fd392, %fd394;
	add.f64 	%fd397, %fd393, %fd395;
	selp.f64 	%fd398, %fd392, %fd396, %p37;
	mov.b64 	%rd158, %fd398;
	mov.b64 	{%r338, %r343}, %rd158;
	selp.f64 	%fd399, %fd393, %fd397, %p37;
	mov.b64 	%rd159, %fd399;
	mov.b64 	{%r348, %r353}, %rd159;
	mov.b32 	%r354, 8;
	// begin inline asm
	shfl.sync.down.b32 %r337, %r338, %r354, %r375, %r376;
	// end inline asm
	// begin inline asm
	shfl.sync.down.b32 %r342, %r343, %r354, %r375, %r376;
	// end inline asm
	mov.b64 	%rd160, {%r337, %r342};
	mov.b64 	%fd400, %rd160;
	// begin inline asm
	shfl.sync.down.b32 %r347, %r348, %r354, %r375, %r376;
	// end inline asm
	// begin inline asm
	shfl.sync.down.b32 %r352, %r353, %r354, %r375, %r376;
	// end inline asm
	mov.b64 	%rd161, {%r347, %r352};
	mov.b64 	%fd401, %rd161;
	add.s32 	%r383, %r276, 8;
	setp.gt.s32 	%p38, %r383, %r375;
	add.f64 	%fd402, %fd398, %fd400;
	add.f64 	%fd403, %fd399, %fd401;
	selp.f64 	%fd404, %fd398, %fd402, %p38;
	mov.b64 	%rd162, %fd404;
	mov.b64 	{%r358, %r363}, %rd162;
	selp.f64 	%fd405, %fd399, %fd403, %p38;
	mov.b64 	%rd163, %fd405;
	mov.b64 	{%r368, %r373}, %rd163;
	mov.b32 	%r374, 16;
	// begin inline asm
	shfl.sync.down.b32 %r357, %r358, %r374, %r375, %r376;
	// end inline asm
	// begin inline asm
	shfl.sync.down.b32 %r362, %r363, %r374, %r375, %r376;
	// end inline asm
	mov.b64 	%rd164, {%r357, %r362};
	mov.b64 	%fd406, %rd164;
	// begin inline asm
	shfl.sync.down.b32 %r367, %r368, %r374, %r375, %r376;
	// end inline asm
	// begin inline asm
	shfl.sync.down.b32 %r372, %r373, %r374, %r375, %r376;
	// end inline asm
	mov.b64 	%rd165, {%r367, %r372};
	mov.b64 	%fd407, %rd165;
	add.s32 	%r384, %r276, 16;
	setp.gt.s32 	%p39, %r384, %r375;
	add.f64 	%fd408, %fd404, %fd406;
	add.f64 	%fd409, %fd405, %fd407;
	selp.f64 	%fd543, %fd404, %fd408, %p39;
	selp.f64 	%fd542, %fd405, %fd409, %p39;
	setp.ne.s32 	%p40, %r276, 0;
	@%p40 bra 	$L__BB2_24;
	shr.u32 	%r385, %r6, 1;
	and.b32  	%r386, %r385, 496;
	mov.u32 	%r387, _ZZN3cub18CUB_300001_SM_10006detail6reduce18DeviceReduceKernelINS2_10policy_hubIN6thrust24THRUST_300001_SM_1000_NS7complexIdEEjN4cuda3std3__44plusIS8_EEE10Policy1000ENS6_6detail15normal_iteratorINS6_10device_ptrIS8_EEEEjSD_S8_NSB_10__identityEEEvT0_PT3_T1_NS0_13GridEvenShareISP_EET2_T4_E12temp_storage;
	add.s32 	%r388, %r387, %r386;
	st.shared.v2.f64 	[%r388+16], {%fd543, %fd542};
$L__BB2_24:
	bar.sync 	0;
	setp.ne.s32 	%p41, %r6, 0;
	@%p41 bra 	$L__BB2_48;
	setp.gt.u32 	%p42, %r5, 32;
	ld.shared.v2.f64 	{%fd410, %fd411}, [_ZZN3cub18CUB_300001_SM_10006detail6reduce18DeviceReduceKernelINS2_10policy_hubIN6thrust24THRUST_300001_SM_1000_NS7complexIdEEjN4cuda3std3__44plusIS8_EEE10Policy1000ENS6_6detail15normal_iteratorINS6_10device_ptrIS8_EEEEjSD_S8_NSB_10__identityEEEvT0_PT3_T1_NS0_13GridEvenShareISP_EET2_T4_E12temp_storage+32];
	add.f64 	%fd412, %fd543, %fd410;
	add.f64 	%fd413, %fd542, %fd411;
	selp.f64 	%fd414, %fd412, %fd543, %p42;
	selp.f64 	%fd415, %fd413, %fd542, %p42;
	setp.gt.u32 	%p43, %r5, 64;
	ld.shared.v2.f64 	{%fd416, %fd417}, [_ZZN3cub18CUB_300001_SM_10006detail6reduce18DeviceReduceKernelINS2_10policy_hubIN6thrust24THRUST_300001_SM_1000_NS7complexIdEEjN4cuda3std3__44plusIS8_EEE10Policy1000ENS6_6detail15normal_iteratorINS6_10device_ptrIS8_EEEEjSD_S8_NSB_10__identityEEEvT0_PT3_T1_NS0_13GridEvenShareISP_EET2_T4_E12temp_storage+48];
	add.f64 	%fd418, %fd414, %fd416;
	add.f64 	%fd419, %fd415, %fd417;
	selp.f64 	%fd420, %fd418, %fd414, %p43;
	selp.f64 	%fd421, %fd419, %fd415, %p43;
	setp.gt.u32 	%p44, %r5, 96;
	ld.shared.v2.f64 	{%fd422, %fd423}, [_ZZN3cub18CUB_300001_SM_10006detail6reduce18DeviceReduceKernelINS2_10policy_hubIN6thrust24THRUST_300001_SM_1000_NS7complexIdEEjN4cuda3std3__44plusIS8_EEE10Policy1000ENS6_6detail15normal_iteratorINS6_10device_ptrIS8_EEEEjSD_S8_NSB_10__identityEEEvT0_PT3_T1_NS0_13GridEvenShareISP_EET2_T4_E12temp_storage+64];
	add.f64 	%fd424, %fd420, %fd422;
	add.f64 	%fd425, %fd421, %fd423;
	selp.f64 	%fd426, %fd424, %fd420, %p44;
	selp.f64 	%fd427, %fd425, %fd421, %p44;
	setp.gt.u32 	%p45, %r5, 128;
	ld.shared.v2.f64 	{%fd428, %fd429}, [_ZZN3cub18CUB_300001_SM_10006detail6reduce18DeviceReduceKernelINS2_10policy_hubIN6thrust24THRUST_300001_SM_1000_NS7complexIdEEjN4cuda3std3__44plusIS8_EEE10Policy1000ENS6_6detail15normal_iteratorINS6_10device_ptrIS8_EEEEjSD_S8_NSB_10__identityEEEvT0_PT3_T1_NS0_13GridEvenShareISP_EET2_T4_E12temp_storage+80];
	add.f64 	%fd430, %fd426, %fd428;
	add.f64 	%fd431, %fd427, %fd429;
	selp.f64 	%fd432, %fd430, %fd426, %p45;
	selp.f64 	%fd433, %fd431, %fd427, %p45;
	setp.gt.u32 	%p46, %r5, 160;
	ld.shared.v2.f64 	{%fd434, %fd435}, [_ZZN3cub18CUB_300001_SM_10006detail6reduce18DeviceReduceKernelINS2_10policy_hubIN6thrust24THRUST_300001_SM_1000_NS7complexIdEEjN4cuda3std3__44plusIS8_EEE10Policy1000ENS6_6detail15normal_iteratorINS6_10device_ptrIS8_EEEEjSD_S8_NSB_10__identityEEEvT0_PT3_T1_NS0_13GridEvenShareISP_EET2_T4_E12temp_storage+96];
	add.f64 	%fd436, %fd432, %fd434;
	add.f64 	%fd437, %fd433, %fd435;
	selp.f64 	%fd438, %fd436, %fd432, %p46;
	selp.f64 	%fd439, %fd437, %fd433, %p46;
	setp.gt.u32 	%p47, %r5, 192;
	ld.shared.v2.f64 	{%fd440, %fd441}, [_ZZN3cub18CUB_300001_SM_10006detail6reduce18DeviceReduceKernelINS2_10policy_hubIN6thrust24THRUST_300001_SM_1000_NS7complexIdEEjN4cuda3std3__44plusIS8_EEE10Policy1000ENS6_6detail15normal_iteratorINS6_10device_ptrIS8_EEEEjSD_S8_NSB_10__identityEEEvT0_PT3_T1_NS0_13GridEvenShareISP_EET2_T4_E12temp_storage+112];
	add.f64 	%fd442, %fd438, %fd440;
	add.f64 	%fd443, %fd439, %fd441;
	selp.f64 	%fd444, %fd442, %fd438, %p47;
	selp.f64 	%fd445, %fd443, %fd439, %p47;
	setp.gt.u32 	%p48, %r5, 224;
	ld.shared.v2.f64 	{%fd446, %fd447}, [_ZZN3cub18CUB_300001_SM_10006detail6reduce18DeviceReduceKernelINS2_10policy_hubIN6thrust24THRUST_300001_SM_1000_NS7complexIdEEjN4cuda3std3__44plusIS8_EEE10Policy1000ENS6_6detail15normal_iteratorINS6_10device_ptrIS8_EEEEjSD_S8_NSB_10__identityEEEvT0_PT3_T1_NS0_13GridEvenShareISP_EET2_T4_E12temp_storage+128];
	add.f64 	%fd448, %fd444, %fd446;
	add.f64 	%fd449, %fd445, %fd447;
	selp.f64 	%fd543, %fd448, %fd444, %p48;
	selp.f64 	%fd542, %fd449, %fd445, %p48;
	bra.uni 	$L__BB2_48;
$L__BB2_26:
	mov.u32 	%r34, %tid.x;
	add.s32 	%r82, %r34, %r508;
	mul.wide.u32 	%rd4, %r82, 16;
	add.s64 	%rd5, %rd1, %rd4;
	ld.global.v2.f64 	{%fd81, %fd82}, [%rd5];
	ld.global.v2.f64 	{%fd83, %fd84}, [%rd5+4096];
	ld.global.v2.f64 	{%fd85, %fd86}, [%rd5+8192];
	ld.global.v2.f64 	{%fd87, %fd88}, [%rd5+12288];
	add.f64 	%fd89, %fd81, %fd83;
	add.f64 	%fd90, %fd82, %fd84;
	add.f64 	%fd91, %fd89, %fd85;
	add.f64 	%fd92, %fd90, %fd86;
	add.f64 	%fd541, %fd91, %fd87;
	add.f64 	%fd540, %fd92, %fd88;
	setp.lt.u32 	%p2, %r5, %r3;
	@%p2 bra 	$L__BB2_44;
	add.s32 	%r506, %r3, %r508;
	not.b32 	%r84, %r34;
	add.s32 	%r85, %r84, %r77;
	sub.s32 	%r86, %r85, %r3;
	sub.s32 	%r505, %r86, %r508;
	add.s32 	%r87, %r506, %r34;
	add.s32 	%r504, %r87, 2048;
	mov.b32 	%r507, 0;
$L__BB2_28:
	shl.b32 	%r88, %r78, 10;
	add.s32 	%r508, %r508, %r88;
	add.s32 	%r89, %r77, -1024;
	setp.gt.u32 	%p3, %r508, %r89;
	@%p3 bra 	$L__BB2_30;
	add.s32 	%r90, %r34, %r508;
	mul.wide.u32 	%rd6, %r90, 16;
	add.s64 	%rd7, %rd1, %rd6;
	ld.global.v2.f64 	{%fd93, %fd94}, [%rd7];
	ld.global.v2.f64 	{%fd95, %fd96}, [%rd7+4096];
	ld.global.v2.f64 	{%fd97, %fd98}, [%rd7+8192];
	ld.global.v2.f64 	{%fd99, %fd100}, [%rd7+12288];
	add.f64 	%fd101, %fd541, %fd93;
	add.f64 	%fd102, %fd540, %fd94;
	add.f64 	%fd103, %fd101, %fd95;
	add.f64 	%fd104, %fd102, %fd96;
	add.f64 	%fd105, %fd103, %fd97;
	add.f64 	%fd106, %fd104, %fd98;
	add.f64 	%fd541, %fd105, %fd99;
	add.f64 	%fd540, %fd106, %fd100;
	sub.s32 	%r91, %r77, %r508;
	shl.b32 	%r92, %r78, 10;
	setp.lt.u32 	%p4, %r91, %r92;
	add.s32 	%r507, %r507, 1;
	add.s32 	%r506, %r506, %r92;
	sub.s32 	%r505, %r505, %r92;
	add.s32 	%r504, %r504, %r92;
	@%p4 bra 	$L__BB2_44;
	bra.uni 	$L__BB2_28;
$L__BB2_30:
	setp.le.u32 	%p5, %r77, %r508;
	sub.s32 	%r93, %r77, %r508;
	setp.ge.s32 	%p6, %r34, %r93;
	or.pred  	%p7, %p5, %p6;
	@%p7 bra 	$L__BB2_44;
	not.b32 	%r95, %r34;
	add.s32 	%r96, %r77, %r95;
	shl.b32 	%r98, %r2, 10;
	add.s32 	%r99, %r88, %r98;
	sub.s32 	%r100, %r96, %r99;
	mul.lo.s32 	%r101, %r78, %r507;
	shl.b32 	%r102, %r101, 10;
	sub.s32 	%r103, %r100, %r102;
	shr.u32 	%r104, %r103, 8;
	add.s32 	%r49, %r104, 1;
	and.b32  	%r50, %r49, 15;
	setp.lt.u32 	%p8, %r103, 3840;
	mov.u32 	%r513, %r34;
	@%p8 bra 	$L__BB2_35;
	or.b32  	%r511, %r34, 2048;
	shr.u32 	%r105, %r505, 8;
	add.s32 	%r106, %r105, 1;
	and.b32  	%r107, %r106, 33554416;
	neg.s32 	%r509, %r107;
$L__BB2_33:
	.pragma "nounroll";
	add.s32 	%r108, %r504, -2048;
	mul.wide.u32 	%rd8, %r108, 16;
	add.s64 	%rd9, %rd1, %rd8;
	ld.global.v2.f64 	{%fd108, %fd109}, [%rd9];
	add.f64 	%fd110, %fd541, %fd108;
	add.f64 	%fd111, %fd540, %fd109;
	add.s32 	%r109, %r504, -1792;
	mul.wide.u32 	%rd10, %r109, 16;
	add.s64 	%rd11, %rd1, %rd10;
	ld.global.v2.f64 	{%fd112, %fd113}, [%rd11];
	add.f64 	%fd114, %fd110, %fd112;
	add.f64 	%fd115, %fd111, %fd113;
	add.s32 	%r110, %r504, -1536;
	mul.wide.u32 	%rd12, %r110, 16;
	add.s64 	%rd13, %rd1, %rd12;
	ld.global.v2.f64 	{%fd116, %fd117}, [%rd13];
	add.f64 	%fd118, %fd114, %fd116;
	add.f64 	%fd119, %fd115, %fd117;
	add.s32 	%r111, %r504, -1280;
	mul.wide.u32 	%rd14, %r111, 16;
	add.s64 	%rd15, %rd1, %rd14;
	ld.global.v2.f64 	{%fd120, %fd121}, [%rd15];
	add.f64 	%fd122, %fd118, %fd120;
	add.f64 	%fd123, %fd119, %fd121;
	add.s32 	%r112, %r504, -1024;
	mul.wide.u32 	%rd16, %r112, 16;
	add.s64 	%rd17, %rd1, %rd16;
	ld.global.v2.f64 	{%fd124, %fd125}, [%rd17];
	add.f64 	%fd126, %fd122, %fd124;
	add.f64 	%fd127, %fd123, %fd125;
	add.s32 	%r113, %r504, -768;
	mul.wide.u32 	%rd18, %r113, 16;
	add.s64 	%rd19, %rd1, %rd18;
	ld.global.v2.f64 	{%fd128, %fd129}, [%rd19];
	add.f64 	%fd130, %fd126, %fd128;
	add.f64 	%fd131, %fd127, %fd129;
	add.s32 	%r114, %r504, -512;
	mul.wide.u32 	%rd20, %r114, 16;
	add.s64 	%rd21, %rd1, %rd20;
	ld.global.v2.f64 	{%fd132, %fd133}, [%rd21];
	add.f64 	%fd134, %fd130, %fd132;
	add.f64 	%fd135, %fd131, %fd133;
	add.s32 	%r115, %r504, 1792;
	add.s32 	%r116, %r504, -256;
	mul.wide.u32 	%rd22, %r116, 16;
	add.s64 	%rd23, %rd1, %rd22;
	ld.global.v2.f64 	{%fd136, %fd137}, [%rd23];
	add.f64 	%fd138, %fd134, %fd136;
	add.f64 	%fd139, %fd135, %fd137;
	mul.wide.u32 	%rd24, %r504, 16;
	add.s64 	%rd25, %rd1, %rd24;
	ld.global.v2.f64 	{%fd140, %fd141}, [%rd25];
	add.f64 	%fd142, %fd138, %fd140;
	add.f64 	%fd143, %fd139, %fd141;
	add.s32 	%r117, %r504, 256;
	mul.wide.u32 	%rd26, %r117, 16;
	add.s64 	%rd27, %rd1, %rd26;
	ld.global.v2.f64 	{%fd144, %fd145}, [%rd27];
	add.f64 	%fd146, %fd142, %fd144;
	add.f64 	%fd147, %fd143, %fd145;
	add.s32 	%r118, %r504, 512;
	mul.wide.u32 	%rd28, %r118, 16;
	add.s64 	%rd29, %rd1, %rd28;
	ld.global.v2.f64 	{%fd148, %fd149}, [%rd29];
	add.f64 	%fd150, %fd146, %fd148;
	add.f64 	%fd151, %fd147, %fd149;
	add.s32 	%r119, %r504, 768;
	mul.wide.u32 	%rd30, %r119, 16;
	add.s64 	%rd31, %rd1, %rd30;
	ld.global.v2.f64 	{%fd152, %fd153}, [%rd31];
	add.f64 	%fd154, %fd150, %fd152;
	add.f64 	%fd155, %fd151, %fd153;
	add.s32 	%r120, %r504, 1024;
	mul.wide.u32 	%rd32, %r120, 16;
	add.s64 	%rd33, %rd1, %rd32;
	ld.global.v2.f64 	{%fd156, %fd157}, [%rd33];
	add.f64 	%fd158, %fd154, %fd156;
	add.f64 	%fd159, %fd155, %fd157;
	add.s32 	%r121, %r504, 1280;
	mul.wide.u32 	%rd34, %r121, 16;
	add.s64 	%rd35, %rd1, %rd34;
	ld.global.v2.f64 	{%fd160, %fd161}, [%rd35];
	add.f64 	%fd162, %fd158, %fd160;
	add.f64 	%fd163, %fd159, %fd161;
	add.s32 	%r122, %r504, 1536;
	mul.wide.u32 	%rd36, %r122, 16;
	add.s64 	%rd37, %rd1, %rd36;
	ld.global.v2.f64 	{%fd164, %fd165}, [%rd37];
	add.f64 	%fd166, %fd162, %fd164;
	add.f64 	%fd167, %fd163, %fd165;
	mul.wide.u32 	%rd38, %r115, 16;
	add.s64 	%rd39, %rd1, %rd38;
	ld.global.v2.f64 	{%fd168, %fd169}, [%rd39];
	add.f64 	%fd541, %fd166, %fd168;
	add.f64 	%fd540, %fd167, %fd169;
	add.s32 	%r511, %r511, 4096;
	add.s32 	%r504, %r504, 4096;
	add.s32 	%r509, %r509, 16;
	setp.ne.s32 	%p9, %r509, 0;
	@%p9 bra 	$L__BB2_33;
	add.s32 	%r513, %r511, -2048;
$L__BB2_35:
	setp.eq.s32 	%p10, %r50, 0;
	@%p10 bra 	$L__BB2_44;
	and.b32  	%r61, %r49, 7;
	setp.lt.u32 	%p11, %r50, 8;
	@%p11 bra 	$L__BB2_38;
	add.s32 	%r123, %r513, %r508;
	mul.wide.u32 	%rd40, %r123, 16;
	add.s64 	%rd41, %rd1, %rd40;
	ld.global.v2.f64 	{%fd171, %fd172}, [%rd41];
	add.f64 	%fd173, %fd541, %fd171;
	add.f64 	%fd174, %fd540, %fd172;
	add.s32 	%r124, %r123, 256;
	mul.wide.u32 	%rd42, %r124, 16;
	add.s64 	%rd43, %rd1, %rd42;
	ld.global.v2.f64 	{%fd175, %fd176}, [%rd43];
	add.f64 	%fd177, %fd173, %fd175;
	add.f64 	%fd178, %fd174, %fd176;
	add.s32 	%r125, %r123, 512;
	mul.wide.u32 	%rd44, %r125, 16;
	add.s64 	%rd45, %rd1, %rd44;
	ld.global.v2.f64 	{%fd179, %fd180}, [%rd45];
	add.f64 	%fd181, %fd177, %fd179;
	add.f64 	%fd182, %fd178, %fd180;
	add.s32 	%r126, %r123, 768;
	mul.wide.u32 	%rd46, %r126, 16;
	add.s64 	%rd47, %rd1, %rd46;
	ld.global.v2.f64 	{%fd183, %fd184}, [%rd47];
	add.f64 	%fd185, %fd181, %fd183;
	add.f64 	%fd186, %fd182, %fd184;
	add.s32 	%r127, %r123, 1024;
	mul.wide.u32 	%rd48, %r127, 16;
	add.s64 	%rd49, %rd1, %rd48;
	ld.global.v2.f64 	{%fd187, %fd188}, [%rd49];
	add.f64 	%fd189, %fd185, %fd187;
	add.f64 	%fd190, %fd186, %fd188;
	add.s32 	%r128, %r123, 1280;
	mul.wide.u32 	%rd50, %r128, 16;
	add.s64 	%rd51, %rd1, %rd50;
	ld.global.v2.f64 	{%fd191, %fd192}, [%rd51];
	add.f64 	%fd193, %fd189, %fd191;
	add.f64 	%fd194, %fd190, %fd192;
	add.s32 	%r129, %r123, 1536;
	mul.wide.u32 	%rd52, %r129, 16;
	add.s64 	%rd53, %rd1, %rd52;
	ld.global.v2.f64 	{%fd195, %fd196}, [%rd53];
	add.f64 	%fd197, %fd193, %fd195;
	add.f64 	%fd198, %fd194, %fd196;
	add.s32 	%r130, %r123, 1792;
	mul.wide.u32 	%rd54, %r130, 16;
	add.s64 	%rd55, %rd1, %rd54;
	ld.global.v2.f64 	{%fd199, %fd200}, [%rd55];
	add.f64 	%fd541, %fd197, %fd199;
	add.f64 	%fd540, %fd198, %fd200;
	add.s32 	%r513, %r513, 2048;
$L__BB2_38:
	setp.eq.s32 	%p12, %r61, 0;
	@%p12 bra 	$L__BB2_44;
	setp.lt.u32 	%p13, %r61, 4;
	@%p13 bra 	$L__BB2_41;
	add.s32 	%r131, %r513, %r508;
	mul.wide.u32 	%rd56, %r131, 16;
	add.s64 	%rd57, %rd1, %rd56;
	ld.global.v2.f64 	{%fd202, %fd203}, [%rd57];
	add.f64 	%fd204, %fd541, %fd202;
	add.f64 	%fd205, %fd540, %fd203;
	add.s32 	%r132, %r131, 256;
	mul.wide.u32 	%rd58, %r132, 16;
	add.s64 	%rd59, %rd1, %rd58;
	ld.global.v2.f64 	{%fd206, %fd207}, [%rd59];
	add.f64 	%fd208, %fd204, %fd206;
	add.f64 	%fd209, %fd205, %fd207;
	add.s32 	%r133, %r131, 512;
	mul.wide.u32 	%rd60, %r133, 16;
	add.s64 	%rd61, %rd1, %rd60;
	ld.global.v2.f64 	{%fd210, %fd211}, [%rd61];
	add.f64 	%fd212, %fd208, %fd210;
	add.f64 	%fd213, %fd209, %fd211;
	add.s32 	%r134, %r131, 768;
	mul.wide.u32 	%rd62, %r134, 16;
	add.s64 	%rd63, %rd1, %rd62;
	ld.global.v2.f64 	{%fd214, %fd215}, [%rd63];
	add.f64 	%fd541, %fd212, %fd214;
	add.f64 	%fd540, %fd213, %fd215;
	add.s32 	%r513, %r513, 1024;
$L__BB2_41:
	and.b32  	%r135, %r49, 3;
	setp.eq.s32 	%p14, %r135, 0;
	@%p14 bra 	$L__BB2_44;
	add.s32 	%r516, %r513, %r506;
	cvt.u16.u32 	%rs1, %r505;
	shr.u16 	%rs2, %rs1, 8;
	add.s16 	%rs3, %rs2, 1;
	cvt.u32.u16 	%r136, %rs3;
	and.b32  	%r137, %r136, 3;
	neg.s32 	%r515, %r137;
$L__BB2_43:
	.pragma "nounroll";
	mul.wide.u32 	%rd64, %r516, 16;
	add.s64 	%rd65, %rd1, %rd64;
	ld.global.v2.f64 	{%fd216, %fd217}, [%rd65];
	add.f64 	%fd541, %fd541, %fd216;
	add.f64 	%fd540, %fd540, %fd217;
	add.s32 	%r516, %r516, 256;
	add.s32 	%r515, %r515, 1;
	setp.ne.s32 	%p15, %r515, 0;
	@%p15 bra 	$L__BB2_43;
$L__BB2_44:
	// begin inline asm
	mov.u32 %r138, %laneid;
	// end inline asm
	mov.b64 	%rd66, %fd541;
	mov.b64 	{%r140, %r145}, %rd66;
	mov.b32 	%r156, 1;
	mov.b32 	%r237, 31;
	mov.b32 	%r238, -1;
	// begin inline asm
	shfl.sync.down.b32 %r139, %r140, %r156, %r237, %r238;
	// end inline asm
	// begin inline asm
	shfl.sync.down.b32 %r144, %r145, %r156, %r237, %r238;
	// end inline asm
	mov.b64 	%rd67, {%r139, %r144};
	mov.b64 	%fd218, %rd67;
	mov.b64 	%rd68, %fd540;
	mov.b64 	{%r150, %r155}, %rd68;
	// begin inline asm
	shfl.sync.down.b32 %r149, %r150, %r156, %r237, %r238;
	// end inline asm
	// begin inline asm
	shfl.sync.down.b32 %r154, %r155, %r156, %r237, %r238;
	// end inline asm
	mov.b64 	%rd69, {%r149, %r154};
	mov.b64 	%fd219, %rd69;
	setp.gt.s32 	%p16, %r138, 30;
	add.f64 	%fd220, %fd541, %fd218;
	add.f64 	%fd221, %fd540, %fd219;
	selp.f64 	%fd222, %fd541, %fd220, %p16;
	mov.b64 	%rd70, %fd222;
	mov.b64 	{%r160, %r165}, %rd70;
	selp.f64 	%fd223, %fd540, %fd221, %p16;
	mov.b64 	%rd71, %fd223;
	mov.b64 	{%r170, %r175}, %rd71;
	mov.b32 	%r176, 2;
	// begin inline asm
	shfl.sync.down.b32 %r159, %r160, %r176, %r237, %r238;
	// end inline asm
	// begin inline asm
	shfl.sync.down.b32 %r164, %r165, %r176, %r237, %r238;
	// end inline asm
	mov.b64 	%rd72, {%r159, %r164};
	mov.b64 	%fd224, %rd72;
	// begin inline asm
	shfl.sync.down.b32 %r169, %r170, %r176, %r237, %r238;
	// end inline asm
	// begin inline asm
	shfl.sync.down.b32 %r174, %r175, %r176, %r237, %r238;
	// end inline asm
	mov.b64 	%rd73, {%r169, %r174};
	mov.b64 	%fd225, %rd73;
	setp.gt.s32 	%p17, %r138, 29;
	add.f64 	%fd226, %fd222, %fd224;
	add.f64 	%fd227, %fd223, %fd225;
	selp.f64 	%fd228, %fd222, %fd226, %p17;
	mov.b64 	%rd74, %fd228;
	mov.b64 	{%r180, %r185}, %rd74;
	selp.f64 	%fd229, %fd223, %fd227, %p17;
	mov.b64 	%rd75, %fd229;
	mov.b64 	{%r190, %r195}, %rd75;
	mov.b32 	%r196, 4;
	// begin inline asm
	shfl.sync.down.b32 %r179, %r180, %r196, %r237, %r238;
	// end inline asm
	// begin inline asm
	shfl.sync.down.b32 %r184, %r185, %r196, %r237, %r238;
	// end inline asm
	mov.b64 	%rd76, {%r179, %r184};
	mov.b64 	%fd230, %rd76;
	// begin inline asm
	shfl.sync.down.b32 %r189, %r190, %r196, %r237, %r238;
	// end inline asm
	// begin inline asm
	shfl.sync.down.b32 %r194, %r195, %r196, %r237, %r238;
	// end inline asm
	mov.b64 	%rd77, {%r189, %r194};
	mov.b64 	%fd231, %rd77;
	setp.gt.s32 	%p18, %r138, 27;
	add.f64 	%fd232, %fd228, %fd230;
	add.f64 	%fd233, %fd229, %fd231;
	selp.f64 	%fd234, %fd228, %fd232, %p18;
	mov.b64 	%rd78, %fd234;
	mov.b64 	{%r200, %r205}, %rd78;
	selp.f64 	%fd235, %fd229, %fd233, %p18;
	mov.b64 	%rd79, %fd235;
	mov.b64 	{%r210, %r215}, %rd79;
	mov.b32 	%r216, 8;
	// begin inline asm
	shfl.sync.down.b32 %r199, %r200, %r216, %r237, %r238;
	// end inline asm
	// begin inline asm
	shfl.sync.down.b32 %r204, %r205, %r216, %r237, %r238;
	// end inline asm
	mov.b64 	%rd80, {%r199, %r204};
	mov.b64 	%fd236, %rd80;
	// begin inline asm
	shfl.sync.down.b32 %r209, %r210, %r216, %r237, %r238;
	// end inline asm
	// begin inline asm
	shfl.sync.down.b32 %r214, %r215, %r216, %r237, %r238;
	// end inline asm
	mov.b64 	%rd81, {%r209, %r214};
	mov.b64 	%fd237, %rd81;
	setp.gt.s32 	%p19, %r138, 23;
	add.f64 	%fd238, %fd234, %fd236;
	add.f64 	%fd239, %fd235, %fd237;
	selp.f64 	%fd240, %fd234, %fd238, %p19;
	mov.b64 	%rd82, %fd240;
	mov.b64 	{%r220, %r225}, %rd82;
	selp.f64 	%fd241, %fd235, %fd239, %p19;
	mov.b64 	%rd83, %fd241;
	mov.b64 	{%r230, %r235}, %rd83;
	mov.b32 	%r236, 16;
	// begin inline asm
	shfl.sync.down.b32 %r219, %r220, %r236, %r237, %r238;
	// end inline asm
	// begin inline asm
	shfl.sync.down.b32 %r224, %r225, %r236, %r237, %r238;
	// end inline asm
	mov.b64 	%rd84, {%r219, %r224};
	mov.b64 	%fd242, %rd84;
	// begin inline asm
	shfl.sync.down.b32 %r229, %r230, %r236, %r237, %r238;
	// end inline asm
	// begin inline asm
	shfl.sync.down.b32 %r234, %r235, %r236, %r237, %r238;
	// end inline asm
	mov.b64 	%rd85, {%r229, %r234};
	mov.b64 	%fd243, %rd85;
	setp.gt.s32 	%p20, %r138, 15;
	add.f64 	%fd73, %fd240, %fd242;
	add.f64 	%fd74, %fd241, %fd243;
	selp.f64 	%fd543, %fd240, %fd73, %p20;
	selp.f64 	%fd542, %fd241, %fd74, %p20;
	setp.ne.s32 	%p21, %r138, 0;
	@%p21 bra 	$L__BB2_46;
	shr.u32 	%r239, %r34, 1;
	and.b32  	%r240, %r239, 496;
	mov.u32 	%r241, _ZZN3cub18CUB_300001_SM_10006detail6reduce18DeviceReduceKernelINS2_10policy_hubIN6thrust24THRUST_300001_SM_1000_NS7complexIdEEjN4cuda3std3__44plusIS8_EEE10Policy1000ENS6_6detail15normal_iteratorINS6_10device_ptrIS8_EEEEjSD_S8_NSB_10__identityEEEvT0_PT3_T1_NS0_13GridEvenShareISP_EET2_T4_E12temp_storage;
	add.s32 	%r242, %r241, %r240;
	st.shared.v2.f64 	[%r242+16], {%fd73, %fd74};
$L__BB2_46:
	bar.sync 	0;
	setp.ne.s32 	%p22, %r34, 0;
	@%p22 bra 	$L__BB2_48;
	ld.shared.v2.f64 	{%fd244, %fd245}, [_ZZN3cub18CUB_300001_SM_10006detail6reduce18DeviceReduceKernelINS2_10policy_hubIN6thrust24THRUST_300001_SM_1000_NS7complexIdEEjN4cuda3std3__44plusIS8_EEE10Policy1000ENS6_6detail15normal_iteratorINS6_10device_ptrIS8_EEEEjSD_S8_NSB_10__identityEEEvT0_PT3_T1_NS0_13GridEvenShareISP_EET2_T4_E12temp_storage+32];
	add.f64 	%fd246, %fd543, %fd244;
	add.f64 	%fd247, %fd542, %fd245;
	ld.shared.v2.f64 	{%fd248, %fd249}, [_ZZN3cub18CUB_300001_SM_10006detail6reduce18DeviceReduceKernelINS2_10policy_hubIN6thrust24THRUST_300001_SM_1000_NS7complexIdEEjN4cuda3std3__44plusIS8_EEE10Policy1000ENS6_6detail15normal_iteratorINS6_10device_ptrIS8_EEEEjSD_S8_NSB_10__identityEEEvT0_PT3_T1_NS0_13GridEvenShareISP_EET2_T4_E12temp_storage+48];
	add.f64 	%fd250, %fd246, %fd248;
	add.f64 	%fd251, %fd247, %fd249;
	ld.shared.v2.f64 	{%fd252, %fd253}, [_ZZN3cub18CUB_300001_SM_10006detail6reduce18DeviceReduceKernelINS2_10policy_hubIN6thrust24THRUST_300001_SM_1000_NS7complexIdEEjN4cuda3std3__44plusIS8_EEE10Policy1000ENS6_6detail15normal_iteratorINS6_10device_ptrIS8_EEEEjSD_S8_NSB_10__identityEEEvT0_PT3_T1_NS0_13GridEvenShareISP_EET2_T4_E12temp_storage+64];
	add.f64 	%fd254, %fd250, %fd252;
	add.f64 	%fd255, %fd251, %fd253;
	ld.shared.v2.f64 	{%fd256, %fd257}, [_ZZN3cub18CUB_300001_SM_10006detail6reduce18DeviceReduceKernelINS2_10policy_hubIN6thrust24THRUST_300001_SM_1000_NS7complexIdEEjN4cuda3std3__44plusIS8_EEE10Policy1000ENS6_6detail15normal_iteratorINS6_10device_ptrIS8_EEEEjSD_S8_NSB_10__identityEEEvT0_PT3_T1_NS0_13GridEvenShareISP_EET2_T4_E12temp_storage+80];
	add.f64 	%fd258, %fd254, %fd256;
	add.f64 	%fd259, %fd255, %fd257;
	ld.shared.v2.f64 	{%fd260, %fd261}, [_ZZN3cub18CUB_300001_SM_10006detail6reduce18DeviceReduceKernelINS2_10policy_hubIN6thrust24THRUST_300001_SM_1000_NS7complexIdEEjN4cuda3std3__44plusIS8_EEE10Policy1000ENS6_6detail15normal_iteratorINS6_10device_ptrIS8_EEEEjSD_S8_NSB_10__identityEEEvT0_PT3_T1_NS0_13GridEvenShareISP_EET2_T4_E12temp_storage+96];
	add.f64 	%fd262, %fd258, %fd260;
	add.f64 	%fd263, %fd259, %fd261;
	ld.shared.v2.f64 	{%fd264, %fd265}, [_ZZN3cub18CUB_300001_SM_10006detail6reduce18DeviceReduceKernelINS2_10policy_hubIN6thrust24THRUST_300001_SM_1000_NS7complexIdEEjN4cuda3std3__44plusIS8_EEE10Policy1000ENS6_6detail15normal_iteratorINS6_10device_ptrIS8_EEEEjSD_S8_NSB_10__identityEEEvT0_PT3_T1_NS0_13GridEvenShareISP_EET2_T4_E12temp_storage+112];
	add.f64 	%fd266, %fd262, %fd264;
	add.f64 	%fd267, %fd263, %fd265;
	ld.shared.v2.f64 	{%fd268, %fd269}, [_ZZN3cub18CUB_300001_SM_10006detail6reduce18DeviceReduceKernelINS2_10policy_hubIN6thrust24THRUST_300001_SM_1000_NS7complexIdEEjN4cuda3std3__44plusIS8_EEE10Policy1000ENS6_6detail15normal_iteratorINS6_10device_ptrIS8_EEEEjSD_S8_NSB_10__identityEEEvT0_PT3_T1_NS0_13GridEvenShareISP_EET2_T4_E12temp_storage+128];
	add.f64 	%fd543, %fd266, %fd268;
	add.f64 	%fd542, %fd267, %fd269;
$L__BB2_48:
	mov.u32 	%r494, %tid.x;
	setp.ne.s32 	%p56, %r494, 0;
	@%p56 bra 	$L__BB2_50;
	ld.param.u64 	%rd189, [_ZN3cub18CUB_300001_SM_10006detail6reduce18DeviceReduceKernelINS2_10policy_hubIN6thrust24THRUST_300001_SM_1000_NS7complexIdEEjN4cuda3std3__44plusIS8_EEE10Policy1000ENS6_6detail15normal_iteratorINS6_10device_ptrIS8_EEEEjSD_S8_NSB_10__identityEEEvT0_PT3_T1_NS0_13GridEvenShareISP_EET2_T4__param_1];
	cvta.to.global.u64 	%rd186, %rd189;
	mul.wide.u32 	%rd187, %r2, 16;
	add.s64 	%rd188, %rd186, %rd187;
	st.global.v2.f64 	[%rd188], {%fd543, %fd542};
$L__BB2_50:
	ret;

}
	// .globl	_ZN3cub18CUB_300001_SM_10006detail6reduce28DeviceReduceSingleTileKernelINS2_10policy_hubIN6thrust24THRUST_300001_SM_1000_NS7complexIdEEjN4cuda3std3__44plusIS8_EEE10Policy1000EPS8_SG_iSD_S8_S8_NSB_10__identityEEEvT0_T1_T2_T3_T4_T6_
.visible .entry _ZN3cub18CUB_300001_SM_10006detail6reduce28DeviceReduceSingleTileKernelINS2_10policy_hubIN6thrust24THRUST_300001_SM_1000_NS7complexIdEEjN4cuda3std3__44plusIS8_EEE10Policy1000EPS8_SG_iSD_S8_S8_NSB_10__identityEEEvT0_T1_T2_T3_T4_T6_(
	.param .u64 .ptr .align 1 _ZN3cub18CUB_300001_SM_10006detail6reduce28DeviceReduceSingleTileKernelINS2_10policy_hubIN6thrust24THRUST_300001_SM_1000_NS7complexIdEEjN4cuda3std3__44plusIS8_EEE10Policy1000EPS8_SG_iSD_S8_S8_NSB_10__identityEEEvT0_T1_T2_T3_T4_T6__param_0,
	.param .u64 .ptr .align 1 _ZN3cub18CUB_300001_SM_10006detail6reduce28DeviceReduceSingleTileKernelINS2_10policy_hubIN6thrust24THRUST_300001_SM_1000_NS7complexIdEEjN4cuda3std3__44plusIS8_EEE10Policy1000EPS8_SG_iSD_S8_S8_NSB_10__identityEEEvT0_T1_T2_T3_T4_T6__param_1,
	.param .u32 _ZN3cub18CUB_300001_SM_10006detail6reduce28DeviceReduceSingleTileKernelINS2_10policy_hubIN6thrust24THRUST_300001_SM_1000_NS7complexIdEEjN4cuda3std3__44plusIS8_EEE10Policy1000EPS8_SG_iSD_S8_S8_NSB_10__identityEEEvT0_T1_T2_T3_T4_T6__param_2,
	.param .align 1 .b8 _ZN3cub18CUB_300001_SM_10006detail6reduce28DeviceReduceSingleTileKernelINS2_10policy_hubIN6thrust24THRUST_300001_SM_1000_NS7complexIdEEjN4cuda3std3__44plusIS8_EEE10Policy1000EPS8_SG_iSD_S8_S8_NSB_10__identityEEEvT0_T1_T2_T3_T4_T6__param_3[1],
	.param .align 16 .b8 _ZN3cub18CUB_300001_SM_10006detail6reduce28DeviceReduceSingleTileKernelINS2_10policy_hubIN6thrust24THRUST_300001_SM_1000_NS7complexIdEEjN4cuda3std3__44plusIS8_EEE10Policy1000EPS8_SG_iSD_S8_S8_NSB_10__identityEEEvT0_T1_T2_T3_T4_T6__param_4[16],
	.param .align 1 .b8 _ZN3cub18CUB_300001_SM_10006detail6reduce28DeviceReduceSingleTileKernelINS2_10policy_hubIN6thrust24THRUST_300001_SM_1000_NS7complexIdEEjN4cuda3std3__44plusIS8_EEE10Policy1000EPS8_SG_iSD_S8_S8_NSB_10__identityEEEvT0_T1_T2_T3_T4_T6__param_5[1]
)
.maxntid 256
.minnctapersm 1
{
	.reg .pred 	%p<50>;
	.reg .b32 	%r<387>;
	.reg .b64 	%rd<142>;
	.reg .b64 	%fd<324>;
	// demoted variable
	.shared .align 16 .b8 _ZZN3cub18CUB_300001_SM_10006detail6reduce28DeviceReduceSingleTileKernelINS2_10policy_hubIN6thrust24THRUST_300001_SM_1000_NS7complexIdEEjN4cuda3std3__44plusIS8_EEE10Policy1000EPS8_SG_iSD_S8_S8_NSB_10__identityEEEvT0_T1_T2_T3_T4_T6_E12temp_storage[160];
	ld.param.u64 	%rd9, [_ZN3cub18CUB_300001_SM_10006detail6reduce28DeviceReduceSingleTileKernelINS2_10policy_hubIN6thrust24THRUST_300001_SM_1000_NS7complexIdEEjN4cuda3std3__44plusIS8_EEE10Policy1000EPS8_SG_iSD_S8_S8_NSB_10__identityEEEvT0_T1_T2_T3_T4_T6__param_0];
	ld.param.u64 	%rd10, [_ZN3cub18CUB_300001_SM_10006detail6reduce28DeviceReduceSingleTileKernelINS2_10policy_hubIN6thrust24THRUST_300001_SM_1000_NS7complexIdEEjN4cuda3std3__44plusIS8_EEE10Policy1000EPS8_SG_iSD_S8_S8_NSB_10__identityEEEvT0_T1_T2_T3_T4_T6__param_1];
	ld.param.u32 	%r34, [_ZN3cub18CUB_300001_SM_10006detail6reduce28DeviceReduceSingleTileKernelINS2_10policy_hubIN6thrust24THRUST_300001_SM_1000_NS7complexIdEEjN4cuda3std3__44plusIS8_EEE10Policy1000EPS8_SG_iSD_S8_S8_NSB_10__identityEEEvT0_T1_T2_T3_T4_T6__param_2];
	ld.param.v2.f64 	{%fd59, %fd60}, [_ZN3cub18CUB_300001_SM_10006detail6reduce28DeviceReduceSingleTileKernelINS2_10policy_hubIN6thrust24THRUST_300001_SM_1000_NS7complexIdEEjN4cuda3std3__44plusIS8_EEE10Policy1000EPS8_SG_iSD_S8_S8_NSB_10__identityEEEvT0_T1_T2_T3_T4_T6__param_4];
	cvta.to.global.u64 	%rd1, %rd10;
	setp.ne.s32 	%p1, %r34, 0;
	@%p1 bra 	$L__BB3_3;
	mov.u32 	%r373, %tid.x;
	setp.ne.s32 	%p49, %r373, 0;
	@%p49 bra 	$L__BB3_39;
	st.global.v2.f64 	[%rd1], {%fd59, %fd60};
	bra.uni 	$L__BB3_39;
$L__BB3_3:
	setp.gt.s32 	%p2, %r34, 1023;
	@%p2 bra 	$L__BB3_21;
	mov.u32 	%r1, %tid.x;
	setp.ge.s32 	%p19, %r1, %r34;
	mov.f64 	%fd306, 0d0000000000000000;
	mov.f64 	%fd307, %fd306;
	mov.u32 	%r377, %r1;
	@%p19 bra 	$L__BB3_6;
	mul.wide.u32 	%rd82, %r1, 16;
	add.s64 	%rd81, %rd9, %rd82;
	// begin inline asm
	ld.global.nc.v2.u64 {%rd79, %rd80}, [%rd81];
	// end inline asm
	mov.b64 	%fd307, %rd79;
	mov.b64 	%fd306, %rd80;
	add.s32 	%r377, %r1, 256;
$L__BB3_6:
	setp.ge.s32 	%p20, %r377, %r34;
	@%p20 bra 	$L__BB3_12;
	not.b32 	%r149, %r377;
	add.s32 	%r4, %r34, %r149;
	and.b32  	%r150, %r4, 768;
	setp.eq.s32 	%p21, %r150, 768;
	@%p21 bra 	$L__BB3_10;
	mul.wide.u32 	%rd83, %r377, 16;
	add.s64 	%rd140, %rd9, %rd83;
	shr.u32 	%r151, %r4, 8;
	add.s32 	%r152, %r151, 1;
	and.b32  	%r153, %r152, 3;
	neg.s32 	%r375, %r153;
$L__BB3_9:
	.pragma "nounroll";
	// begin inline asm
	ld.global.nc.v2.u64 {%rd84, %rd85}, [%rd140];
	// end inline asm
	mov.b64 	%fd158, %rd84;
	mov.b64 	%fd159, %rd85;
	add.f64 	%fd307, %fd307, %fd158;
	add.f64 	%fd306, %fd306, %fd159;
	add.s32 	%r377, %r377, 256;
	add.s64 	%rd140, %rd140, 4096;
	add.s32 	%r375, %r375, 1;
	setp.ne.s32 	%p22, %r375, 0;
	@%p22 bra 	$L__BB3_9;
$L__BB3_10:
	setp.lt.u32 	%p23, %r4, 768;
	@%p23 bra 	$L__BB3_12;
$L__BB3_11:
	mul.wide.s32 	%rd99, %r377, 16;
	add.s64 	%rd89, %rd9, %rd99;
	// begin inline asm
	ld.global.nc.v2.u64 {%rd87, %rd88}, [%rd89];
	// end inline asm
	mov.b64 	%fd160, %rd87;
	mov.b64 	%fd161, %rd88;
	add.f64 	%fd162, %fd307, %fd160;
	add.f64 	%fd163, %fd306, %fd161;
	add.s64 	%rd92, %rd89, 4096;
	// begin inline asm
	ld.global.nc.v2.u64 {%rd90, %rd91}, [%rd92];
	// end inline asm
	mov.b64 	%fd164, %rd90;
	mov.b64 	%fd165, %rd91;
	add.f64 	%fd166, %fd162, %fd164;
	add.f64 	%fd167, %fd163, %fd165;
	add.s64 	%rd95, %rd89, 8192;
	// begin inline asm
	ld.global.nc.v2.u64 {%rd93, %rd94}, [%rd95];
	// end inline asm
	mov.b64 	%fd168, %rd93;
	mov.b64 	%fd169, %rd94;
	add.f64 	%fd170, %fd166, %fd168;
	add.f64 	%fd171, %fd167, %fd169;
	add.s64 	%rd98, %rd89, 12288;
	// begin inline asm
	ld.global.nc.v2.u64 {%rd96, %rd97}, [%rd98];
	// end inline asm
	mov.b64 	%fd172, %rd96;
	mov.b64 	%fd173, %rd97;
	add.f64 	%fd307, %fd170, %fd172;
	add.f64 	%fd306, %fd171, %fd173;
	add.s32 	%r377, %r377, 1024;
	setp.lt.s32 	%p24, %r377, %r34;
	@%p24 bra 	$L__BB3_11;
$L__BB3_12:
	setp.lt.s32 	%p25, %r34, 256;
	@%p25 bra 	$L__BB3_17;
	// begin inline asm
	mov.u32 %r267, %laneid;
	// end inline asm
	mov.b64 	%rd120, %fd307;
	mov.b64 	{%r269, %r274}, %rd120;
	mov.b32 	%r285, 1;
	mov.b32 	%r366, 31;
	mov.b32 	%r367, -1;
	// begin inline asm
	shfl.sync.down.b32 %r268, %r269, %r285, %r366, %r367;
	// end inline asm
	// begin inline asm
	shfl.sync.down.b32 %r273, %r274, %r285, %r366, %r367;
	// end inline asm
	mov.b64 	%rd121, {%r268, %r273};
	mov.b64 	%fd242, %rd121;
	mov.b64 	%rd122, %fd306;
	mov.b64 	{%r279, %r284}, %rd122;
	// begin inline asm
	shfl.sync.down.b32 %r278, %r279, %r285, %r366, %r367;
	// end inline asm
	// begin inline asm
	shfl.sync.down.b32 %r283, %r284, %r285, %r366, %r367;
	// end inline asm
	mov.b64 	%rd123, {%r278, %r283};
	mov.b64 	%fd243, %rd123;
	setp.gt.s32 	%p41, %r267, 30;
	add.f64 	%fd244, %fd307, %fd242;
	add.f64 	%fd245, %fd306, %fd243;
	selp.f64 	%fd246, %fd306, %fd245, %p41;
	mov.b64 	%rd124, %fd246;
	mov.b64 	{%r299, %r304}, %rd124;
	selp.f64 	%fd247, %fd307, %fd244, %p41;
	mov.b64 	%rd125, %fd247;
	mov.b64 	{%r289, %r294}, %rd125;
	mov.b32 	%r305, 2;
	// begin inline asm
	shfl.sync.down.b32 %r288, %r289, %r305, %r366, %r367;
	// end inline asm
	// begin inline asm
	shfl.sync.down.b32 %r293, %r294, %r305, %r366, %r367;
	// end inline asm
	mov.b64 	%rd126, {%r288, %r293};
	mov.b64 	%fd248, %rd126;
	// begin inline asm
	shfl.sync.down.b32 %r298, %r299, %r305, %r366, %r367;
	// end inline asm
	// begin inline asm
	shfl.sync.down.b32 %r303, %r304, %r305, %r366, %r367;
	// end inline asm
	mov.b64 	%rd127, {%r298, %r303};
	mov.b64 	%fd249, %rd127;
	setp.gt.s32 	%p42, %r267, 29;
	add.f64 	%fd250, %fd247, %fd248;
	add.f64 	%fd251, %fd246, %fd249;
	selp.f64 	%fd252, %fd246, %fd251, %p42;
	mov.b64 	%rd128, %fd252;
	mov.b64 	{%r319, %r324}, %rd128;
	selp.f64 	%fd253, %fd247, %fd250, %p42;
	mov.b64 	%rd129, %fd253;
	mov.b64 	{%r309, %r314}, %rd129;
	mov.b32 	%r325, 4;
	// begin inline asm
	shfl.sync.down.b32 %r308, %r309, %r325, %r366, %r367;
	// end inline asm
	// begin inline asm
	shfl.sync.down.b32 %r313, %r314, %r325, %r366, %r367;
	// end inline asm
	mov.b64 	%rd130, {%r308, %r313};
	mov.b64 	%fd254, %rd130;
	// begin inline asm
	shfl.sync.down.b32 %r318, %r319, %r325, %r366, %r367;
	// end inline asm
	// begin inline asm
	shfl.sync.down.b32 %r323, %r324, %r325, %r366, %r367;
	// end inline asm
	mov.b64 	%rd131, {%r318, %r323};
	mov.b64 	%fd255, %rd131;
	setp.gt.s32 	%p43, %r267, 27;
	add.f64 	%fd256, %fd253, %fd254;
	add.f64 	%fd257, %fd252, %fd255;
	selp.f64 	%fd258, %fd253, %fd256, %p43;
	mov.b64 	%rd132, %fd258;
	mov.b64 	{%r329, %r334}, %rd132;
	selp.f64 	%fd259, %fd252, %fd257, %p43;
	mov.b64 	%rd133, %fd259;
	mov.b64 	{%r339, %r344}, %rd133;
	mov.b32 	%r345, 8;
	// begin inline asm
	shfl.sync.down.b32 %r328, %r329, %r345, %r366, %r367;
	// end inline asm
	// begin inline asm
	shfl.sync.down.b32 %r333, %r334, %r345, %r366, %r367;
	// end inline asm
	mov.b64 	%rd134, {%r328, %r333};
	mov.b64 	%fd260, %rd134;
	// begin inline asm
	shfl.sync.down.b32 %r338, %r339, %r345, %r366, %r367;
	// end inline asm
	// begin inline asm
	shfl.sync.down.b32 %r343, %r344, %r345, %r366, %r367;
	// end inline asm
	mov.b64 	%rd135, {%r338, %r343};
	mov.b64 	%fd261, %rd135;
	setp.gt.s32 	%p44, %r267, 23;
	add.f64 	%fd262, %fd258, %fd260;
	add.f64 	%fd263, %fd259, %fd261;
	selp.f64 	%fd264, %fd258, %fd262, %p44;
	mov.b64 	%rd136, %fd264;
	mov.b64 	{%r349, %r354}, %rd136;
	selp.f64 	%fd265, %fd259, %fd263, %p44;
	mov.b64 	%rd137, %fd265;
	mov.b64 	{%r359, %r364}, %rd137;
	mov.b32 	%r365, 16;
	// begin inline asm
	shfl.sync.down.b32 %r348, %r349, %r365, %r366, %r367;
	// end inline asm
	// begin inline asm
	shfl.sync.down.b32 %r353, %r354, %r365, %r366, %r367;
	// end inline asm
	mov.b64 	%rd138, {%r348, %r353};
	mov.b64 	%fd266, %rd138;
	// begin inline asm
	shfl.sync.down.b32 %r358, %r359, %r365, %r366, %r367;
	// end inline asm
	// begin inline asm
	shfl.sync.down.b32 %r363, %r364, %r365, %r366, %r367;
	// end inline asm
	mov.b64 	%rd139, {%r358, %r363};
	mov.b64 	%fd267, %rd139;
	setp.gt.s32 	%p45, %r267, 15;
	add.f64 	%fd19, %fd264, %fd266;
	add.f64 	%fd20, %fd265, %fd267;
	selp.f64 	%fd323, %fd264, %fd19, %p45;
	selp.f64 	%fd322, %fd265, %fd20, %p45;
	setp.ne.s32 	%p46, %r267, 0;
	@%p46 bra 	$L__BB3_15;
	shr.u32 	%r368, %r1, 1;
	and.b32  	%r369, %r368, 496;
	mov.u32 	%r370, _ZZN3cub18CUB_300001_SM_10006detail6reduce28DeviceReduceSingleTileKernelINS2_10policy_hubIN6thrust24THRUST_300001_SM_1000_NS7complexIdEEjN4cuda3std3__44plusIS8_EEE10Policy1000EPS8_SG_iSD_S8_S8_NSB_10__identityEEEvT0_T1_T2_T3_T4_T6_E12temp_storage;
	add.s32 	%r371, %r370, %r369;
	st.shared.v2.f64 	[%r371+16], {%fd19, %fd20};
$L__BB3_15:
	bar.sync 	0;
	setp.ne.s32 	%p47, %r1, 0;
	@%p47 bra 	$L__BB3_37;
	ld.shared.v2.f64 	{%fd268, %fd269}, [_ZZN3cub18CUB_300001_SM_10006detail6reduce28DeviceReduceSingleTileKernelINS2_10policy_hubIN6thrust24THRUST_300001_SM_1000_NS7complexIdEEjN4cuda3std3__44plusIS8_EEE10Policy1000EPS8_SG_iSD_S8_S8_NSB_10__identityEEEvT0_T1_T2_T3_T4_T6_E12temp_storage+32];
	add.f64 	%fd270, %fd323, %fd268;
	add.f64 	%fd271, %fd322, %fd269;
	ld.shared.v2.f64 	{%fd272, %fd273}, [_ZZN3cub18CUB_300001_SM_10006detail6reduce28DeviceReduceSingleTileKernelINS2_10policy_hubIN6thrust24THRUST_300001_SM_1000_NS7complexIdEEjN4cuda3std3__44plusIS8_EEE10Policy1000EPS8_SG_iSD_S8_S8_NSB_10__identityEEEvT0_T1_T2_T3_T4_T6_E12temp_storage+48];
	add.f64 	%fd274, %fd270, %fd272;
	add.f64 	%fd275, %fd271, %fd273;
	ld.shared.v2.f64 	{%fd276, %fd277}, [_ZZN3cub18CUB_300001_SM_10006detail6reduce28DeviceReduceSingleTileKernelINS2_10policy_hubIN6thrust24THRUST_300001_SM_1000_NS7complexIdEEjN4cuda3std3__44plusIS8_EEE10Policy1000EPS8_SG_iSD_S8_S8_NSB_10__identityEEEvT0_T1_T2_T3_T4_T6_E12temp_storage+64];
	add.f64 	%fd278, %fd274, %fd276;
	add.f64 	%fd279, %fd275, %fd277;
	ld.shared.v2.f64 	{%fd280, %fd281}, [_ZZN3cub18CUB_300001_SM_10006detail6reduce28DeviceReduceSingleTileKernelINS2_10policy_hubIN6thrust24THRUST_300001_SM_1000_NS7complexIdEEjN4cuda3std3__44plusIS8_EEE10Policy1000EPS8_SG_iSD_S8_S8_NSB_10__identityEEEvT0_T1_T2_T3_T4_T6_E12temp_storage+80];
	add.f64 	%fd282, %fd278, %fd280;
	add.f64 	%fd283, %fd279, %fd281;
	ld.shared.v2.f64 	{%fd284, %fd285}, [_ZZN3cub18CUB_300001_SM_10006detail6reduce28DeviceReduceSingleTileKernelINS2_10policy_hubIN6thrust24THRUST_300001_SM_1000_NS7complexIdEEjN4cuda3std3__44plusIS8_EEE10Policy1000EPS8_SG_iSD_S8_S8_NSB_10__identityEEEvT0_T1_T2_T3_T4_T6_E12temp_storage+96];
	add.f64 	%fd286, %fd282, %fd284;
	add.f64 	%fd287, %fd283, %fd285;
	ld.shared.v2.f64 	{%fd288, %fd289}, [_ZZN3cub18CUB_300001_SM_10006detail6reduce28DeviceReduceSingleTileKernelINS2_10policy_hubIN6thrust24THRUST_300001_SM_1000_NS7complexIdEEjN4cuda3std3__44plusIS8_EEE10Policy1000EPS8_SG_iSD_S8_S8_NSB_10__identityEEEvT0_T1_T2_T3_T4_T6_E12temp_storage+112];
	add.f64 	%fd290, %fd286, %fd288;
	add.f64 	%fd291, %fd287, %fd289;
	ld.shared.v2.f64 	{%fd292, %fd293}, [_ZZN3cub18CUB_300001_SM_10006detail6reduce28DeviceReduceSingleTileKernelINS2_10policy_hubIN6thrust24THRUST_300001_SM_1000_NS7complexIdEEjN4cuda3std3__44plusIS8_EEE10Policy1000EPS8_SG_iSD_S8_S8_NSB_10__identityEEEvT0_T1_T2_T3_T4_T6_E12temp_storage+128];
	add.f64 	%fd323, %fd290, %fd292;
	add.f64 	%fd322, %fd291, %fd293;
	bra.uni 	$L__BB3_37;
$L__BB3_17:
	// begin inline asm
	mov.u32 %r154, %laneid;
	// end inline asm
	and.b32  	%r255, %r1, 992;
	add.s32 	%r256, %r255, 32;
	setp.gt.s32 	%p26, %r256, %r34;
	not.b32 	%r257, %r255;
	add.s32 	%r258, %r34, %r257;
	selp.b32 	%r253, %r258, 31, %p26;
	mov.b64 	%rd100, %fd307;
	mov.b64 	{%r156, %r161}, %rd100;
	mov.b32 	%r172, 1;
	mov.b32 	%r254, -1;
	// begin inline asm
	shfl.sync.down.b32 %r155, %r156, %r172, %r253, %r254;
	// end inline asm
	// begin inline asm
	shfl.sync.down.b32 %r160, %r161, %r172, %r253, %r254;
	// end inline asm
	mov.b64 	%rd101, {%r155, %r160};
	mov.b64 	%fd174, %rd101;
	mov.b64 	%rd102, %fd306;
	mov.b64 	{%r166, %r171}, %rd102;
	// begin inline asm
	shfl.sync.down.b32 %r165, %r166, %r172, %r253, %r254;
	// end inline asm
	// begin inline asm
	shfl.sync.down.b32 %r170, %r171, %r172, %r253, %r254;
	// end inline asm
	mov.b64 	%rd103, {%r165, %r170};
	mov.b64 	%fd175, %rd103;
	setp.lt.s32 	%p27, %r154, %r253;
	add.f64 	%fd176, %fd307, %fd174;
	add.f64 	%fd177, %fd306, %fd175;
	selp.f64 	%fd178, %fd176, %fd307, %p27;
	mov.b64 	%rd104, %fd178;
	mov.b64 	{%r176, %r181}, %rd104;
	selp.f64 	%fd179, %fd177, %fd306, %p27;
	mov.b64 	%rd105, %fd179;
	mov.b64 	{%r186, %r191}, %rd105;
	mov.b32 	%r192, 2;
	// begin inline asm
	shfl.sync.down.b32 %r175, %r176, %r192, %r253, %r254;
	// end inline asm
	// begin inline asm
	shfl.sync.down.b32 %r180, %r181, %r192, %r253, %r254;
	// end inline asm
	mov.b64 	%rd106, {%r175, %r180};
	mov.b64 	%fd180, %rd106;
	// begin inline asm
	shfl.sync.down.b32 %r185, %r186, %r192, %r253, %r254;
	// end inline asm
	// begin inline asm
	shfl.sync.down.b32 %r190, %r191, %r192, %r253, %r254;
	// end inline asm
	mov.b64 	%rd107, {%r185, %r190};
	mov.b64 	%fd181, %rd107;
	add.s32 	%r259, %r154, 2;
	setp.gt.s32 	%p28, %r259, %r253;
	add.f64 	%fd182, %fd178, %fd180;
	add.f64 	%fd183, %fd179, %fd181;
	selp.f64 	%fd184, %fd178, %fd182, %p28;
	mov.b64 	%rd108, %fd184;
	mov.b64 	{%r196, %r201}, %rd108;
	selp.f64 	%fd185, %fd179, %fd183, %p28;
	mov.b64 	%rd109, %fd185;
	mov.b64 	{%r206, %r211}, %rd109;
	mov.b32 	%r212, 4;
	// begin inline asm
	shfl.sync.down.b32 %r195, %r196, %r212, %r253, %r254;
	// end inline asm
	// begin inline asm
	shfl.sync.down.b32 %r200, %r201, %r212, %r253, %r254;
	// end inline asm
	mov.b64 	%rd110, {%r195, %r200};
	mov.b64 	%fd186, %rd110;
	// begin inline asm
	shfl.sync.down.b32 %r205, %r206, %r212, %r253, %r254;
	// end inline asm
	// begin inline asm
	shfl.sync.down.b32 %r210, %r211, %r212, %r253, %r254;
	// end inline asm
	mov.b64 	%rd111, {%r205, %r210};
	mov.b64 	%fd187, %rd111;
	add.s32 	%r260, %r154, 4;
	setp.gt.s32 	%p29, %r260, %r253;
	add.f64 	%fd188, %fd184, %fd186;
	add.f64 	%fd189, %fd185, %fd187;
	selp.f64 	%fd190, %fd184, %fd188, %p29;
	mov.b64 	%rd112, %fd190;
	mov.b64 	{%r216, %r221}, %rd112;
	selp.f64 	%fd191, %fd185, %fd189, %p29;
	mov.b64 	%rd113, %fd191;
	mov.b64 	{%r226, %r231}, %rd113;
	mov.b32 	%r232, 8;
	// begin inline asm
	shfl.sync.down.b32 %r215, %r216, %r232, %r253, %r254;
	// end inline asm
	// begin inline asm
	shfl.sync.down.b32 %r220, %r221, %r232, %r253, %r254;
	// end inline asm
	mov.b64 	%rd114, {%r215, %r220};
	mov.b64 	%fd192, %rd114;
	// begin inline asm
	shfl.sync.down.b32 %r225, %r226, %r232, %r253, %r254;
	// end inline asm
	// begin inline asm
	shfl.sync.down.b32 %r230, %r231, %r232, %r253, %r254;
	// end inline asm
	mov.b64 	%rd115, {%r225, %r230};
	mov.b64 	%fd193, %rd115;
	add.s32 	%r261, %r154, 8;
	setp.gt.s32 	%p30, %r261, %r253;
	add.f64 	%fd194, %fd190, %fd192;
	add.f64 	%fd195, %fd191, %fd193;
	selp.f64 	%fd196, %fd190, %fd194, %p30;
	mov.b64 	%rd116, %fd196;
	mov.b64 	{%r236, %r241}, %rd116;
	selp.f64 	%fd197, %fd191, %fd195, %p30;
	mov.b64 	%rd117, %fd197;
	mov.b64 	{%r246, %r251}, %rd117;
	mov.b32 	%r252, 16;
	// begin inline asm
	shfl.sync.down.b32 %r235, %r236, %r252, %r253, %r254;
	// end inline asm
	// begin inline asm
	shfl.sync.down.b32 %r240, %r241, %r252, %r253, %r254;
	// end inline asm
	mov.b64 	%rd118, {%r235, %r240};
	mov.b64 	%fd198, %rd118;
	// begin inline asm
	shfl.sync.down.b32 %r245, %r246, %r252, %r253, %r254;
	// end inline asm
	// begin inline asm
	shfl.sync.down.b32 %r250, %r251, %r252, %r253, %r254;
	// end inline asm
	mov.b64 	%rd119, {%r245, %r250};
	mov.b64 	%fd199, %rd119;
	add.s32 	%r262, %r154, 16;
	setp.gt.s32 	%p31, %r262, %r253;
	add.f64 	%fd200, %fd196, %fd198;
	add.f64 	%fd201, %fd197, %fd199;
	selp.f64 	%fd323, %fd196, %fd200, %p31;
	selp.f64 	%fd322, %fd197, %fd201, %p31;
	setp.ne.s32 	%p32, %r154, 0;
	@%p32 bra 	$L__BB3_19;
	shr.u32 	%r263, %r1, 1;
	and.b32  	%r264, %r263, 496;
	mov.u32 	%r265, _ZZN3cub18CUB_300001_SM_10006detail6reduce28DeviceReduceSingleTileKernelINS2_10policy_hubIN6thrust24THRUST_300001_SM_1000_NS7complexIdEEjN4cuda3std3__44plusIS8_EEE10Policy1000EPS8_SG_iSD_S8_S8_NSB_10__identityEEEvT0_T1_T2_T3_T4_T6_E12temp_storage;
	add.s32 	%r266, %r265, %r264;
	st.shared.v2.f64 	[%r266+16], {%fd323, %fd322};
$L__BB3_19:
	bar.sync 	0;
	setp.ne.s32 	%p33, %r1, 0;
	@%p33 bra 	$L__BB3_37;
	setp.gt.s32 	%p34, %r34, 32;
	ld.shared.v2.f64 	{%fd202, %fd203}, [_ZZN3cub18CUB_300001_SM_10006detail6reduce28DeviceReduceSingleTileKernelINS2_10policy_hubIN6thrust24THRUST_300001_SM_1000_NS7complexIdEEjN4cuda3std3__44plusIS8_EEE10Policy1000EPS8_SG_iSD_S8_S8_NSB_10__identityEEEvT0_T1_T2_T3_T4_T6_E12temp_storage+32];
	add.f64 	%fd204, %fd323, %fd202;
	add.f64 	%fd205, %fd322, %fd203;
	selp.f64 	%fd206, %fd204, %fd323, %p34;
	selp.f64 	%fd207, %fd205, %fd322, %p34;
	setp.gt.s32 	%p35, %r34, 64;
	ld.shared.v2.f64 	{%fd208, %fd209}, [_ZZN3cub18CUB_300001_SM_10006detail6reduce28DeviceReduceSingleTileKernelINS2_10policy_hubIN6thrust24THRUST_300001_SM_1000_NS7complexIdEEjN4cuda3std3__44plusIS8_EEE10Policy1000EPS8_SG_iSD_S8_S8_NSB_10__identityEEEvT0_T1_T2_T3_T4_T6_E12temp_storage+48];
	add.f64 	%fd210, %fd206, %fd208;
	add.f64 	%fd211, %fd207, %fd209;
	selp.f64 	%fd212, %fd210, %fd206, %p35;
	selp.f64 	%fd213, %fd211, %fd207, %p35;
	setp.gt.s32 	%p36, %r34, 96;
	ld.shared.v2.f64 	{%fd214, %fd215}, [_ZZN3cub18CUB_300001_SM_10006detail6reduce28DeviceReduceSingleTileKernelINS2_10policy_hubIN6thrust24THRUST_300001_SM_1000_NS7complexIdEEjN4cuda3std3__44plusIS8_EEE10Policy1000EPS8_SG_iSD_S8_S8_NSB_10__identityEEEvT0_T1_T2_T3_T4_T6_E12temp_storage+64];
	add.f64 	%fd216, %fd212, %fd214;
	add.f64 	%fd217, %fd213, %fd215;
	selp.f64 	%fd218, %fd216, %fd212, %p36;
	selp.f64 	%fd219, %fd217, %fd213, %p36;
	setp.gt.s32 	%p37, %r34, 128;
	ld.shared.v2.f64 	{%fd220, %fd221}, [_ZZN3cub18CUB_300001_SM_10006detail6reduce28DeviceReduceSingleTileKernelINS2_10policy_hubIN6thrust24THRUST_300001_SM_1000_NS7complexIdEEjN4cuda3std3__44plusIS8_EEE10Policy1000EPS8_SG_iSD_S8_S8_NSB_10__identityEEEvT0_T1_T2_T3_T4_T6_E12temp_storage+80];
	add.f64 	%fd222, %fd218, %fd220;
	add.f64 	%fd223, %fd219, %fd221;
	selp.f64 	%fd224, %fd222, %fd218, %p37;
	selp.f64 	%fd225, %fd223, %fd219, %p37;
	setp.gt.s32 	%p38, %r34, 160;
	ld.shared.v2.f64 	{%fd226, %fd227}, [_ZZN3cub18CUB_300001_SM_10006detail6reduce28DeviceReduceSingleTileKernelINS2_10policy_hubIN6thrust24THRUST_300001_SM_1000_NS7complexIdEEjN4cuda3std3__44plusIS8_EEE10Policy1000EPS8_SG_iSD_S8_S8_NSB_10__identityEEEvT0_T1_T2_T3_T4_T6_E12temp_storage+96];
	add.f64 	%fd228, %fd224, %fd226;
	add.f64 	%fd229, %fd225, %fd227;
	selp.f64 	%fd230, %fd228, %fd224, %p38;
	selp.f64 	%fd231, %fd229, %fd225, %p38;
	setp.gt.s32 	%p39, %r34, 192;
	ld.shared.v2.f64 	{%fd232, %fd233}, [_ZZN3cub18CUB_300001_SM_10006detail6reduce28DeviceReduceSingleTileKernelINS2_10policy_hubIN6thrust24THRUST_300001_SM_1000_NS7complexIdEEjN4cuda3std3__44plusIS8_EEE10Policy1000EPS8_SG_iSD_S8_S8_NSB_10__identityEEEvT0_T1_T2_T3_T4_T6_E12temp_storage+112];
	add.f64 	%fd234, %fd230, %fd232;
	add.f64 	%fd235, %fd231, %fd233;
	selp.f64 	%fd236, %fd234, %fd230, %p39;
	selp.f64 	%fd237, %fd235, %fd231, %p39;
	setp.gt.s32 	%p40, %r34, 224;
	ld.shared.v2.f64 	{%fd238, %fd239}, [_ZZN3cub18CUB_300001_SM_10006detail6reduce28DeviceReduceSingleTileKernelINS2_10policy_hubIN6thrust24THRUST_300001_SM_1000_NS7complexIdEEjN4cuda3std3__44plusIS8_EEE10Policy1000EPS8_SG_iSD_S8_S8_NSB_10__identityEEEvT0_T1_T2_T3_T4_T6_E12temp_storage+128];
	add.f64 	%fd240, %fd236, %fd238;
	add.f64 	%fd241, %fd237, %fd239;
	selp.f64 	%fd323, %fd240, %fd236, %p40;
	selp.f64 	%fd322, %fd241, %fd237, %p40;
	bra.uni 	$L__BB3_37;
$L__BB3_21:
	mov.u32 	%r13, %tid.x;
	mul.wide.u32 	%rd23, %r13, 16;
	add.s64 	%rd13, %rd9, %rd23;
	// begin inline asm
	ld.global.nc.v2.u64 {%rd11, %rd12}, [%rd13];
	// end inline asm
	mov.b64 	%fd61, %rd11;
	mov.b64 	%fd62, %rd12;
	add.s64 	%rd16, %rd13, 4096;
	// begin inline asm
	ld.global.nc.v2.u64 {%rd14, %rd15}, [%rd16];
	// end inline asm
	mov.b64 	%fd63, %rd14;
	mov.b64 	%fd64, %rd15;
	add.s64 	%rd19, %rd13, 8192;
	// begin inline asm
	ld.global.nc.v2.u64 {%rd17, %rd18}, [%rd19];
	// end inline asm
	mov.b64 	%fd65, %rd17;
	mov.b64 	%fd66, %rd18;
	add.s64 	%rd22, %rd13, 12288;
	// begin inline asm
	ld.global.nc.v2.u64 {%rd20, %rd21}, [%rd22];
	// end inline asm
	mov.b64 	%fd67, %rd20;
	mov.b64 	%fd68, %rd21;
	add.f64 	%fd69, %fd61, %fd63;
	add.f64 	%fd70, %fd62, %fd64;
	add.f64 	%fd71, %fd69, %fd65;
	add.f64 	%fd72, %fd70, %fd66;
	add.f64 	%fd321, %fd71, %fd67;
	add.f64 	%fd320, %fd72, %fd68;
	setp.lt.u32 	%p3, %r34, 2048;
	mov.b32 	%r380, 1024;
	@%p3 bra 	$L__BB3_25;
	add.s32 	%r14, %r34, -1024;
	mov.b32 	%r380, 1024;
$L__BB3_23:
	mul.wide.s32 	%rd36, %r380, 16;
	add.s64 	%rd26, %rd13, %rd36;
	// begin inline asm
	ld.global.nc.v2.u64 {%rd24, %rd25}, [%rd26];
	// end inline asm
	mov.b64 	%fd73, %rd24;
	mov.b64 	%fd74, %rd25;
	add.s64 	%rd29, %rd26, 4096;
	// begin inline asm
	ld.global.nc.v2.u64 {%rd27, %rd28}, [%rd29];
	// end inline asm
	mov.b64 	%fd75, %rd27;
	mov.b64 	%fd76, %rd28;
	add.s64 	%rd32, %rd26, 8192;
	// begin inline asm
	ld.global.nc.v2.u64 {%rd30, %rd31}, [%rd32];
	// end inline asm
	mov.b64 	%fd77, %rd30;
	mov.b64 	%fd78, %rd31;
	add.s64 	%rd35, %rd26, 12288;
	// begin inline asm
	ld.global.nc.v2.u64 {%rd33, %rd34}, [%rd35];
	// end inline asm
	mov.b64 	%fd79, %rd33;
	mov.b64 	%fd80, %rd34;
	add.f64 	%fd81, %fd321, %fd73;
	add.f64 	%fd82, %fd320, %fd74;
	add.f64 	%fd83, %fd81, %fd75;
	add.f64 	%fd84, %fd82, %fd76;
	add.f64 	%fd85, %fd83, %fd77;
	add.f64 	%fd86, %fd84, %fd78;
	add.f64 	%fd321, %fd85, %fd79;
	add.f64 	%fd320, %fd86, %fd80;
	sub.s32 	%r37, %r34, %r380;
	setp.lt.s32 	%p4, %r37, 1024;
	@%p4 bra 	$L__BB3_33;
	add.s32 	%r380, %r380, 1024;
	setp.le.s32 	%p5, %r380, %r14;
	@%p5 bra 	$L__BB3_23;
$L__BB3_25:
	setp.le.s32 	%p6, %r34, %r380;
	@%p6 bra 	$L__BB3_33;
	sub.s32 	%r18, %r34, %r380;
	setp.ge.s32 	%p7, %r13, %r18;
	@%p7 bra 	$L__BB3_33;
	not.b32 	%r38, %r13;
	add.s32 	%r39, %r34, %r38;
	sub.s32 	%r19, %r39, %r380;
	and.b32  	%r40, %r19, 768;
	setp.eq.s32 	%p8, %r40, 768;
	mov.u32 	%r384, %r13;
	@%p8 bra 	$L__BB3_30;
	add.s32 	%r382, %r13, %r380;
	shr.u32 	%r41, %r19, 8;
	add.s32 	%r42, %r41, 1;
	and.b32  	%r43, %r42, 3;
	neg.s32 	%r381, %r43;
	mov.u32 	%r384, %r13;
$L__BB3_29:
	.pragma "nounroll";
	mul.wide.u32 	%rd40, %r382, 16;
	add.s64 	%rd39, %rd9, %rd40;
	// begin inline asm
	ld.global.nc.v2.u64 {%rd37, %rd38}, [%rd39];
	// end inline asm
	mov.b64 	%fd88, %rd37;
	mov.b64 	%fd89, %rd38;
	add.f64 	%fd321, %fd321, %fd88;
	add.f64 	%fd320, %fd320, %fd89;
	add.s32 	%r384, %r384, 256;
	add.s32 	%r382, %r382, 256;
	add.s32 	%r381, %r381, 1;
	setp.ne.s32 	%p9, %r381, 0;
	@%p9 bra 	$L__BB3_29;
$L__BB3_30:
	setp.lt.u32 	%p10, %r19, 768;
	@%p10 bra 	$L__BB3_33;
	cvt.u64.u32 	%rd41, %r384;
	cvt.u64.u32 	%rd42, %r380;
	add.s64 	%rd43, %rd41, %rd42;
	shl.b64 	%rd44, %rd43, 4;
	add.s64 	%rd45, %rd44, %rd9;
	add.s64 	%rd141, %rd45, 8192;
	add.s32 	%r385, %r384, %r380;
$L__BB3_32:
	mul.wide.u32 	%rd58, %r385, 16;
	add.s64 	%rd48, %rd9, %rd58;
	// begin inline asm
	ld.global.nc.v2.u64 {%rd46, %rd47}, [%rd48];
	// end inline asm
	mov.b64 	%fd90, %rd46;
	mov.b64 	%fd91, %rd47;
	add.f64 	%fd92, %fd321, %fd90;
	add.f64 	%fd93, %fd320, %fd91;
	add.s64 	%rd51, %rd141, -4096;
	// begin inline asm
	ld.global.nc.v2.u64 {%rd49, %rd50}, [%rd51];
	// end inline asm
	mov.b64 	%fd94, %rd49;
	mov.b64 	%fd95, %rd50;
	add.f64 	%fd96, %fd92, %fd94;
	add.f64 	%fd97, %fd93, %fd95;
	// begin inline asm
	ld.global.nc.v2.u64 {%rd52, %rd53}, [%rd141];
	// end inline asm
	mov.b64 	%fd98, %rd52;
	mov.b64 	%fd99, %rd53;
	add.f64 	%fd100, %fd96, %fd98;
	add.f64 	%fd101, %fd97, %fd99;
	add.s64 	%rd57, %rd141, 4096;
	// begin inline asm
	ld.global.nc.v2.u64 {%rd55, %rd56}, [%rd57];
	// end inline asm
	mov.b64 	%fd102, %rd55;
	mov.b64 	%fd103, %rd56;
	add.f64 	%fd321, %fd100, %fd102;
	add.f64 	%fd320, %fd101, %fd103;
	add.s32 	%r384, %r384, 1024;
	add.s64 	%rd141, %rd141, 16384;
	add.s32 	%r385, %r385, 1024;
	setp.lt.s32 	%p11, %r384, %r18;
	@%p11 bra 	$L__BB3_32;
$L__BB3_33:
	// begin inline asm
	mov.u32 %r44, %laneid;
	// end inline asm
	mov.b64 	%rd59, %fd321;
	mov.b64 	{%r46, %r51}, %rd59;
	mov.b32 	%r62, 1;
	mov.b32 	%r143, 31;
	mov.b32 	%r144, -1;
	// begin inline asm
	shfl.sync.down.b32 %r45, %r46, %r62, %r143, %r144;
	// end inline asm
	// begin inline asm
	shfl.sync.down.b32 %r50, %r51, %r62, %r143, %r144;
	// end inline asm
	mov.b64 	%rd60, {%r45, %r50};
	mov.b64 	%fd104, %rd60;
	mov.b64 	%rd61, %fd320;
	mov.b64 	{%r56, %r61}, %rd61;
	// begin inline asm
	shfl.sync.down.b32 %r55, %r56, %r62, %r143, %r144;
	// end inline asm
	// begin inline asm
	shfl.sync.down.b32 %r60, %r61, %r62, %r143, %r144;
	// end inline asm
	mov.b64 	%rd62, {%r55, %r60};
	mov.b64 	%fd105, %rd62;
	setp.gt.s32 	%p12, %r44, 30;
	add.f64 	%fd106, %fd321, %fd104;
	add.f64 	%fd107, %fd320, %fd105;
	selp.f64 	%fd108, %fd321, %fd106, %p12;
	mov.b64 	%rd63, %fd108;
	mov.b64 	{%r66, %r71}, %rd63;
	selp.f64 	%fd109, %fd320, %fd107, %p12;
	mov.b64 	%rd64, %fd109;
	mov.b64 	{%r76, %r81}, %rd64;
	mov.b32 	%r82, 2;
	// begin inline asm
	shfl.sync.down.b32 %r65, %r66, %r82, %r143, %r144;
	// end inline asm
	// begin inline asm
	shfl.sync.down.b32 %r70, %r71, %r82, %r143, %r144;
	// end inline asm
	mov.b64 	%rd65, {%r65, %r70};
	mov.b64 	%fd110, %rd65;
	// begin inline asm
	shfl.sync.down.b32 %r75, %r76, %r82, %r143, %r144;
	// end inline asm
	// begin inline asm
	shfl.sync.down.b32 %r80, %r81, %r82, %r143, %r144;
	// end inline asm
	mov.b64 	%rd66, {%r75, %r80};
	mov.b64 	%fd111, %rd66;
	setp.gt.s32 	%p13, %r44, 29;
	add.f64 	%fd112, %fd108, %fd110;
	add.f64 	%fd113, %fd109, %fd111;
	selp.f64 	%fd114, %fd108, %fd112, %p13;
	mov.b64 	%rd67, %fd114;
	mov.b64 	{%r86, %r91}, %rd67;
	selp.f64 	%fd115, %fd109, %fd113, %p13;
	mov.b64 	%rd68, %fd115;
	mov.b64 	{%r96, %r101}, %rd68;
	mov.b32 	%r102, 4;
	// begin inline asm
	shfl.sync.down.b32 %r85, %r86, %r102, %r143, %r144;
	// end inline asm
	// begin inline asm
	shfl.sync.down.b32 %r90, %r91, %r102, %r143, %r144;
	// end inline asm
	mov.b64 	%rd69, {%r85, %r90};
	mov.b64 	%fd116, %rd69;
	// begin inline asm
	shfl.sync.down.b32 %r95, %r96, %r102, %r143, %r144;
	// end inline asm
	// begin inline asm
	shfl.sync.down.b32 %r100, %r101, %r102, %r143, %r144;
	// end inline asm
	mov.b64 	%rd70, {%r95, %r100};
	mov.b64 	%fd117, %rd70;
	setp.gt.s32 	%p14, %r44, 27;
	add.f64 	%fd118, %fd114, %fd116;
	add.f64 	%fd119, %fd115, %fd117;
	selp.f64 	%fd120, %fd114, %fd118, %p14;
	mov.b64 	%rd71, %fd120;
	mov.b64 	{%r106, %r111}, %rd71;
	selp.f64 	%fd121, %fd115, %fd119, %p14;
	mov.b64 	%rd72, %fd121;
	mov.b64 	{%r116, %r121}, %rd72;
	mov.b32 	%r122, 8;
	// begin inline asm
	shfl.sync.down.b32 %r105, %r106, %r122, %r143, %r144;
	// end inline asm
	// begin inline asm
	shfl.sync.down.b32 %r110, %r111, %r122, %r143, %r144;
	// end inline asm
	mov.b64 	%rd73, {%r105, %r110};
	mov.b64 	%fd122, %rd73;
	// begin inline asm
	shfl.sync.down.b32 %r115, %r116, %r122, %r143, %r144;
	// end inline asm
	// begin inline asm
	shfl.sync.down.b32 %r120, %r121, %r122, %r143, %r144;
	// end inline asm
	mov.b64 	%rd74, {%r115, %r120};
	mov.b64 	%fd123, %rd74;
	setp.gt.s32 	%p15, %r44, 23;
	add.f64 	%fd124, %fd120, %fd122;
	add.f64 	%fd125, %fd121, %fd123;
	selp.f64 	%fd126, %fd120, %fd124, %p15;
	mov.b64 	%rd75, %fd126;
	mov.b64 	{%r126, %r131}, %rd75;
	selp.f64 	%fd127, %fd121, %fd125, %p15;
	mov.b64 	%rd76, %fd127;
	mov.b64 	{%r136, %r141}, %rd76;
	mov.b32 	%r142, 16;
	// begin inline asm
	shfl.sync.down.b32 %r125, %r126, %r142, %r143, %r144;
	// end inline asm
	// begin inline asm
	shfl.sync.down.b32 %r130, %r131, %r142, %r143, %r144;
	// end inline asm
	mov.b64 	%rd77, {%r125, %r130};
	mov.b64 	%fd128, %rd77;
	// begin inline asm
	shfl.sync.down.b32 %r135, %r136, %r142, %r143, %r144;
	// end inline asm
	// begin inline asm
	shfl.sync.down.b32 %r140, %r141, %r142, %r143, %r144;
	// end inline asm
	mov.b64 	%rd78, {%r135, %r140};
	mov.b64 	%fd129, %rd78;
	setp.gt.s32 	%p16, %r44, 15;
	add.f64 	%fd51, %fd126, %fd128;
	add.f64 	%fd52, %fd127, %fd129;
	selp.f64 	%fd323, %fd126, %fd51, %p16;
	selp.f64 	%fd322, %fd127, %fd52, %p16;
	setp.ne.s32 	%p17, %r44, 0;
	@%p17 bra 	$L__BB3_35;
	shr.u32 	%r145, %r13, 1;
	and.b32  	%r146, %r145, 496;
	mov.u32 	%r147, _ZZN3cub18CUB_300001_SM_10006detail6reduce28DeviceReduceSingleTileKernelINS2_10policy_hubIN6thrust24THRUST_300001_SM_1000_NS7complexIdEEjN4cuda3std3__44plusIS8_EEE10Policy1000EPS8_SG_iSD_S8_S8_NSB_10__identityEEEvT0_T1_T2_T3_T4_T6_E12temp_storage;
	add.s32 	%r148, %r147, %r146;
	st.shared.v2.f64 	[%r148+16], {%fd51, %fd52};
$L__BB3_35:
	bar.sync 	0;
	setp.ne.s32 	%p18, %r13, 0;
	@%p18 bra 	$L__BB3_37;
	ld.shared.v2.f64 	{%fd130, %fd131}, [_ZZN3cub18CUB_300001_SM_10006detail6reduce28DeviceReduceSingleTileKernelINS2_10policy_hubIN6thrust24THRUST_300001_SM_1000_NS7complexIdEEjN4cuda3std3__44plusIS8_EEE10Policy1000EPS8_SG_iSD_S8_S8_NSB_10__identityEEEvT0_T1_T2_T3_T4_T6_E12temp_storage+32];
	add.f64 	%fd132, %fd323, %fd130;
	add.f64 	%fd133, %fd322, %fd131;
	ld.shared.v2.f64 	{%fd134, %fd135}, [_ZZN3cub18CUB_300001_SM_10006detail6reduce28DeviceReduceSingleTileKernelINS2_10policy_hubIN6thrust24THRUST_300001_SM_1000_NS7complexIdEEjN4cuda3std3__44plusIS8_EEE10Policy1000EPS8_SG_iSD_S8_S8_NSB_10__identityEEEvT0_T1_T2_T3_T4_T6_E12temp_storage+48];
	add.f64 	%fd136, %fd132, %fd134;
	add.f64 	%fd137, %fd133, %fd135;
	ld.shared.v2.f64 	{%fd138, %fd139}, [_ZZN3cub18CUB_300001_SM_10006detail6reduce28DeviceReduceSingleTileKernelINS2_10policy_hubIN6thrust24THRUST_300001_SM_1000_NS7complexIdEEjN4cuda3std3__44plusIS8_EEE10Policy1000EPS8_SG_iSD_S8_S8_NSB_10__identityEEEvT0_T1_T2_T3_T4_T6_E12temp_storage+64];
	add.f64 	%fd140, %fd136, %fd138;
	add.f64 	%fd141, %fd137, %fd139;
	ld.shared.v2.f64 	{%fd142, %fd143}, [_ZZN3cub18CUB_300001_SM_10006detail6reduce28DeviceReduceSingleTileKernelINS2_10policy_hubIN6thrust24THRUST_300001_SM_1000_NS7complexIdEEjN4cuda3std3__44plusIS8_EEE10Policy1000EPS8_SG_iSD_S8_S8_NSB_10__identityEEEvT0_T1_T2_T3_T4_T6_E12temp_storage+80];
	add.f64 	%fd144, %fd140, %fd142;
	add.f64 	%fd145, %fd141, %fd143;
	ld.shared.v2.f64 	{%fd146, %fd147}, [_ZZN3cub18CUB_300001_SM_10006detail6reduce28DeviceReduceSingleTileKernelINS2_10policy_hubIN6thrust24THRUST_300001_SM_1000_NS7complexIdEEjN4cuda3std3__44plusIS8_EEE10Policy1000EPS8_SG_iSD_S8_S8_NSB_10__identityEEEvT0_T1_T2_T3_T4_T6_E12temp_storage+96];
	add.f64 	%fd148, %fd144, %fd146;
	add.f64 	%fd149, %fd145, %fd147;
	ld.shared.v2.f64 	{%fd150, %fd151}, [_ZZN3cub18CUB_300001_SM_10006detail6reduce28DeviceReduceSingleTileKernelINS2_10policy_hubIN6thrust24THRUST_300001_SM_1000_NS7complexIdEEjN4cuda3std3__44plusIS8_EEE10Policy1000EPS8_SG_iSD_S8_S8_NSB_10__identityEEEvT0_T1_T2_T3_T4_T6_E12temp_storage+112];
	add.f64 	%fd152, %fd148, %fd150;
	add.f64 	%fd153, %fd149, %fd151;
	ld.shared.v2.f64 	{%fd154, %fd155}, [_ZZN3cub18CUB_300001_SM_10006detail6reduce28DeviceReduceSingleTileKernelINS2_10policy_hubIN6thrust24THRUST_300001_SM_1000_NS7complexIdEEjN4cuda3std3__44plusIS8_EEE10Policy1000EPS8_SG_iSD_S8_S8_NSB_10__identityEEEvT0_T1_T2_T3_T4_T6_E12temp_storage+128];
	add.f64 	%fd323, %fd152, %fd154;
	add.f64 	%fd322, %fd153, %fd155;
$L__BB3_37:
	mov.u32 	%r372, %tid.x;
	setp.ne.s32 	%p48, %r372, 0;
	@%p48 bra 	$L__BB3_39;
	add.f64 	%fd294, %fd59, %fd323;
	add.f64 	%fd295, %fd60, %fd322;
	st.global.v2.f64 	[%rd1], {%fd294, %fd295};
$L__BB3_39:
	ret;

}
	// .globl	_ZN3cub18CUB_300001_SM_10006detail6reduce28DeviceReduceSingleTileKernelINS2_10policy_hubIN6thrust24THRUST_300001_SM_1000_NS7complexIdEEyN4cuda3std3__44plusIS8_EEE10Policy1000ENS6_6detail15normal_iteratorINS6_10device_ptrIS8_EEEEPS8_ySD_S8_S8_NSB_10__identityEEEvT0_T1_T2_T3_T4_T6_
.visible .entry _ZN3cub18CUB_300001_SM_10006detail6reduce28DeviceReduceSingleTileKernelINS2_10policy_hubIN6thrust24THRUST_300001_SM_1000_NS7complexIdEEyN4cuda3std3__44plusIS8_EEE10Policy1000ENS6_6detail15normal_iteratorINS6_10device_ptrIS8_EEEEPS8_ySD_S8_S8_NSB_10__identityEEEvT0_T1_T2_T3_T4_T6_(
	.param .align 8 .b8 _ZN3cub18CUB_300001_SM_10006detail6reduce28DeviceReduceSingleTileKernelINS2_10policy_hubIN6thrust24THRUST_300001_SM_1000_NS7complexIdEEyN4cuda3std3__44plusIS8_EEE10Policy1000ENS6_6detail15normal_iteratorINS6_10device_ptrIS8_EEEEPS8_ySD_S8_S8_NSB_10__identityEEEvT0_T1_T2_T3_T4_T6__param_0[8],
	.param .u64 .ptr .align 1 _ZN3cub18CUB_300001_SM_10006detail6reduce28DeviceReduceSingleTileKernelINS2_10policy_hubIN6thrust24THRUST_300001_SM_1000_NS7complexIdEEyN4cuda3std3__44plusIS8_EEE10Policy1000ENS6_6detail15normal_iteratorINS6_10device_ptrIS8_EEEEPS8_ySD_S8_S8_NSB_10__identityEEEvT0_T1_T2_T3_T4_T6__param_1,
	.param .u64 _ZN3cub18CUB_300001_SM_10006detail6reduce28DeviceReduceSingleTileKernelINS2_10policy_hubIN6thrust24THRUST_300001_SM_1000_NS7complexIdEEyN4cuda3std3__44plusIS8_EEE10Policy1000ENS6_6detail15normal_iteratorINS6_10device_ptrIS8_EEEEPS8_ySD_S8_S8_NSB_10__identityEEEvT0_T1_T2_T3_T4_T6__param_2,
	.param .align 1 .b8 _ZN3cub18CUB_300001_SM_10006detail6reduce28DeviceReduceSingleTileKernelINS2_10policy_hubIN6thrust24THRUST_300001_SM_1000_NS7complexIdEEyN4cuda3std3__44plusIS8_EEE10Policy1000ENS6_6detail15normal_iteratorINS6_10device_ptrIS8_EEEEPS8_ySD_S8_S8_NSB_10__identityEEEvT0_T1_T2_T3_T4_T6__param_3[1],
	.param .align 16 .b8 _ZN3cub18CUB_300001_SM_10006detail6reduce28DeviceReduceSingleTileKernelINS2_10policy_hubIN6thrust24THRUST_300001_SM_1000_NS7complexIdEEyN4cuda3std3__44plusIS8_EEE10Policy1000ENS6_6detail15normal_iteratorINS6_10device_ptrIS8_EEEEPS8_ySD_S8_S8_NSB_10__identityEEEvT0_T1_T2_T3_T4_T6__param_4[16],
	.param .align 1 .b8 _ZN3cub18CUB_300001_SM_10006detail6reduce28DeviceReduceSingleTileKernelINS2_10policy_hubIN6thrust24THRUST_300001_SM_1000_NS7complexIdEEyN4cuda3std3__44plusIS8_EEE10Policy1000ENS6_6detail15normal_iteratorINS6_10device_ptrIS8_EEEEPS8_ySD_S8_S8_NSB_10__identityEEEvT0_T1_T2_T3_T4_T6__param_5[1]
)
.maxntid 256
.minnctapersm 1
{
	.reg .pred 	%p<59>;
	.reg .b32 	%r<393>;
	.reg .b64 	%rd<119>;
	.reg .b64 	%fd<552>;
	// demoted variable
	.shared .align 16 .b8 _ZZN3cub18CUB_300001_SM_10006detail6reduce28DeviceReduceSingleTileKernelINS2_10policy_hubIN6thrust24THRUST_300001_SM_1000_NS7complexIdEEyN4cuda3std3__44plusIS8_EEE10Policy1000ENS6_6detail15normal_iteratorINS6_10device_ptrIS8_EEEEPS8_ySD_S8_S8_NSB_10__identityEEEvT0_T1_T2_T3_T4_T6_E12temp_storage[160];
	ld.param.u64 	%rd21, [_ZN3cub18CUB_300001_SM_10006detail6reduce28DeviceReduceSingleTileKernelINS2_10policy_hubIN6thrust24THRUST_300001_SM_1000_NS7complexIdEEyN4cuda3std3__44plusIS8_EEE10Policy1000ENS6_6detail15normal_iteratorINS6_10device_ptrIS8_EEEEPS8_ySD_S8_S8_NSB_10__identityEEEvT0_T1_T2_T3_T4_T6__param_0];
	ld.param.u64 	%rd23, [_ZN3cub18CUB_300001_SM_10006detail6reduce28DeviceReduceSingleTileKernelINS2_10policy_hubIN6thrust24THRUST_300001_SM_1000_NS7complexIdEEyN4cuda3std3__44plusIS8_EEE10Policy1000ENS6_6detail15normal_iteratorINS6_10device_ptrIS8_EEEEPS8_ySD_S8_S8_NSB_10__identityEEEvT0_T1_T2_T3_T4_T6__param_1];
	ld.param.u64 	%rd22, [_ZN3cub18CUB_300001_SM_10006detail6reduce28DeviceReduceSingleTileKernelINS2_10policy_hubIN6thrust24THRUST_300001_SM_1000_NS7complexIdEEyN4cuda3std3__44plusIS8_EEE10Policy1000ENS6_6detail15normal_iteratorINS6_10device_ptrIS8_EEEEPS8_ySD_S8_S8_NSB_10__identityEEEvT0_T1_T2_T3_T4_T6__param_2];
	ld.param.v2.f64 	{%fd83, %fd84}, [_ZN3cub18CUB_300001_SM_10006detail6reduce28DeviceReduceSingleTileKernelINS2_10policy_hubIN6thrust24THRUST_300001_SM_1000_NS7complexIdEEyN4cuda3std3__44plusIS8_EEE10Policy1000ENS6_6detail15normal_iteratorINS6_10device_ptrIS8_EEEEPS8_ySD_S8_S8_NSB_10__identityEEEvT0_T1_T2_T3_T4_T6__param_4];
	cvta.to.global.u64 	%rd1, %rd23;
	setp.ne.s64 	%p1, %rd22, 0;
	@%p1 bra 	$L__BB4_3;
	mov.u32 	%r379, %tid.x;
	setp.ne.s32 	%p58, %r379, 0;
	@%p58 bra 	$L__BB4_51;
	st.global.v2.f64 	[%rd1], {%fd83, %fd84};
	bra.uni 	$L__BB4_51;
$L__BB4_3:
	cvta.to.global.u64 	%rd2, %rd21;
	setp.gt.u64 	%p2, %rd22, 1023;
	@%p2 bra 	$L__BB4_28;
	cvt.u32.u64 	%r1, %rd22;
	mov.u32 	%r2, %tid.x;
	setp.ge.u32 	%p24, %r2, %r1;
	mov.f64 	%fd526, 0d0000000000000000;
	mov.f64 	%fd527, %fd526;
	mov.u32 	%r383, %r2;
	@%p24 bra 	$L__BB4_6;
	mul.wide.u32 	%rd64, %r2, 16;
	add.s64 	%rd65, %rd2, %rd64;
	ld.global.v2.f64 	{%fd527, %fd526}, [%rd65];
	add.s32 	%r383, %r2, 256;
$L__BB4_6:
	setp.ge.u32 	%p25, %r383, %r1;
	@%p25 bra 	$L__BB4_19;
	not.b32 	%r156, %r383;
	add.s32 	%r157, %r156, %r1;
	shr.u32 	%r158, %r157, 8;
	add.s32 	%r5, %r158, 1;
	and.b32  	%r6, %r5, 15;
	setp.lt.u32 	%p26, %r157, 3840;
	@%p26 bra 	$L__BB4_10;
	and.b32  	%r159, %r5, 33554416;
	neg.s32 	%r381, %r159;
	mul.wide.u32 	%rd66, %r383, 16;
	add.s64 	%rd67, %rd66, %rd2;
	add.s64 	%rd113, %rd67, 32768;
$L__BB4_9:
	.pragma "nounroll";
	ld.global.v2.f64 	{%fd276, %fd277}, [%rd113+-32768];
	add.f64 	%fd278, %fd527, %fd276;
	add.f64 	%fd279, %fd526, %fd277;
	ld.global.v2.f64 	{%fd280, %fd281}, [%rd113+-28672];
	add.f64 	%fd282, %fd278, %fd280;
	add.f64 	%fd283, %fd279, %fd281;
	ld.global.v2.f64 	{%fd284, %fd285}, [%rd113+-24576];
	add.f64 	%fd286, %fd282, %fd284;
	add.f64 	%fd287, %fd283, %fd285;
	ld.global.v2.f64 	{%fd288, %fd289}, [%rd113+-20480];
	add.f64 	%fd290, %fd286, %fd288;
	add.f64 	%fd291, %fd287, %fd289;
	ld.global.v2.f64 	{%fd292, %fd293}, [%rd113+-16384];
	add.f64 	%fd294, %fd290, %fd292;
	add.f64 	%fd295, %fd291, %fd293;
	ld.global.v2.f64 	{%fd296, %fd297}, [%rd113+-12288];
	add.f64 	%fd298, %fd294, %fd296;
	add.f64 	%fd299, %fd295, %fd297;
	ld.global.v2.f64 	{%fd300, %fd301}, [%rd113+-8192];
	add.f64 	%fd302, %fd298, %fd300;
	add.f64 	%fd303, %fd299, %fd301;
	ld.global.v2.f64 	{%fd304, %fd305}, [%rd113+-4096];
	add.f64 	%fd306, %fd302, %fd304;
	add.f64 	%fd307, %fd303, %fd305;
	ld.global.v2.f64 	{%fd308, %fd309}, [%rd113];
	add.f64 	%fd310, %fd306, %fd308;
	add.f64 	%fd311, %fd307, %fd309;
	ld.global.v2.f64 	{%fd312, %fd313}, [%rd113+4096];
	add.f64 	%fd314, %fd310, %fd312;
	add.f64 	%fd315, %fd311, %fd313;
	ld.global.v2.f64 	{%fd316, %fd317}, [%rd113+8192];
	add.f64 	%fd318, %fd314, %fd316;
	add.f64 	%fd319, %fd315, %fd317;
	ld.global.v2.f64 	{%fd320, %fd321}, [%rd113+12288];
	add.f64 	%fd322, %fd318, %fd320;
	add.f64 	%fd323, %fd319, %fd321;
	ld.global.v2.f64 	{%fd324, %fd325}, [%rd113+16384];
	add.f64 	%fd326, %fd322, %fd324;
	add.f64 	%fd327, %fd323, %fd325;
	ld.global.v2.f64 	{%fd328, %fd329}, [%rd113+20480];
	add.f64 	%fd330, %fd326, %fd328;
	add.f64 	%fd331, %fd327, %fd329;
	ld.global.v2.f64 	{%fd332, %fd333}, [%rd113+24576];
	add.f64 	%fd334, %fd330, %fd332;
	add.f64 	%fd335, %fd331, %fd333;
	ld.global.v2.f64 	{%fd336, %fd337}, [%rd113+28672];
	add.f64 	%fd527, %fd334, %fd336;
	add.f64 	%fd526, %fd335, %fd337;
	add.s32 	%r383, %r383, 4096;
	add.s32 	%r381, %r381, 16;
	add.s64 	%rd113, %rd113, 65536;
	setp.ne.s32 	%p27, %r381, 0;
	@%p27 bra 	$L__BB4_9;
$L__BB4_10:
	setp.eq.s32 	%p28, %r6, 0;
	@%p28 bra 	$L__BB4_19;
	and.b32  	%r13, %r5, 7;
	setp.lt.u32 	%p29, %r6, 8;
	@%p29 bra 	$L__BB4_13;
	mul.wide.u32 	%rd68, %r383, 16;
	add.s64 	%rd69, %rd2, %rd68;
	ld.global.v2.f64 	{%fd339, %fd340}, [%rd69];
	add.f64 	%fd341, %fd527, %fd339;
	add.f64 	%fd342, %fd526, %fd340;
	ld.global.v2.f64 	{%fd343, %fd344}, [%rd69+4096];
	add.f64 	%fd345, %fd341, %fd343;
	add.f64 	%fd346, %fd342, %fd344;
	ld.global.v2.f64 	{%fd347, %fd348}, [%rd69+8192];
	add.f64 	%fd349, %fd345, %fd347;
	add.f64 	%fd350, %fd346, %fd348;
	ld.global.v2.f64 	{%fd351, %fd352}, [%rd69+12288];
	add.f64 	%fd353, %fd349, %fd351;
	add.f64 	%fd354, %fd350, %fd352;
	ld.global.v2.f64 	{%fd355, %fd356}, [%rd69+16384];
	add.f64 	%fd357, %fd353, %fd355;
	add.f64 	%fd358, %fd354, %fd356;
	ld.global.v2.f64 	{%fd359, %fd360}, [%rd69+20480];
	add.f64 	%fd361, %fd357, %fd359;
	add.f64 	%fd362, %fd358, %fd360;
	ld.global.v2.f64 	{%fd363, %fd364}, [%rd69+24576];
	add.f64 	%fd365, %fd361, %fd363;
	add.f64 	%fd366, %fd362, %fd364;
	ld.global.v2.f64 	{%fd367, %fd368}, [%rd69+28672];
	add.f64 	%fd527, %fd365, %fd367;
	add.f64 	%fd526, %fd366, %fd368;
	add.s32 	%r383, %r383, 2048;
$L__BB4_13:
	setp.eq.s32 	%p30, %r13, 0;
	@%p30 bra 	$L__BB4_19;
	and.b32  	%r16, %r5, 3;
	setp.lt.u32 	%p31, %r13, 4;
	@%p31 bra 	$L__BB4_16;
	mul.wide.u32 	%rd70, %r383, 16;
	add.s64 	%rd71, %rd2, %rd70;
	ld.global.v2.f64 	{%fd370, %fd371}, [%rd71];
	add.f64 	%fd372, %fd527, %fd370;
	add.f64 	%fd373, %fd526, %fd371;
	ld.global.v2.f64 	{%fd374, %fd375}, [%rd71+4096];
	add.f64 	%fd376, %fd372, %fd374;
	add.f64 	%fd377, %fd373, %fd375;
	ld.global.v2.f64 	{%fd378, %fd379}, [%rd71+8192];
	add.f64 	%fd380, %fd376, %fd378;
	add.f64 	%fd381, %fd377, %fd379;
	ld.global.v2.f64 	{%fd382, %fd383}, [%rd71+12288];
	add.f64 	%fd527, %fd380, %fd382;
	add.f64 	%fd526, %fd381, %fd383;
	add.s32 	%r383, %r383, 1024;
$L__BB4_16:
	setp.eq.s32 	%p32, %r16, 0;
	@%p32 bra 	$L__BB4_19;
	mul.wide.u32 	%rd72, %r383, 16;
	add.s64 	%rd114, %rd2, %rd72;
	neg.s32 	%r386, %r16;
$L__BB4_18:
	.pragma "nounroll";
	ld.global.v2.f64 	{%fd384, %fd385}, [%rd114];
	add.f64 	%fd527, %fd527, %fd384;
	add.f64 	%fd526, %fd526, %fd385;
	add.s64 	%rd114, %rd114, 4096;
	add.s32 	%r386, %r386, 1;
	setp.ne.s32 	%p33, %r386, 0;
	@%p33 bra 	$L__BB4_18;
$L__BB4_19:
	setp.lt.u64 	%p34, %rd22, 256;
	@%p34 bra 	$L__BB4_24;
	// begin inline asm
	mov.u32 %r273, %laneid;
	// end inline asm
	mov.b64 	%rd93, %fd527;
	mov.b64 	{%r275, %r280}, %rd93;
	mov.b32 	%r291, 1;
	mov.b32 	%r372, 31;
	mov.b32 	%r373, -1;
	// begin inline asm
	shfl.sync.down.b32 %r274, %r275, %r291, %r372, %r373;
	// end inline asm
	// begin inline asm
	shfl.sync.down.b32 %r279, %r280, %r291, %r372, %r373;
	// end inline asm
	mov.b64 	%rd94, {%r274, %r279};
	mov.b64 	%fd454, %rd94;
	mov.b64 	%rd95, %fd526;
	mov.b64 	{%r285, %r290}, %rd95;
	// begin inline asm
	shfl.sync.down.b32 %r284, %r285, %r291, %r372, %r373;
	// end inline asm
	// begin inline asm
	shfl.sync.down.b32 %r289, %r290, %r291, %r372, %r373;
	// end inline asm
	mov.b64 	%rd96, {%r284, %r289};
	mov.b64 	%fd455, %rd96;
	setp.gt.s32 	%p50, %r273, 30;
	add.f64 	%fd456, %fd527, %fd454;
	add.f64 	%fd457, %fd526, %fd455;
	selp.f64 	%fd458, %fd526, %fd457, %p50;
	mov.b64 	%rd97, %fd458;
	mov.b64 	{%r305, %r310}, %rd97;
	selp.f64 	%fd459, %fd527, %fd456, %p50;
	mov.b64 	%rd98, %fd459;
	mov.b64 	{%r295, %r300}, %rd98;
	mov.b32 	%r311, 2;
	// begin inline asm
	shfl.sync.down.b32 %r294, %r295, %r311, %r372, %r373;
	// end inline asm
	// begin inline asm
	shfl.sync.down.b32 %r299, %r300, %r311, %r372, %r373;
	// end inline asm
	mov.b64 	%rd99, {%r294, %r299};
	mov.b64 	%fd460, %rd99;
	// begin inline asm
	shfl.sync.down.b32 %r304, %r305, %r311, %r372, %r373;
	// end inline asm
	// begin inline asm
	shfl.sync.down.b32 %r309, %r310, %r311, %r372, %r373;
	// end inline asm
	mov.b64 	%rd100, {%r304, %r309};
	mov.b64 	%fd461, %rd100;
	setp.gt.s32 	%p51, %r273, 29;
	add.f64 	%fd462, %fd459, %fd460;
	add.f64 	%fd463, %fd458, %fd461;
	selp.f64 	%fd464, %fd459, %fd462, %p51;
	mov.b64 	%rd101, %fd464;
	mov.b64 	{%r315, %r320}, %rd101;
	selp.f64 	%fd465, %fd458, %fd463, %p51;
	mov.b64 	%rd102, %fd465;
	mov.b64 	{%r325, %r330}, %rd102;
	mov.b32 	%r331, 4;
	// begin inline asm
	shfl.sync.down.b32 %r314, %r315, %r331, %r372, %r373;
	// end inline asm
	// begin inline asm
	shfl.sync.down.b32 %r319, %r320, %r331, %r372, %r373;
	// end inline asm
	mov.b64 	%rd103, {%r314, %r319};
	mov.b64 	%fd466, %rd103;
	// begin inline asm
	shfl.sync.down.b32 %r324, %r325, %r331, %r372, %r373;
	// end inline asm
	// begin inline asm
	shfl.sync.down.b32 %r329, %r330, %r331, %r372, %r373;
	// end inline asm
	mov.b64 	%rd104, {%r324, %r329};
	mov.b64 	%fd467, %rd104;
	setp.gt.s32 	%p52, %r273, 27;
	add.f64 	%fd468, %fd464, %fd466;
	add.f64 	%fd469, %fd465, %fd467;
	selp.f64 	%fd470, %fd464, %fd468, %p52;
	mov.b64 	%rd105, %fd470;
	mov.b64 	{%r335, %r340}, %rd105;
	selp.f64 	%fd471, %fd465, %fd469, %p52;
	mov.b64 	%rd106, %fd471;
	mov.b64 	{%r345, %r350}, %rd106;
	mov.b32 	%r351, 8;
	// begin inline asm
	shfl.sync.down.b32 %r334, %r335, %r351, %r372, %r373;
	// end inline asm
	// begin inline asm
	shfl.sync.down.b32 %r339, %r340, %r351, %r372, %r373;
	// end inline asm
	mov.b64 	%rd107, {%r334, %r339};
	mov.b64 	%fd472, %rd107;
	// begin inline asm
	shfl.sync.down.b32 %r344, %r345, %r351, %r372, %r373;
	// end inline asm
	// begin inline asm
	shfl.sync.down.b32 %r349, %r350, %r351, %r372, %r373;
	// end inline asm
	mov.b64 	%rd108, {%r344, %r349};
	mov.b64 	%fd473, %rd108;
	setp.gt.s32 	%p53, %r273, 23;
	add.f64 	%fd474, %fd470, %fd472;
	add.f64 	%fd475, %fd471, %fd473;
	selp.f64 	%fd476, %fd470, %fd474, %p53;
	mov.b64 	%rd109, %fd476;
	mov.b64 	{%r355, %r360}, %rd109;
	selp.f64 	%fd477, %fd471, %fd475, %p53;
	mov.b64 	%rd110, %fd477;
	mov.b64 	{%r365, %r370}, %rd110;
	mov.b32 	%r371, 16;
	// begin inline asm
	shfl.sync.down.b32 %r354, %r355, %r371, %r372, %r373;
	// end inline asm
	// begin inline asm
	shfl.sync.down.b32 %r359, %r360, %r371, %r372, %r373;
	// end inline asm
	mov.b64 	%rd111, {%r354, %r359};
	mov.b64 	%fd478, %rd111;
	// begin inline asm
	shfl.sync.down.b32 %r364, %r365, %r371, %r372, %r373;
	// end inline asm
	// begin inline asm
	shfl.sync.down.b32 %r369, %r370, %r371, %r372, %r373;
	// end inline asm
	mov.b64 	%rd112, {%r364, %r369};
	mov.b64 	%fd479, %rd112;
	setp.gt.s32 	%p54, %r273, 15;
	add.f64 	%fd31, %fd476, %fd478;
	add.f64 	%fd32, %fd477, %fd479;
	selp.f64 	%fd551, %fd476, %fd31, %p54;
	selp.f64 	%fd550, %fd477, %fd32, %p54;
	setp.ne.s32 	%p55, %r273, 0;
	@%p55 bra 	$L__BB4_22;
	shr.u32 	%r374, %r2, 1;
	and.b32  	%r375, %r374, 496;
	mov.u32 	%r376, _ZZN3cub18CUB_300001_SM_10006detail6reduce28DeviceReduceSingleTileKernelINS2_10policy_hubIN6thrust24THRUST_300001_SM_1000_NS7complexIdEEyN4cuda3std3__44plusIS8_EEE10Policy1000ENS6_6detail15normal_iteratorINS6_10device_ptrIS8_EEEEPS8_ySD_S8_S8_NSB_10__identityEEEvT0_T1_T2_T3_T4_T6_E12temp_storage;
	add.s32 	%r377, %r376, %r375;
	st.shared.v2.f64 	[%r377+16], {%fd31, %fd32};
$L__BB4_22:
	bar.sync 	0;
	setp.ne.s32 	%p56, %r2, 0;
	@%p56 bra 	$L__BB4_49;
	ld.shared.v2.f64 	{%fd480, %fd481}, [_ZZN3cub18CUB_300001_SM_10006detail6reduce28DeviceReduceSingleTileKernelINS2_10policy_hubIN6thrust24THRUST_300001_SM_1000_NS7complexIdEEyN4cuda3std3__44plusIS8_EEE10Policy1000ENS6_6detail15normal_iteratorINS6_10device_ptrIS8_EEEEPS8_ySD_S8_S8_NSB_10__identityEEEvT0_T1_T2_T3_T4_T6_E12temp_storage+32];
	add.f64 	%fd482, %fd551, %fd480;
	add.f64 	%fd483, %fd550, %fd481;
	ld.shared.v2.f64 	{%fd484, %fd485}, [_ZZN3cub18CUB_300001_SM_10006detail6reduce28DeviceReduceSingleTileKernelINS2_10policy_hubIN6thrust24THRUST_300001_SM_1000_NS7complexIdEEyN4cuda3std3__44plusIS8_EEE10Policy1000ENS6_6detail15normal_iteratorINS6_10device_ptrIS8_EEEEPS8_ySD_S8_S8_NSB_10__identityEEEvT0_T1_T2_T3_T4_T6_E12temp_storage+48];
	add.f64 	%fd486, %fd482, %fd484;
	add.f64 	%fd487, %fd483, %fd485;
	ld.shared.v2.f64 	{%fd488, %fd489}, [_ZZN3cub18CUB_300001_SM_10006detail6reduce28DeviceReduceSingleTileKernelINS2_10policy_hubIN6thrust24THRUST_300001_SM_1000_NS7complexIdEEyN4cuda3std3__44plusIS8_EEE10Policy1000ENS6_6detail15normal_iteratorINS6_10device_ptrIS8_EEEEPS8_ySD_S8_S8_NSB_10__identityEEEvT0_T1_T2_T3_T4_T6_E12temp_storage+64];
	add.f64 	%fd490, %fd486, %fd488;
	add.f64 	%fd491, %fd487, %fd489;
	ld.shared.v2.f64 	{%fd492, %fd493}, [_ZZN3cub18CUB_300001_SM_10006detail6reduce28DeviceReduceSingleTileKernelINS2_10policy_hubIN6thrust24THRUST_300001_SM_1000_NS7complexIdEEyN4cuda3std3__44plusIS8_EEE10Policy1000ENS6_6detail15normal_iteratorINS6_10device_ptrIS8_EEEEPS8_ySD_S8_S8_NSB_10__identityEEEvT0_T1_T2_T3_T4_T6_E12temp_storage+80];
	add.f64 	%fd494, %fd490, %fd492;
	add.f64 	%fd495, %fd491, %fd493;
	ld.shared.v2.f64 	{%fd496, %fd497}, [_ZZN3cub18CUB_300001_SM_10006detail6reduce28DeviceReduceSingleTileKernelINS2_10policy_hubIN6thrust24THRUST_300001_SM_1000_NS7complexIdEEyN4cuda3std3__44plusIS8_EEE10Policy1000ENS6_6detail15normal_iteratorINS6_10device_ptrIS8_EEEEPS8_ySD_S8_S8_NSB_10__identityEEEvT0_T1_T2_T3_T4_T6_E12temp_storage+96];
	add.f64 	%fd498, %fd494, %fd496;
	add.f64 	%fd499, %fd495, %fd497;
	ld.shared.v2.f64 	{%fd500, %fd501}, [_ZZN3cub18CUB_300001_SM_10006detail6reduce28DeviceReduceSingleTileKernelINS2_10policy_hubIN6thrust24THRUST_300001_SM_1000_NS7complexIdEEyN4cuda3std3__44plusIS8_EEE10Policy1000ENS6_6detail15normal_iteratorINS6_10device_ptrIS8_EEEEPS8_ySD_S8_S8_NSB_10__identityEEEvT0_T1_T2_T3_T4_T6_E12temp_storage+112];
	add.f64 	%fd502, %fd498, %fd500;
	add.f64 	%fd503, %fd499, %fd501;
	ld.shared.v2.f64 	{%fd504, %fd505}, [_ZZN3cub18CUB_300001_SM_10006detail6reduce28DeviceReduceSingleTileKernelINS2_10policy_hubIN6thrust24THRUST_300001_SM_1000_NS7complexIdEEyN4cuda3std3__44plusIS8_EEE10Policy1000ENS6_6detail15normal_iteratorINS6_10device_ptrIS8_EEEEPS8_ySD_S8_S8_NSB_10__identityEEEvT0_T1_T2_T3_T4_T6_E12temp_storage+128];
	add.f64 	%fd551, %fd502, %fd504;
	add.f64 	%fd550, %fd503, %fd505;
	bra.uni 	$L__BB4_49;
$L__BB4_24:
	// begin inline asm
	mov.u32 %r160, %laneid;
	// end inline asm
	and.b32  	%r261, %r2, 992;
	add.s32 	%r262, %r261, 32;
	setp.gt.u32 	%p35, %r262, %r1;
	not.b32 	%r263, %r261;
	add.s32 	%r264, %r1, %r263;
	selp.b32 	%r259, %r264, 31, %p35;
	mov.b64 	%rd73, %fd527;
	mov.b64 	{%r162, %r167}, %rd73;
	mov.b32 	%r178, 1;
	mov.b32 	%r260, -1;
	// begin inline asm
	shfl.sync.down.b32 %r161, %r162, %r178, %r259, %r260;
	// end inline asm
	// begin inline asm
	shfl.sync.down.b32 %r166, %r167, %r178, %r259, %r260;
	// end inline asm
	mov.b64 	%rd74, {%r161, %r166};
	mov.b64 	%fd386, %rd74;
	mov.b64 	%rd75, %fd526;
	mov.b64 	{%r172, %r177}, %rd75;
	// begin inline asm
	shfl.sync.down.b32 %r171, %r172, %r178, %r259, %r260;
	// end inline asm
	// begin inline asm
	shfl.sync.down.b32 %r176, %r177, %r178, %r259, %r260;
	// end inline asm
	mov.b64 	%rd76, {%r171, %r176};
	mov.b64 	%fd387, %rd76;
	setp.lt.s32 	%p36, %r160, %r259;
	add.f64 	%fd388, %fd527, %fd386;
	add.f64 	%fd389, %fd526, %fd387;
	selp.f64 	%fd390, %fd388, %fd527, %p36;
	mov.b64 	%rd77, %fd390;
	mov.b64 	{%r182, %r187}, %rd77;
	selp.f64 	%fd391, %fd389, %fd526, %p36;
	mov.b64 	%rd78, %fd391;
	mov.b64 	{%r192, %r197}, %rd78;
	mov.b32 	%r198, 2;
	// begin inline asm
	shfl.sync.down.b32 %r181, %r182, %r198, %r259, %r260;
	// end inline asm
	// begin inline asm
	shfl.sync.down.b32 %r186, %r187, %r198, %r259, %r260;
	// end inline asm
	mov.b64 	%rd79, {%r181, %r186};
	mov.b64 	%fd392, %rd79;
	// begin inline asm
	shfl.sync.down.b32 %r191, %r192, %r198, %r259, %r260;
	// end inline asm
	// begin inline asm
	shfl.sync.down.b32 %r196, %r197, %r198, %r259, %r260;
	// end inline asm
	mov.b64 	%rd80, {%r191, %r196};
	mov.b64 	%fd393, %rd80;
	add.s32 	%r265, %r160, 2;
	setp.gt.s32 	%p37, %r265, %r259;
	add.f64 	%fd394, %fd390, %fd392;
	add.f64 	%fd395, %fd391, %fd393;
	selp.f64 	%fd396, %fd390, %fd394, %p37;
	mov.b64 	%rd81, %fd396;
	mov.b64 	{%r202, %r207}, %rd81;
	selp.f64 	%fd397, %fd391, %fd395, %p37;
	mov.b64 	%rd82, %fd397;
	mov.b64 	{%r212, %r217}, %rd82;
	mov.b32 	%r218, 4;
	// begin inline asm
	shfl.sync.down.b32 %r201, %r202, %r218, %r259, %r260;
	// end inline asm
	// begin inline asm
	shfl.sync.down.b32 %r206, %r207, %r218, %r259, %r260;
	// end inline asm
	mov.b64 	%rd83, {%r201, %r206};
	mov.b64 	%fd398, %rd83;
	// begin inline asm
	shfl.sync.down.b32 %r211, %r212, %r218, %r259, %r260;
	// end inline asm
	// begin inline asm
	shfl.sync.down.b32 %r216, %r217, %r218, %r259, %r260;
	// end inline asm
	mov.b64 	%rd84, {%r211, %r216};
	mov.b64 	%fd399, %rd84;
	add.s32 	%r266, %r160, 4;
	setp.gt.s32 	%p38, %r266, %r259;
	add.f64 	%fd400, %fd396, %fd398;
	add.f64 	%fd401, %fd397, %fd399;
	selp.f64 	%fd402, %fd396, %fd400, %p38;
	mov.b64 	%rd85, %fd402;
	mov.b64 	{%r222, %r227}, %rd85;
	selp.f64 	%fd403, %fd397, %fd401, %p38;
	mov.b64 	%rd86, %fd403;
	mov.b64 	{%r232, %r237}, %rd86;
	mov.b32 	%r238, 8;
	// begin inline asm
	shfl.sync.down.b32 %r221, %r222, %r238, %r259, %r260;
	// end inline asm
	// begin inline asm
	shfl.sync.down.b32 %r226, %r227, %r238, %r259, %r260;
	// end inline asm
	mov.b64 	%rd87, {%r221, %r226};
	mov.b64 	%fd404, %rd87;
	// begin inline asm
	shfl.sync.down.b32 %r231, %r232, %r238, %r259, %r260;
	// end inline asm
	// begin inline asm
	shfl.sync.down.b32 %r236, %r237, %r238, %r259, %r260;
	// end inline asm
	mov.b64 	%rd88, {%r231, %r236};
	mov.b64 	%fd405, %rd88;
	add.s32 	%r267, %r160, 8;
	setp.gt.s32 	%p39, %r267, %r259;
	add.f64 	%fd406, %fd402, %fd404;
	add.f64 	%fd407, %fd403, %fd405;
	selp.f64 	%fd408, %fd402, %fd406, %p39;
	mov.b64 	%rd89, %fd408;
	mov.b64 	{%r242, %r247}, %rd89;
	selp.f64 	%fd409, %fd403, %fd407, %p39;
	mov.b64 	%rd90, %fd409;
	mov.b64 	{%r252, %r257}, %rd90;
	mov.b32 	%r258, 16;
	// begin inline asm
	shfl.sync.down.b32 %r241, %r242, %r258, %r259, %r260;
	// end inline asm
	// begin inline asm
	shfl.sync.down.b32 %r246, %r247, %r258, %r259, %r260;
	// end inline asm
	mov.b64 	%rd91, {%r241, %r246};
	mov.b64 	%fd410, %rd91;
	// begin inline asm
	shfl.sync.down.b32 %r251, %r252, %r258, %r259, %r260;
	// end inline asm
	// begin inline asm
	shfl.sync.down.b32 %r256, %r257, %r258, %r259, %r260;
	// end inline asm
	mov.b64 	%rd92, {%r251, %r256};
	mov.b64 	%fd411, %rd92;
	add.s32 	%r268, %r160, 16;
	setp.gt.s32 	%p40, %r268, %r259;
	add.f64 	%fd412, %fd408, %fd410;
	add.f64 	%fd413, %fd409, %fd411;
	selp.f64 	%fd551, %fd408, %fd412, %p40;
	selp.f64 	%fd550, %fd409, %fd413, %p40;
	setp.ne.s32 	%p41, %r160, 0;
	@%p41 bra 	$L__BB4_26;
	shr.u32 	%r269, %r2, 1;
	and.b32  	%r270, %r269, 496;
	mov.u32 	%r271, _ZZN3cub18CUB_300001_SM_10006detail6reduce28DeviceReduceSingleTileKernelINS2_10policy_hubIN6thrust24THRUST_300001_SM_1000_NS7complexIdEEyN4cuda3std3__44plusIS8_EEE10Policy1000ENS6_6detail15normal_iteratorINS6_10device_ptrIS8_EEEEPS8_ySD_S8_S8_NSB_10__identityEEEvT0_T1_T2_T3_T4_T6_E12temp_storage;
	add.s32 	%r272, %r271, %r270;
	st.shared.v2.f64 	[%r272+16], {%fd551, %fd550};
$L__BB4_26:
	bar.sync 	0;
	setp.ne.s32 	%p42, %r2, 0;
	@%p42 bra 	$L__BB4_49;
	setp.gt.u64 	%p43, %rd22, 32;
	ld.shared.v2.f64 	{%fd414, %fd415}, [_ZZN3cub18CUB_300001_SM_10006detail6reduce28DeviceReduceSingleTileKernelINS2_10policy_hubIN6thrust24THRUST_300001_SM_1000_NS7complexIdEEyN4cuda3std3__44plusIS8_EEE10Policy1000ENS6_6detail15normal_iteratorINS6_10device_ptrIS8_EEEEPS8_ySD_S8_S8_NSB_10__identityEEEvT0_T1_T2_T3_T4_T6_E12temp_storage+32];
	add.f64 	%fd416, %fd551, %fd414;
	add.f64 	%fd417, %fd550, %fd415;
	selp.f64 	%fd418, %fd416, %fd551, %p43;
	selp.f64 	%fd419, %fd417, %fd550, %p43;
	setp.gt.u64 	%p44, %rd22, 64;
	ld.shared.v2.f64 	{%fd420, %fd421}, [_ZZN3cub18CUB_300001_SM_10006detail6reduce28DeviceReduceSingleTileKernelINS2_10policy_hubIN6thrust24THRUST_300001_SM_1000_NS7complexIdEEyN4cuda3std3__44plusIS8_EEE10Policy1000ENS6_6detail15normal_iteratorINS6_10device_ptrIS8_EEEEPS8_ySD_S8_S8_NSB_10__identityEEEvT0_T1_T2_T3_T4_T6_E12temp_storage+48];
	add.f64 	%fd422, %fd418, %fd420;
	add.f64 	%fd423, %fd419, %fd421;
	selp.f64 	%fd424, %fd422, %fd418, %p44;
	selp.f64 	%fd425, %fd423, %fd419, %p44;
	setp.gt.u64 	%p45, %rd22, 96;
	ld.shared.v2.f64 	{%fd426, %fd427}, [_ZZN3cub18CUB_300001_SM_10006detail6reduce28DeviceReduceSingleTileKernelINS2_10policy_hubIN6thrust24THRUST_300001_SM_1000_NS7complexIdEEyN4cuda3std3__44plusIS8_EEE10Policy1000ENS6_6detail15normal_iteratorINS6_10device_ptrIS8_EEEEPS8_ySD_S8_S8_NSB_10__identityEEEvT0_T1_T2_T3_T4_T6_E12temp_storage+64];
	add.f64 	%fd428, %fd424, %fd426;
	add.f64 	%fd429, %fd425, %fd427;
	selp.f64 	%fd430, %fd428, %fd424, %p45;
	selp.f64 	%fd431, %fd429, %fd425, %p45;
	setp.gt.u64 	%p46, %rd22, 128;
	ld.shared.v2.f64 	{%fd432, %fd433}, [_ZZN3cub18CUB_300001_SM_10006detail6reduce28DeviceReduceSingleTileKernelINS2_10policy_hubIN6thrust24THRUST_300001_SM_1000_NS7complexIdEEyN4cuda3std3__44plusIS8_EEE10Policy1000ENS6_6detail15normal_iteratorINS6_10device_ptrIS8_EEEEPS8_ySD_S8_S8_NSB_10__identityEEEvT0_T1_T2_T3_T4_T6_E12temp_storage+80];
	add.f64 	%fd434, %fd430, %fd432;
	add.f64 	%fd435, %fd431, %fd433;
	selp.f64 	%fd436, %fd434, %fd430, %p46;
	selp.f64 	%fd437, %fd435, %fd431, %p46;
	setp.gt.u64 	%p47, %rd22, 160;
	ld.shared.v2.f64 	{%fd438, %fd439}, [_ZZN3cub18CUB_300001_SM_10006detail6reduce28DeviceReduceSingleTileKernelINS2_10policy_hubIN6thrust24THRUST_300001_SM_1000_NS7complexIdEEyN4cuda3std3__44plusIS8_EEE10Policy1000ENS6_6detail15normal_iteratorINS6_10device_ptrIS8_EEEEPS8_ySD_S8_S8_NSB_10__identityEEEvT0_T1_T2_T3_T4_T6_E12temp_storage+96];
	add.f64 	%fd440, %fd436, %fd438;
	add.f64 	%fd441, %fd437, %fd439;
	selp.f64 	%fd442, %fd440, %fd436, %p47;
	selp.f64 	%fd443, %fd441, %fd437, %p47;
	setp.gt.u64 	%p48, %rd22, 192;
	ld.shared.v2.f64 	{%fd444, %fd445}, [_ZZN3cub18CUB_300001_SM_10006detail6reduce28DeviceReduceSingleTileKernelINS2_10policy_hubIN6thrust24THRUST_300001_SM_1000_NS7complexIdEEyN4cuda3std3__44plusIS8_EEE10Policy1000ENS6_6detail15normal_iteratorINS6_10device_ptrIS8_EEEEPS8_ySD_S8_S8_NSB_10__identityEEEvT0_T1_T2_T3_T4_T6_E12temp_storage+112];
	add.f64 	%fd446, %fd442, %fd444;
	add.f64 	%fd447, %fd443, %fd445;
	selp.f64 	%fd448, %fd446, %fd442, %p48;
	selp.f64 	%fd449, %fd447, %fd443, %p48;
	setp.gt.u64 	%p49, %rd22, 224;
	ld.shared.v2.f64 	{%fd450, %fd451}, [_ZZN3cub18CUB_300001_SM_10006detail6reduce28DeviceReduceSingleTileKernelINS2_10policy_hubIN6thrust24THRUST_300001_SM_1000_NS7complexIdEEyN4cuda3std3__44plusIS8_EEE10Policy1000ENS6_6detail15normal_iteratorINS6_10device_ptrIS8_EEEEPS8_ySD_S8_S8_NSB_10__identityEEEvT0_T1_T2_T3_T4_T6_E12temp_storage+128];
	add.f64 	%fd452, %fd448, %fd450;
	add.f64 	%fd453, %fd449, %fd451;
	selp.f64 	%fd551, %fd452, %fd448, %p49;
	selp.f64 	%fd550, %fd453, %fd449, %p49;
	bra.uni 	$L__BB4_49;
$L__BB4_28:
	mov.u32 	%r22, %tid.x;
	cvt.u64.u32 	%rd9, %r22;
	mul.wide.u32 	%rd25, %r22, 16;
	add.s64 	%rd10, %rd2, %rd25;
	ld.global.v2.f64 	{%fd85, %fd86}, [%rd10];
	ld.global.v2.f64 	{%fd87, %fd88}, [%rd10+4096];
	ld.global.v2.f64 	{%fd89, %fd90}, [%rd10+8192];
	ld.global.v2.f64 	{%fd91, %fd92}, [%rd10+12288];
	add.f64 	%fd93, %fd85, %fd87;
	add.f64 	%fd94, %fd86, %fd88;
	add.f64 	%fd95, %fd93, %fd89;
	add.f64 	%fd96, %fd94, %fd90;
	add.f64 	%fd549, %fd95, %fd91;
	add.f64 	%fd548, %fd96, %fd92;
	add.s64 	%rd11, %rd22, -1024;
	setp.lt.u64 	%p3, %rd11, 1024;
	mov.b64 	%rd116, 1024;
	@%p3 bra 	$L__BB4_32;
	mov.b64 	%rd116, 1024;
$L__BB4_30:
	shl.b64 	%rd27, %rd116, 4;
	add.s64 	%rd28, %rd10, %rd27;
	ld.global.v2.f64 	{%fd97, %fd98}, [%rd28];
	ld.global.v2.f64 	{%fd99, %fd100}, [%rd28+4096];
	ld.global.v2.f64 	{%fd101, %fd102}, [%rd28+8192];
	ld.global.v2.f64 	{%fd103, %fd104}, [%rd28+12288];
	add.f64 	%fd105, %fd549, %fd97;
	add.f64 	%fd106, %fd548, %fd98;
	add.f64 	%fd107, %fd105, %fd99;
	add.f64 	%fd108, %fd106, %fd100;
	add.f64 	%fd109, %fd107, %fd101;
	add.f64 	%fd110, %fd108, %fd102;
	add.f64 	%fd549, %fd109, %fd103;
	add.f64 	%fd548, %fd110, %fd104;
	sub.s64 	%rd29, %rd22, %rd116;
	setp.lt.u64 	%p4, %rd29, 1024;
	@%p4 bra 	$L__BB4_45;
	add.s64 	%rd116, %rd116, 1024;
	setp.le.u64 	%p5, %rd116, %rd11;
	@%p5 bra 	$L__BB4_30;
$L__BB4_32:
	setp.le.u64 	%p6, %rd22, %rd116;
	cvt.u32.u64 	%r40, %rd116;
	cvt.u32.u64 	%r41, %rd22;
	sub.s32 	%r42, %r41, %r40;
	setp.ge.s32 	%p7, %r22, %r42;
	or.pred  	%p8, %p6, %p7;
	@%p8 bra 	$L__BB4_45;
	not.b32 	%r45, %r22;
	add.s32 	%r46, %r45, %r41;
	sub.s32 	%r48, %r46, %r40;
	shr.u32 	%r49, %r48, 8;
	add.s32 	%r23, %r49, 1;
	and.b32  	%r24, %r23, 15;
	setp.lt.u32 	%p9, %r48, 3840;
	mov.u32 	%r389, %r22;
	@%p9 bra 	$L__BB4_36;
	and.b32  	%r50, %r23, 33554416;
	neg.s32 	%r387, %r50;
	add.s64 	%rd30, %rd116, %rd9;
	shl.b64 	%rd31, %rd30, 4;
	add.s64 	%rd32, %rd31, %rd2;
	add.s64 	%rd117, %rd32, 32768;
	mov.u32 	%r389, %r22;
$L__BB4_35:
	.pragma "nounroll";
	ld.global.v2.f64 	{%fd112, %fd113}, [%rd117+-32768];
	add.f64 	%fd114, %fd549, %fd112;
	add.f64 	%fd115, %fd548, %fd113;
	ld.global.v2.f64 	{%fd116, %fd117}, [%rd117+-28672];
	add.f64 	%fd118, %fd114, %fd116;
	add.f64 	%fd119, %fd115, %fd117;
	ld.global.v2.f64 	{%fd120, %fd121}, [%rd117+-24576];
	add.f64 	%fd122, %fd118, %fd120;
	add.f64 	%fd123, %fd119, %fd121;
	ld.global.v2.f64 	{%fd124, %fd125}, [%rd117+-20480];
	add.f64 	%fd126, %fd122, %fd124;
	add.f64 	%fd127, %fd123, %fd125;
	ld.global.v2.f64 	{%fd128, %fd129}, [%rd117+-16384];
	add.f64 	%fd130, %fd126, %fd128;
	add.f64 	%fd131, %fd127, %fd129;
	ld.global.v2.f64 	{%fd132, %fd133}, [%rd117+-12288];
	add.f64 	%fd134, %fd130, %fd132;
	add.f64 	%fd135, %fd131, %fd133;
	ld.global.v2.f64 	{%fd136, %fd137}, [%rd117+-8192];
	add.f64 	%fd138, %fd134, %fd136;
	add.f64 	%fd139, %fd135, %fd137;
	ld.global.v2.f64 	{%fd140, %fd141}, [%rd117+-4096];
	add.f64 	%fd142, %fd138, %fd140;
	add.f64 	%fd143, %fd139, %fd141;
	ld.global.v2.f64 	{%fd144, %fd145}, [%rd117];
	add.f64 	%fd146, %fd142, %fd144;
	add.f64 	%fd147, %fd143, %fd145;
	ld.global.v2.f64 	{%fd148, %fd149}, [%rd117+4096];
	add.f64 	%fd150, %fd146, %fd148;
	add.f64 	%fd151, %fd147, %fd149;
	ld.global.v2.f64 	{%fd152, %fd153}, [%rd117+8192];
	add.f64 	%fd154, %fd150, %fd152;
	add.f64 	%fd155, %fd151, %fd153;
	ld.global.v2.f64 	{%fd156, %fd157}, [%rd117+12288];
	add.f64 	%fd158, %fd154, %fd156;
	add.f64 	%fd159, %fd155, %fd157;
	ld.global.v2.f64 	{%fd160, %fd161}, [%rd117+16384];
	add.f64 	%fd162, %fd158, %fd160;
	add.f64 	%fd163, %fd159, %fd161;
	ld.global.v2.f64 	{%fd164, %fd165}, [%rd117+20480];
	add.f64 	%fd166, %fd162, %fd164;
	add.f64 	%fd167, %fd163, %fd165;
	ld.global.v2.f64 	{%fd168, %fd169}, [%rd117+24576];
	add.f64 	%fd170, %fd166, %fd168;
	add.f64 	%fd171, %fd167, %fd169;
	ld.global.v2.f64 	{%fd172, %fd173}, [%rd117+28672];
	add.f64 	%fd549, %fd170, %fd172;
	add.f64 	%fd548, %fd171, %fd173;
	add.s32 	%r389, %r389, 4096;
	add.s32 	%r387, %r387, 16;
	add.s64 	%rd117, %rd117, 65536;
	setp.ne.s32 	%p10, %r387, 0;
	@%p10 bra 	$L__BB4_35;
$L__BB4_36:
	setp.eq.s32 	%p11, %r24, 0;
	@%p11 bra 	$L__BB4_45;
	and.b32  	%r31, %r23, 7;
	setp.lt.u32 	%p12, %r24, 8;
	@%p12 bra 	$L__BB4_39;
	cvt.u64.u32 	%rd33, %r389;
	add.s64 	%rd34, %rd116, %rd33;
	shl.b64 	%rd35, %rd34, 4;
	add.s64 	%rd36, %rd2, %rd35;
	ld.global.v2.f64 	{%fd175, %fd176}, [%rd36];
	add.f64 	%fd177, %fd549, %fd175;
	add.f64 	%fd178, %fd548, %fd176;
	ld.global.v2.f64 	{%fd179, %fd180}, [%rd36+4096];
	add.f64 	%fd181, %fd177, %fd179;
	add.f64 	%fd182, %fd178, %fd180;
	ld.global.v2.f64 	{%fd183, %fd184}, [%rd36+8192];
	add.f64 	%fd185, %fd181, %fd183;
	add.f64 	%fd186, %fd182, %fd184;
	ld.global.v2.f64 	{%fd187, %fd188}, [%rd36+12288];
	add.f64 	%fd189, %fd185, %fd187;
	add.f64 	%fd190, %fd186, %fd188;
	ld.global.v2.f64 	{%fd191, %fd192}, [%rd36+16384];
	add.f64 	%fd193, %fd189, %fd191;
	add.f64 	%fd194, %fd190, %fd192;
	ld.global.v2.f64 	{%fd195, %fd196}, [%rd36+20480];
	add.f64 	%fd197, %fd193, %fd195;
	add.f64 	%fd198, %fd194, %fd196;
	ld.global.v2.f64 	{%fd199, %fd200}, [%rd36+24576];
	add.f64 	%fd201, %fd197, %fd199;
	add.f64 	%fd202, %fd198, %fd200;
	ld.global.v2.f64 	{%fd203, %fd204}, [%rd36+28672];
	add.f64 	%fd549, %fd201, %fd203;
	add.f64 	%fd548, %fd202, %fd204;
	add.s32 	%r389, %r389, 2048;
$L__BB4_39:
	setp.eq.s32 	%p13, %r31, 0;
	@%p13 bra 	$L__BB4_45;
	and.b32  	%r34, %r23, 3;
	setp.lt.u32 	%p14, %r31, 4;
	@%p14 bra 	$L__BB4_42;
	cvt.u64.u32 	%rd37, %r389;
	add.s64 	%rd38, %rd116, %rd37;
	shl.b64 	%rd39, %rd38, 4;
	add.s64 	%rd40, %rd2, %rd39;
	ld.global.v2.f64 	{%fd206, %fd207}, [%rd40];
	add.f64 	%fd208, %fd549, %fd206;
	add.f64 	%fd209, %fd548, %fd207;
	ld.global.v2.f64 	{%fd210, %fd211}, [%rd40+4096];
	add.f64 	%fd212, %fd208, %fd210;
	add.f64 	%fd213, %fd209, %fd211;
	ld.global.v2.f64 	{%fd214, %fd215}, [%rd40+8192];
	add.f64 	%fd216, %fd212, %fd214;
	add.f64 	%fd217, %fd213, %fd215;
	ld.global.v2.f64 	{%fd218, %fd219}, [%rd40+12288];
	add.f64 	%fd549, %fd216, %fd218;
	add.f64 	%fd548, %fd217, %fd219;
	add.s32 	%r389, %r389, 1024;
$L__BB4_42:
	setp.eq.s32 	%p15, %r34, 0;
	@%p15 bra 	$L__BB4_45;
	cvt.u64.u32 	%rd41, %r389;
	add.s64 	%rd42, %rd116, %rd41;
	shl.b64 	%rd43, %rd42, 4;
	add.s64 	%rd118, %rd2, %rd43;
	neg.s32 	%r392, %r34;
$L__BB4_44:
	.pragma "nounroll";
	ld.global.v2.f64 	{%fd220, %fd221}, [%rd118];
	add.f64 	%fd549, %fd549, %fd220;
	add.f64 	%fd548, %fd548, %fd221;
	add.s64 	%rd118, %rd118, 4096;
	add.s32 	%r392, %r392, 1;
	setp.ne.s32 	%p16, %r392, 0;
	@%p16 bra 	$L__BB4_44;
$L__BB4_45:
	// begin inline asm
	mov.u32 %r51, %laneid;
	// end inline asm
	mov.b64 	%rd44, %fd549;
	mov.b64 	{%r53, %r58}, %rd44;
	mov.b32 	%r69, 1;
	mov.b32 	%r150, 31;
	mov.b32 	%r151, -1;
	// begin inline asm
	shfl.sync.down.b32 %r52, %r53, %r69, %r150, %r151;
	// end inline asm
	// begin inline asm
	shfl.sync.down.b32 %r57, %r58, %r69, %r150, %r151;
	// end inline asm
	mov.b64 	%rd45, {%r52, %r57};
	mov.b64 	%fd222, %rd45;
	mov.b64 	%rd46, %fd548;
	mov.b64 	{%r63, %r68}, %rd46;
	// begin inline asm
	shfl.sync.down.b32 %r62, %r63, %r69, %r150, %r151;
	// end inline asm
	// begin inline asm
	shfl.sync.down.b32 %r67, %r68, %r69, %r150, %r151;
	// end inline asm
	mov.b64 	%rd47, {%r62, %r67};
	mov.b64 	%fd223, %rd47;
	setp.gt.s32 	%p17, %r51, 30;
	add.f64 	%fd224, %fd549, %fd222;
	add.f64 	%fd225, %fd548, %fd223;
	selp.f64 	%fd226, %fd549, %fd224, %p17;
	mov.b64 	%rd48, %fd226;
	mov.b64 	{%r73, %r78}, %rd48;
	selp.f64 	%fd227, %fd548, %fd225, %p17;
	mov.b64 	%rd49, %fd227;
	mov.b64 	{%r83, %r88}, %rd49;
	mov.b32 	%r89, 2;
	// begin inline asm
	shfl.sync.down.b32 %r72, %r73, %r89, %r150, %r151;
	// end inline asm
	// begin inline asm
	shfl.sync.down.b32 %r77, %r78, %r89, %r150, %r151;
	// end inline asm
	mov.b64 	%rd50, {%r72, %r77};
	mov.b64 	%fd228, %rd50;
	// begin inline asm
	shfl.sync.down.b32 %r82, %r83, %r89, %r150, %r151;
	// end inline asm
	// begin inline asm
	shfl.sync.down.b32 %r87, %r88, %r89, %r150, %r151;
	// end inline asm
	mov.b64 	%rd51, {%r82, %r87};
	mov.b64 	%fd229, %rd51;
	setp.gt.s32 	%p18, %r51, 29;
	add.f64 	%fd230, %fd226, %fd228;
	add.f64 	%fd231, %fd227, %fd229;
	selp.f64 	%fd232, %fd226, %fd230, %p18;
	mov.b64 	%rd52, %fd232;
	mov.b64 	{%r93, %r98}, %rd52;
	selp.f64 	%fd233, %fd227, %fd231, %p18;
	mov.b64 	%rd53, %fd233;
	mov.b64 	{%r103, %r108}, %rd53;
	mov.b32 	%r109, 4;
	// begin inline asm
	shfl.sync.down.b32 %r92, %r93, %r109, %r150, %r151;
	// end inline asm
	// begin inline asm
	shfl.sync.down.b32 %r97, %r98, %r109, %r150, %r151;
	// end inline asm
	mov.b64 	%rd54, {%r92, %r97};
	mov.b64 	%fd234, %rd54;
	// begin inline asm
	shfl.sync.down.b32 %r102, %r103, %r109, %r150, %r151;
	// end inline asm
	// begin inline asm
	shfl.sync.down.b32 %r107, %r108, %r109, %r150, %r151;
	// end inline asm
	mov.b64 	%rd55, {%r102, %r107};
	mov.b64 	%fd235, %rd55;
	setp.gt.s32 	%p19, %r51, 27;
	add.f64 	%fd236, %fd232, %fd234;
	add.f64 	%fd237, %fd233, %fd235;
	selp.f64 	%fd238, %fd232, %fd236, %p19;
	mov.b64 	%rd56, %fd238;
	mov.b64 	{%r113, %r118}, %rd56;
	selp.f64 	%fd239, %fd233, %fd237, %p19;
	mov.b64 	%rd57, %fd239;
	mov.b64 	{%r123, %r128}, %rd57;
	mov.b32 	%r129, 8;
	// begin inline asm
	shfl.sync.down.b32 %r112, %r113, %r129, %r150, %r151;
	// end inline asm
	// begin inline asm
	shfl.sync.down.b32 %r117, %r118, %r129, %r150, %r151;
	// end inline asm
	mov.b64 	%rd58, {%r112, %r117};
	mov.b64 	%fd240, %rd58;
	// begin inline asm
	shfl.sync.down.b32 %r122, %r123, %r129, %r150, %r151;
	// end inline asm
	// begin inline asm
	shfl.sync.down.b32 %r127, %r128, %r129, %r150, %r151;
	// end inline asm
	mov.b64 	%rd59, {%r122, %r127};
	mov.b64 	%fd241, %rd59;
	setp.gt.s32 	%p20, %r51, 23;
	add.f64 	%fd242, %fd238, %fd240;
	add.f64 	%fd243, %fd239, %fd241;
	selp.f64 	%fd244, %fd238, %fd242, %p20;
	mov.b64 	%rd60, %fd244;
	mov.b64 	{%r133, %r138}, %rd60;
	selp.f64 	%fd245, %fd239, %fd243, %p20;
	mov.b64 	%rd61, %fd245;
	mov.b64 	{%r143, %r148}, %rd61;
	mov.b32 	%r149, 16;
	// begin inline asm
	shfl.sync.down.b32 %r132, %r133, %r149, %r150, %r151;
	// end inline asm
	// begin inline asm
	shfl.sync.down.b32 %r137, %r138, %r149, %r150, %r151;
	// end inline asm
	mov.b64 	%rd62, {%r132, %r137};
	mov.b64 	%fd246, %rd62;
	// begin inline asm
	shfl.sync.down.b32 %r142, %r143, %r149, %r150, %r151;
	// end inline asm
	// begin inline asm
	shfl.sync.down.b32 %r147, %r148, %r149, %r150, %r151;
	// end inline asm
	mov.b64 	%rd63, {%r142, %r147};
	mov.b64 	%fd247, %rd63;
	setp.gt.s32 	%p21, %r51, 15;
	add.f64 	%fd75, %fd244, %fd246;
	add.f64 	%fd76, %fd245, %fd247;
	selp.f64 	%fd551, %fd244, %fd75, %p21;
	selp.f64 	%fd550, %fd245, %fd76, %p21;
	setp.ne.s32 	%p22, %r51, 0;
	@%p22 bra 	$L__BB4_47;
	shr.u32 	%r152, %r22, 1;
	and.b32  	%r153, %r152, 496;
	mov.u32 	%r154, _ZZN3cub18CUB_300001_SM_10006detail6reduce28DeviceReduceSingleTileKernelINS2_10policy_hubIN6thrust24THRUST_300001_SM_1000_NS7complexIdEEyN4cuda3std3__44plusIS8_EEE10Policy1000ENS6_6detail15normal_iteratorINS6_10device_ptrIS8_EEEEPS8_ySD_S8_S8_NSB_10__identityEEEvT0_T1_T2_T3_T4_T6_E12temp_storage;
	add.s32 	%r155, %r154, %r153;
	st.shared.v2.f64 	[%r155+16], {%fd75, %fd76};
$L__BB4_47:
	bar.sync 	0;
	setp.ne.s32 	%p23, %r22, 0;
	@%p23 bra 	$L__BB4_49;
	ld.shared.v2.f64 	{%fd248, %fd249}, [_ZZN3cub18CUB_300001_SM_10006detail6reduce28DeviceReduceSingleTileKernelINS2_10policy_hubIN6thrust24THRUST_300001_SM_1000_NS7complexIdEEyN4cuda3std3__44plusIS8_EEE10Policy1000ENS6_6detail15normal_iteratorINS6_10device_ptrIS8_EEEEPS8_ySD_S8_S8_NSB_10__identityEEEvT0_T1_T2_T3_T4_T6_E12temp_storage+32];
	add.f64 	%fd250, %fd551, %fd248;
	add.f64 	%fd251, %fd550, %fd249;
	ld.shared.v2.f64 	{%fd252, %fd253}, [_ZZN3cub18CUB_300001_SM_10006detail6reduce28DeviceReduceSingleTileKernelINS2_10policy_hubIN6thrust24THRUST_300001_SM_1000_NS7complexIdEEyN4cuda3std3__44plusIS8_EEE10Policy1000ENS6_6detail15normal_iteratorINS6_10device_ptrIS8_EEEEPS8_ySD_S8_S8_NSB_10__identityEEEvT0_T1_T2_T3_T4_T6_E12temp_storage+48];
	add.f64 	%fd254, %fd250, %fd252;
	add.f64 	%fd255, %fd251, %fd253;
	ld.shared.v2.f64 	{%fd256, %fd257}, [_ZZN3cub18CUB_300001_SM_10006detail6reduce28DeviceReduceSingleTileKernelINS2_10policy_hubIN6thrust24THRUST_300001_SM_1000_NS7complexIdEEyN4cuda3std3__44plusIS8_EEE10Policy1000ENS6_6detail15normal_iteratorINS6_10device_ptrIS8_EEEEPS8_ySD_S8_S8_NSB_10__identityEEEvT0_T1_T2_T3_T4_T6_E12temp_storage+64];
	add.f64 	%fd258, %fd254, %fd256;
	add.f64 	%fd259, %fd255, %fd257;
	ld.shared.v2.f64 	{%fd260, %fd261}, [_ZZN3cub18CUB_300001_SM_10006detail6reduce28DeviceReduceSingleTileKernelINS2_10policy_hubIN6thrust24THRUST_300001_SM_1000_NS7complexIdEEyN4cuda3std3__44plusIS8_EEE10Policy1000ENS6_6detail15normal_iteratorINS6_10device_ptrIS8_EEEEPS8_ySD_S8_S8_NSB_10__identityEEEvT0_T1_T2_T3_T4_T6_E12temp_storage+80];
	add.f64 	%fd262, %fd258, %fd260;
	add.f64 	%fd263, %fd259, %fd261;
	ld.shared.v2.f64 	{%fd264, %fd265}, [_ZZN3cub18CUB_300001_SM_10006detail6reduce28DeviceReduceSingleTileKernelINS2_10policy_hubIN6thrust24THRUST_300001_SM_1000_NS7complexIdEEyN4cuda3std3__44plusIS8_EEE10Policy1000ENS6_6detail15normal_iteratorINS6_10device_ptrIS8_EEEEPS8_ySD_S8_S8_NSB_10__identityEEEvT0_T1_T2_T3_T4_T6_E12temp_storage+96];
	add.f64 	%fd266, %fd262, %fd264;
	add.f64 	%fd267, %fd263, %fd265;
	ld.shared.v2.f64 	{%fd268, %fd269}, [_ZZN3cub18CUB_300001_SM_10006detail6reduce28DeviceReduceSingleTileKernelINS2_10policy_hubIN6thrust24THRUST_300001_SM_1000_NS7complexIdEEyN4cuda3std3__44plusIS8_EEE10Policy1000ENS6_6detail15normal_iteratorINS6_10device_ptrIS8_EEEEPS8_ySD_S8_S8_NSB_10__identityEEEvT0_T1_T2_T3_T4_T6_E12temp_storage+112];
	add.f64 	%fd270, %fd266, %fd268;
	add.f64 	%fd271, %fd267, %fd269;
	ld.shared.v2.f64 	{%fd272, %fd273}, [_ZZN3cub18CUB_300001_SM_10006detail6reduce28DeviceReduceSingleTileKernelINS2_10policy_hubIN6thrust24THRUST_300001_SM_1000_NS7complexIdEEyN4cuda3std3__44plusIS8_EEE10Policy1000ENS6_6detail15normal_iteratorINS6_10device_ptrIS8_EEEEPS8_ySD_S8_S8_NSB_10__identityEEEvT0_T1_T2_T3_T4_T6_E12temp_storage+128];
	add.f64 	%fd551, %fd270, %fd272;
	add.f64 	%fd550, %fd271, %fd273;
$L__BB4_49:
	mov.u32 	%r378, %tid.x;
	setp.ne.s32 	%p57, %r378, 0;
	@%p57 bra 	$L__BB4_51;
	add.f64 	%fd506, %fd83, %fd551;
	add.f64 	%fd507, %fd84, %fd550;
	st.global.v2.f64 	[%rd1], {%fd506, %fd507};
$L__BB4_51:
	ret;

}
	// .globl	_ZN3cub18CUB_300001_SM_10006detail6reduce18DeviceReduceKernelINS2_10policy_hubIN6thrust24THRUST_300001_SM_1000_NS7complexIdEEyN4cuda3std3__44plusIS8_EEE10Policy1000ENS6_6detail15normal_iteratorINS6_10device_ptrIS8_EEEEySD_S8_NSB_10__identityEEEvT0_PT3_T1_NS0_13GridEvenShareISP_EET2_T4_
.visible .entry _ZN3cub18CUB_300001_SM_10006detail6reduce18DeviceReduceKernelINS2_10policy_hubIN6thrust24THRUST_300001_SM_1000_NS7complexIdEEyN4cuda3std3__44plusIS8_EEE10Policy1000ENS6_6detail15normal_iteratorINS6_10device_ptrIS8_EEEEySD_S8_NSB_10__identityEEEvT0_PT3_T1_NS0_13GridEvenShareISP_EET2_T4_(
	.param .align 8 .b8 _ZN3cub18CUB_300001_SM_10006detail6reduce18DeviceReduceKernelINS2_10policy_hubIN6thrust24THRUST_300001_SM_1000_NS7complexIdEEyN4cuda3std3__44plusIS8_EEE10Policy1000ENS6_6detail15normal_iteratorINS6_10device_ptrIS8_EEEEySD_S8_NSB_10__identityEEEvT0_PT3_T1_NS0_13GridEvenShareISP_EET2_T4__param_0[8],
	.param .u64 .ptr .align 1 _ZN3cub18CUB_300001_SM_10006detail6reduce18DeviceReduceKernelINS2_10policy_hubIN6thrust24THRUST_300001_SM_1000_NS7complexIdEEyN4cuda3std3__44plusIS8_EEE10Policy1000ENS6_6detail15normal_iteratorINS6_10device_ptrIS8_EEEEySD_S8_NSB_10__identityEEEvT0_PT3_T1_NS0_13GridEvenShareISP_EET2_T4__param_1,
	.param .u64 _ZN3cub18CUB_300001_SM_10006detail6reduce18DeviceReduceKernelINS2_10policy_hubIN6thrust24THRUST_300001_SM_1000_NS7complexIdEEyN4cuda3std3__44plusIS8_EEE10Policy1000ENS6_6detail15normal_iteratorINS6_10device_ptrIS8_EEEEySD_S8_NSB_10__identityEEEvT0_PT3_T1_NS0_13GridEvenShareISP_EET2_T4__param_2,
	.param .align 8 .b8 _ZN3cub18CUB_300001_SM_10006detail6reduce18DeviceReduceKernelINS2_10policy_hubIN6thrust24THRUST_300001_SM_1000_NS7complexIdEEyN4cuda3std3__44plusIS8_EEE10Policy1000ENS6_6detail15normal_iteratorINS6_10device_ptrIS8_EEEEySD_S8_NSB_10__identityEEEvT0_PT3_T1_NS0_13GridEvenShareISP_EET2_T4__param_3[72],
	.param .align 1 .b8 _ZN3cub18CUB_300001_SM_10006detail6reduce18DeviceReduceKernelINS2_10policy_hubIN6thrust24THRUST_300001_SM_1000_NS7complexIdEEyN4cuda3std3__44plusIS8_EEE10Policy1000ENS6_6detail15normal_iteratorINS6_10device_ptrIS8_EEEEySD_S8_NSB_10__identityEEEvT0_PT3_T1_NS0_13GridEvenShareISP_EET2_T4__param_4[1],
	.param .align 1 .b8 _ZN3cub18CUB_300001_SM_10006detail6reduce18DeviceReduceKernelINS2_10policy_hubIN6thrust24THRUST_300001_SM_1000_NS7complexIdEEyN4cuda3std3__44plusIS8_EEE10Policy1000ENS6_6detail15normal_iteratorINS6_10device_ptrIS8_EEEEySD_S8_NSB_10__identityEEEvT0_PT3_T1_NS0_13GridEvenShareISP_EET2_T4__param_5[1]
)
.maxntid 256
{
	.reg .pred 	%p<57>;
	.reg .b16 	%rs<4>;
	.reg .b32 	%r<430>;
	.reg .b64 	%rd<134>;
	.reg .b64 	%fd<544>;
	// demoted variable
	.shared .align 16 .b8 _ZZN3cub18CUB_300001_SM_10006detail6reduce18DeviceReduceKernelINS2_10policy_hubIN6thrust24THRUST_300001_SM_1000_NS7complexIdEEyN4cuda3std3__44plusIS8_EEE10Policy1000ENS6_6detail15normal_iteratorINS6_10device_ptrIS8_EEEEySD_S8_NSB_10__identityEEEvT0_PT3_T1_NS0_13GridEvenShareISP_EET2_T4_E12temp_storage[160];
	ld.param.u64 	%rd1, [_ZN3cub18CUB_300001_SM_10006detail6reduce18DeviceReduceKernelINS2_10policy_hubIN6thrust24THRUST_300001_SM_1000_NS7complexIdEEyN4cuda3std3__44plusIS8_EEE10Policy1000ENS6_6detail15normal_iteratorINS6_10device_ptrIS8_EEEEySD_S8_NSB_10__identityEEEvT0_PT3_T1_NS0_13GridEvenShareISP_EET2_T4__param_3+32];
	ld.param.u32 	%r1, [_ZN3cub18CUB_300001_SM_10006detail6reduce18DeviceReduceKernelINS2_10policy_hubIN6thrust24THRUST_300001_SM_1000_NS7complexIdEEyN4cuda3std3__44plusIS8_EEE10Policy1000ENS6_6detail15normal_iteratorINS6_10device_ptrIS8_EEEEySD_S8_NSB_10__identityEEEvT0_PT3_T1_NS0_13GridEvenShareISP_EET2_T4__param_3+40];
	ld.param.u64 	%rd25, [_ZN3cub18CUB_300001_SM_10006detail6reduce18DeviceReduceKernelINS2_10policy_hubIN6thrust24THRUST_300001_SM_1000_NS7complexIdEEyN4cuda3std3__44plusIS8_EEE10Policy1000ENS6_6detail15normal_iteratorINS6_10device_ptrIS8_EEEEySD_S8_NSB_10__identityEEEvT0_PT3_T1_NS0_13GridEvenShareISP_EET2_T4__param_0];
	ld.param.u64 	%rd24, [_ZN3cub18CUB_300001_SM_10006detail6reduce18DeviceReduceKernelINS2_10policy_hubIN6thrust24THRUST_300001_SM_1000_NS7complexIdEEyN4cuda3std3__44plusIS8_EEE10Policy1000ENS6_6detail15normal_iteratorINS6_10device_ptrIS8_EEEEySD_S8_NSB_10__identityEEEvT0_PT3_T1_NS0_13GridEvenShareISP_EET2_T4__param_1];
	cvta.to.global.u64 	%rd2, %rd25;
	mov.u32 	%r2, %ctaid.x;
	shl.b32 	%r50, %r1, 10;
	cvt.s64.s32 	%rd3, %r50;
	shl.b32 	%r51, %r2, 10;
	cvt.u64.u32 	%rd4, %r51;
	sub.s64 	%rd5, %rd1, %rd4;
	setp.gt.u64 	%p1, %rd5, 1023;
	@%p1 bra 	$L__BB5_25;
	cvt.u32.u64 	%r186, %rd4;
	cvt.u32.u64 	%r3, %rd1;
	sub.s32 	%r4, %r3, %r186;
	mov.u32 	%r5, %tid.x;
	setp.ge.s32 	%p23, %r5, %r4;
	mov.f64 	%fd520, 0d0000000000000000;
	mov.f64 	%fd521, %fd520;
	mov.u32 	%r417, %r5;
	@%p23 bra 	$L__BB5_3;
	add.s32 	%r188, %r186, %r5;
	mul.wide.u32 	%rd68, %r188, 16;
	add.s64 	%rd69, %rd2, %rd68;
	ld.global.v2.f64 	{%fd521, %fd520}, [%rd69];
	add.s32 	%r417, %r5, 256;
$L__BB5_3:
	setp.ge.s32 	%p24, %r417, %r4;
	@%p24 bra 	$L__BB5_16;
	not.b32 	%r190, %r417;
	add.s32 	%r191, %r190, %r3;
	sub.s32 	%r192, %r191, %r186;
	shr.u32 	%r193, %r192, 8;
	add.s32 	%r8, %r193, 1;
	and.b32  	%r9, %r8, 15;
	setp.lt.u32 	%p25, %r192, 3840;
	@%p25 bra 	$L__BB5_7;
	and.b32  	%r194, %r8, 33554416;
	neg.s32 	%r415, %r194;
	mul.wide.u32 	%rd70, %r2, 16384;
	mul.wide.u32 	%rd71, %r417, 16;
	add.s64 	%rd72, %rd70, %rd71;
	add.s64 	%rd73, %rd72, %rd2;
	add.s64 	%rd128, %rd73, 32768;
$L__BB5_6:
	.pragma "nounroll";
	ld.global.v2.f64 	{%fd272, %fd273}, [%rd128+-32768];
	add.f64 	%fd274, %fd521, %fd272;
	add.f64 	%fd275, %fd520, %fd273;
	ld.global.v2.f64 	{%fd276, %fd277}, [%rd128+-28672];
	add.f64 	%fd278, %fd274, %fd276;
	add.f64 	%fd279, %fd275, %fd277;
	ld.global.v2.f64 	{%fd280, %fd281}, [%rd128+-24576];
	add.f64 	%fd282, %fd278, %fd280;
	add.f64 	%fd283, %fd279, %fd281;
	ld.global.v2.f64 	{%fd284, %fd285}, [%rd128+-20480];
	add.f64 	%fd286, %fd282, %fd284;
	add.f64 	%fd287, %fd283, %fd285;
	ld.global.v2.f64 	{%fd288, %fd289}, [%rd128+-16384];
	add.f64 	%fd290, %fd286, %fd288;
	add.f64 	%fd291, %fd287, %fd289;
	ld.global.v2.f64 	{%fd292, %fd293}, [%rd128+-12288];
	add.f64 	%fd294, %fd290, %fd292;
	add.f64 	%fd295, %fd291, %fd293;
	ld.global.v2.f64 	{%fd296, %fd297}, [%rd128+-8192];
	add.f64 	%fd298, %fd294, %fd296;
	add.f64 	%fd299, %fd295, %fd297;
	ld.global.v2.f64 	{%fd300, %fd301}, [%rd128+-4096];
	add.f64 	%fd302, %fd298, %fd300;
	add.f64 	%fd303, %fd299, %fd301;
	ld.global.v2.f64 	{%fd304, %fd305}, [%rd128];
	add.f64 	%fd306, %fd302, %fd304;
	add.f64 	%fd307, %fd303, %fd305;
	ld.global.v2.f64 	{%fd308, %fd309}, [%rd128+4096];
	add.f64 	%fd310, %fd306, %fd308;
	add.f64 	%fd311, %fd307, %fd309;
	ld.global.v2.f64 	{%fd312, %fd313}, [%rd128+8192];
	add.f64 	%fd314, %fd310, %fd312;
	add.f64 	%fd315, %fd311, %fd313;
	ld.global.v2.f64 	{%fd316, %fd317}, [%rd128+12288];
	add.f64 	%fd318, %fd314, %fd316;
	add.f64 	%fd319, %fd315, %fd317;
	ld.global.v2.f64 	{%fd320, %fd321}, [%rd128+16384];
	add.f64 	%fd322, %fd318, %fd320;
	add.f64 	%fd323, %fd319, %fd321;
	ld.global.v2.f64 	{%fd324, %fd325}, [%rd128+20480];
	add.f64 	%fd326, %fd322, %fd324;
	add.f64 	%fd327, %fd323, %fd325;
	ld.global.v2.f64 	{%fd328, %fd329}, [%rd128+24576];
	add.f64 	%fd330, %fd326, %fd328;
	add.f64 	%fd331, %fd327, %fd329;
	ld.global.v2.f64 	{%fd332, %fd333}, [%rd128+28672];
	add.f64 	%fd521, %fd330, %fd332;
	add.f64 	%fd520, %fd331, %fd333;
	add.s32 	%r417, %r417, 4096;
	add.s32 	%r415, %r415, 16;
	add.s64 	%rd128, %rd128, 65536;
	setp.ne.s32 	%p26, %r415, 0;
	@%p26 bra 	$L__BB5_6;
$L__BB5_7:
	setp.eq.s32 	%p27, %r9, 0;
	@%p27 bra 	$L__BB5_16;
	and.b32  	%r16, %r8, 7;
	setp.lt.u32 	%p28, %r9, 8;
	@%p28 bra 	$L__BB5_10;
	cvt.s64.s32 	%rd74, %r417;
	add.s64 	%rd75, %rd74, %rd4;
	shl.b64 	%rd76, %rd75, 4;
	add.s64 	%rd77, %rd2, %rd76;
	ld.global.v2.f64 	{%fd335, %fd336}, [%rd77];
	add.f64 	%fd337, %fd521, %fd335;
	add.f64 	%fd338, %fd520, %fd336;
	ld.global.v2.f64 	{%fd339, %fd340}, [%rd77+4096];
	add.f64 	%fd341, %fd337, %fd339;
	add.f64 	%fd342, %fd338, %fd340;
	ld.global.v2.f64 	{%fd343, %fd344}, [%rd77+8192];
	add.f64 	%fd345, %fd341, %fd343;
	add.f64 	%fd346, %fd342, %fd344;
	ld.global.v2.f64 	{%fd347, %fd348}, [%rd77+12288];
	add.f64 	%fd349, %fd345, %fd347;
	add.f64 	%fd350, %fd346, %fd348;
	ld.global.v2.f64 	{%fd351, %fd352}, [%rd77+16384];
	add.f64 	%fd353, %fd349, %fd351;
	add.f64 	%fd354, %fd350, %fd352;
	ld.global.v2.f64 	{%fd355, %fd356}, [%rd77+20480];
	add.f64 	%fd357, %fd353, %fd355;
	add.f64 	%fd358, %fd354, %fd356;
	ld.global.v2.f64 	{%fd359, %fd360}, [%rd77+24576];
	add.f64 	%fd361, %fd357, %fd359;
	add.f64 	%fd362, %fd358, %fd360;
	ld.global.v2.f64 	{%fd363, %fd364}, [%rd77+28672];
	add.f64 	%fd521, %fd361, %fd363;
	add.f64 	%fd520, %fd362, %fd364;
	add.s32 	%r417, %r417, 2048;
$L__BB5_10:
	setp.eq.s32 	%p29, %r16, 0;
	@%p29 bra 	$L__BB5_16;
	and.b32  	%r19, %r8, 3;
	setp.lt.u32 	%p30, %r16, 4;
	@%p30 bra 	$L__BB5_13;
	cvt.s64.s32 	%rd78, %r417;
	add.s64 	%rd79, %rd78, %rd4;
	shl.b64 	%rd80, %rd79, 4;
	add.s64 	%rd81, %rd2, %rd80;
	ld.global.v2.f64 	{%fd366, %fd367}, [%rd81];
	add.f64 	%fd368, %fd521, %fd366;
	add.f64 	%fd369, %fd520, %fd367;
	ld.global.v2.f64 	{%fd370, %fd371}, [%rd81+4096];
	add.f64 	%fd372, %fd368, %fd370;
	add.f64 	%fd373, %fd369, %fd371;
	ld.global.v2.f64 	{%fd374, %fd375}, [%rd81+8192];
	add.f64 	%fd376, %fd372, %fd374;
	add.f64 	%fd377, %fd373, %fd375;
	ld.global.v2.f64 	{%fd378, %fd379}, [%rd81+12288];
	add.f64 	%fd521, %fd376, %fd378;
	add.f64 	%fd520, %fd377, %fd379;
	add.s32 	%r417, %r417, 1024;
$L__BB5_13:
	setp.eq.s32 	%p31, %r19, 0;
	@%p31 bra 	$L__BB5_16;
	mul.wide.u32 	%rd82, %r2, 16384;
	add.s64 	%rd9, %rd2, %rd82;
	neg.s32 	%r420, %r19;
$L__BB5_15:
	.pragma "nounroll";
	mul.wide.s32 	%rd83, %r417, 16;
	add.s64 	%rd84, %rd9, %rd83;
	ld.global.v2.f64 	{%fd380, %fd381}, [%rd84];
	add.f64 	%fd521, %fd521, %fd380;
	add.f64 	%fd520, %fd520, %fd381;
	add.s32 	%r417, %r417, 256;
	add.s32 	%r420, %r420, 1;
	setp.ne.s32 	%p32, %r420, 0;
	@%p32 bra 	$L__BB5_15;
$L__BB5_16:
	setp.lt.s32 	%p33, %r4, 256;
	@%p33 bra 	$L__BB5_21;
	// begin inline asm
	mov.u32 %r308, %laneid;
	// end inline asm
	mov.b64 	%rd105, %fd521;
	mov.b64 	{%r310, %r315}, %rd105;
	mov.b32 	%r326, 1;
	mov.b32 	%r407, 31;
	mov.b32 	%r408, -1;
	// begin inline asm
	shfl.sync.down.b32 %r309, %r310, %r326, %r407, %r408;
	// end inline asm
	// begin inline asm
	shfl.sync.down.b32 %r314, %r315, %r326, %r407, %r408;
	// end inline asm
	mov.b64 	%rd106, {%r309, %r314};
	mov.b64 	%fd450, %rd106;
	mov.b64 	%rd107, %fd520;
	mov.b64 	{%r320, %r325}, %rd107;
	// begin inline asm
	shfl.sync.down.b32 %r319, %r320, %r326, %r407, %r408;
	// end inline asm
	// begin inline asm
	shfl.sync.down.b32 %r324, %r325, %r326, %r407, %r408;
	// end inline asm
	mov.b64 	%rd108, {%r319, %r324};
	mov.b64 	%fd451, %rd108;
	setp.gt.s32 	%p49, %r308, 30;
	add.f64 	%fd452, %fd521, %fd450;
	add.f64 	%fd453, %fd520, %fd451;
	selp.f64 	%fd454, %fd520, %fd453, %p49;
	mov.b64 	%rd109, %fd454;
	mov.b64 	{%r340, %r345}, %rd109;
	selp.f64 	%fd455, %fd521, %fd452, %p49;
	mov.b64 	%rd110, %fd455;
	mov.b64 	{%r330, %r335}, %rd110;
	mov.b32 	%r346, 2;
	// begin inline asm
	shfl.sync.down.b32 %r329, %r330, %r346, %r407, %r408;
	// end inline asm
	// begin inline asm
	shfl.sync.down.b32 %r334, %r335, %r346, %r407, %r408;
	// end inline asm
	mov.b64 	%rd111, {%r329, %r334};
	mov.b64 	%fd456, %rd111;
	// begin inline asm
	shfl.sync.down.b32 %r339, %r340, %r346, %r407, %r408;
	// end inline asm
	// begin inline asm
	shfl.sync.down.b32 %r344, %r345, %r346, %r407, %r408;
	// end inline asm
	mov.b64 	%rd112, {%r339, %r344};
	mov.b64 	%fd457, %rd112;
	setp.gt.s32 	%p50, %r308, 29;
	add.f64 	%fd458, %fd455, %fd456;
	add.f64 	%fd459, %fd454, %fd457;
	selp.f64 	%fd460, %fd455, %fd458, %p50;
	mov.b64 	%rd113, %fd460;
	mov.b64 	{%r350, %r355}, %rd113;
	selp.f64 	%fd461, %fd454, %fd459, %p50;
	mov.b64 	%rd114, %fd461;
	mov.b64 	{%r360, %r365}, %rd114;
	mov.b32 	%r366, 4;
	// begin inline asm
	shfl.sync.down.b32 %r349, %r350, %r366, %r407, %r408;
	// end inline asm
	// begin inline asm
	shfl.sync.down.b32 %r354, %r355, %r366, %r407, %r408;
	// end inline asm
	mov.b64 	%rd115, {%r349, %r354};
	mov.b64 	%fd462, %rd115;
	// begin inline asm
	shfl.sync.down.b32 %r359, %r360, %r366, %r407, %r408;
	// end inline asm
	// begin inline asm
	shfl.sync.down.b32 %r364, %r365, %r366, %r407, %r408;
	// end inline asm
	mov.b64 	%rd116, {%r359, %r364};
	mov.b64 	%fd463, %rd116;
	setp.gt.s32 	%p51, %r308, 27;
	add.f64 	%fd464, %fd460, %fd462;
	add.f64 	%fd465, %fd461, %fd463;
	selp.f64 	%fd466, %fd460, %fd464, %p51;
	mov.b64 	%rd117, %fd466;
	mov.b64 	{%r370, %r375}, %rd117;
	selp.f64 	%fd467, %fd461, %fd465, %p51;
	mov.b64 	%rd118, %fd467;
	mov.b64 	{%r380, %r385}, %rd118;
	mov.b32 	%r386, 8;
	// begin inline asm
	shfl.sync.down.b32 %r369, %r370, %r386, %r407, %r408;
	// end inline asm
	// begin inline asm
	shfl.sync.down.b32 %r374, %r375, %r386, %r407, %r408;
	// end inline asm
	mov.b64 	%rd119, {%r369, %r374};
	mov.b64 	%fd468, %rd119;
	// begin inline asm
	shfl.sync.down.b32 %r379, %r380, %r386, %r407, %r408;
	// end inline asm
	// begin inline asm
	shfl.sync.down.b32 %r384, %r385, %r386, %r407, %r408;
	// end inline asm
	mov.b64 	%rd120, {%r379, %r384};
	mov.b64 	%fd469, %rd120;
	setp.gt.s32 	%p52, %r308, 23;
	add.f64 	%fd470, %fd466, %fd468;
	add.f64 	%fd471, %fd467, %fd469;
	selp.f64 	%fd472, %fd466, %fd470, %p52;
	mov.b64 	%rd121, %fd472;
	mov.b64 	{%r390, %r395}, %rd121;
	selp.f64 	%fd473, %fd467, %fd471, %p52;
	mov.b64 	%rd122, %fd473;
	mov.b64 	{%r400, %r405}, %rd122;
	mov.b32 	%r406, 16;
	// begin inline asm
	shfl.sync.down.b32 %r389, %r390, %r406, %r407, %r408;
	// end inline asm
	// begin inline asm
	shfl.sync.down.b32 %r394, %r395, %r406, %r407, %r408;
	// end inline asm
	mov.b64 	%rd123, {%r389, %r394};
	mov.b64 	%fd474, %rd123;
	// begin inline asm
	shfl.sync.down.b32 %r399, %r400, %r406, %r407, %r408;
	// end inline asm
	// begin inline asm
	shfl.sync.down.b32 %r404, %r405, %r406, %r407, %r408;
	// end inline asm
	mov.b64 	%rd124, {%r399, %r404};
	mov.b64 	%fd475, %rd124;
	setp.gt.s32 	%p53, %r308, 15;
	add.f64 	%fd31, %fd472, %fd474;
	add.f64 	%fd32, %fd473, %fd475;
	selp.f64 	%fd543, %fd472, %fd31, %p53;
	selp.f64 	%fd542, %fd473, %fd32, %p53;
	setp.ne.s32 	%p54, %r308, 0;
	@%p54 bra 	$L__BB5_19;
	shr.u32 	%r409, %r5, 1;
	and.b32  	%r410, %r409, 496;
	mov.u32 	%r411, _ZZN3cub18CUB_300001_SM_10006detail6reduce18DeviceReduceKernelINS2_10policy_hubIN6thrust24THRUST_300001_SM_1000_NS7complexIdEEyN4cuda3std3__44plusIS8_EEE10Policy1000ENS6_6detail15normal_iteratorINS6_10device_ptrIS8_EEEEySD_S8_NSB_10__identityEEEvT0_PT3_T1_NS0_13GridEvenShareISP_EET2_T4_E12temp_storage;
	add.s32 	%r412, %r411, %r410;
	st.shared.v2.f64 	[%r412+16], {%fd31, %fd32};
$L__BB5_19:
	bar.sync 	0;
	setp.ne.s32 	%p55, %r5, 0;
	@%p55 bra 	$L__BB5_46;
	ld.shared.v2.f64 	{%fd476, %fd477}, [_ZZN3cub18CUB_300001_SM_10006detail6reduce18DeviceReduceKernelINS2_10policy_hubIN6thrust24THRUST_300001_SM_1000_NS7complexIdEEyN4cuda3std3__44plusIS8_EEE10Policy1000ENS6_6detail15normal_iteratorINS6_10device_ptrIS8_EEEEySD_S8_NSB_10__identityEEEvT0_PT3_T1_NS0_13GridEvenShareISP_EET2_T4_E12temp_storage+32];
	add.f64 	%fd478, %fd543, %fd476;
	add.f64 	%fd479, %fd542, %fd477;
	ld.shared.v2.f64 	{%fd480, %fd481}, [_ZZN3cub18CUB_300001_SM_10006detail6reduce18DeviceReduceKernelINS2_10policy_hubIN6thrust24THRUST_300001_SM_1000_NS7complexIdEEyN4cuda3std3__44plusIS8_EEE10Policy1000ENS6_6detail15normal_iteratorINS6_10device_ptrIS8_EEEEySD_S8_NSB_10__identityEEEvT0_PT3_T1_NS0_13GridEvenShareISP_EET2_T4_E12temp_storage+48];
	add.f64 	%fd482, %fd478, %fd480;
	add.f64 	%fd483, %fd479, %fd481;
	ld.shared.v2.f64 	{%fd484, %fd485}, [_ZZN3cub18CUB_300001_SM_10006detail6reduce18DeviceReduceKernelINS2_10policy_hubIN6thrust24THRUST_300001_SM_1000_NS7complexIdEEyN4cuda3std3__44plusIS8_EEE10Policy1000ENS6_6detail15normal_iteratorINS6_10device_ptrIS8_EEEEySD_S8_NSB_10__identityEEEvT0_PT3_T1_NS0_13GridEvenShareISP_EET2_T4_E12temp_storage+64];
	add.f64 	%fd486, %fd482, %fd484;
	add.f64 	%fd487, %fd483, %fd485;
	ld.shared.v2.f64 	{%fd488, %fd489}, [_ZZN3cub18CUB_300001_SM_10006detail6reduce18DeviceReduceKernelINS2_10policy_hubIN6thrust24THRUST_300001_SM_1000_NS7complexIdEEyN4cuda3std3__44plusIS8_EEE10Policy1000ENS6_6detail15normal_iteratorINS6_10device_ptrIS8_EEEEySD_S8_NSB_10__identityEEEvT0_PT3_T1_NS0_13GridEvenShareISP_EET2_T4_E12temp_storage+80];
	add.f64 	%fd490, %fd486, %fd488;
	add.f64 	%fd491, %fd487, %fd489;
	ld.shared.v2.f64 	{%fd492, %fd493}, [_ZZN3cub18CUB_300001_SM_10006detail6reduce18DeviceReduceKernelINS2_10policy_hubIN6thrust24THRUST_300001_SM_1000_NS7complexIdEEyN4cuda3std3__44plusIS8_EEE10Policy1000ENS6_6detail15normal_iteratorINS6_10device_ptrIS8_EEEEySD_S8_NSB_10__identityEEEvT0_PT3_T1_NS0_13GridEvenShareISP_EET2_T4_E12temp_storage+96];
	add.f64 	%fd494, %fd490, %fd492;
	add.f64 	%fd495, %fd491, %fd493;
	ld.shared.v2.f64 	{%fd496, %fd497}, [_ZZN3cub18CUB_300001_SM_10006detail6reduce18DeviceReduceKernelINS2_10policy_hubIN6thrust24THRUST_300001_SM_1000_NS7complexIdEEyN4cuda3std3__44plusIS8_EEE10Policy1000ENS6_6detail15normal_iteratorINS6_10device_ptrIS8_EEEEySD_S8_NSB_10__identityEEEvT0_PT3_T1_NS0_13GridEvenShareISP_EET2_T4_E12temp_storage+112];
	add.f64 	%fd498, %fd494, %fd496;
	add.f64 	%fd499, %fd495, %fd497;
	ld.shared.v2.f64 	{%fd500, %fd501}, [_ZZN3cub18CUB_300001_SM_10006detail6reduce18DeviceReduceKernelINS2_10policy_hubIN6thrust24THRUST_300001_SM_1000_NS7complexIdEEyN4cuda3std3__44plusIS8_EEE10Policy1000ENS6_6detail15normal_iteratorINS6_10device_ptrIS8_EEEEySD_S8_NSB_10__identityEEEvT0_PT3_T1_NS0_13GridEvenShareISP_EET2_T4_E12temp_storage+128];
	add.f64 	%fd543, %fd498, %fd500;
	add.f64 	%fd542, %fd499, %fd501;
	bra.uni 	$L__BB5_46;
$L__BB5_21:
	// begin inline asm
	mov.u32 %r195, %laneid;
	// end inline asm
	and.b32  	%r296, %r5, 992;
	add.s32 	%r297, %r296, 32;
	setp.gt.s32 	%p34, %r297, %r4;
	not.b32 	%r298, %r296;
	add.s32 	%r299, %r4, %r298;
	selp.b32 	%r294, %r299, 31, %p34;
	mov.b64 	%rd85, %fd521;
	mov.b64 	{%r197, %r202}, %rd85;
	mov.b32 	%r213, 1;
	mov.b32 	%r295, -1;
	// begin inline asm
	shfl.sync.down.b32 %r196, %r197, %r213, %r294, %r295;
	// end inline asm
	// begin inline asm
	shfl.sync.down.b32 %r201, %r202, %r213, %r294, %r295;
	// end inline asm
	mov.b64 	%rd86, {%r196, %r201};
	mov.b64 	%fd382, %rd86;
	mov.b64 	%rd87, %fd520;
	mov.b64 	{%r207, %r212}, %rd87;
	// begin inline asm
	shfl.sync.down.b32 %r206, %r207, %r213, %r294, %r295;
	// end inline asm
	// begin inline asm
	shfl.sync.down.b32 %r211, %r212, %r213, %r294, %r295;
	// end inline asm
	mov.b64 	%rd88, {%r206, %r211};
	mov.b64 	%fd383, %rd88;
	setp.lt.s32 	%p35, %r195, %r294;
	add.f64 	%fd384, %fd521, %fd382;
	add.f64 	%fd385, %fd520, %fd383;
	selp.f64 	%fd386, %fd384, %fd521, %p35;
	mov.b64 	%rd89, %fd386;
	mov.b64 	{%r217, %r222}, %rd89;
	selp.f64 	%fd387, %fd385, %fd520, %p35;
	mov.b64 	%rd90, %fd387;
	mov.b64 	{%r227, %r232}, %rd90;
	mov.b32 	%r233, 2;
	// begin inline asm
	shfl.sync.down.b32 %r216, %r217, %r233, %r294, %r295;
	// end inline asm
	// begin inline asm
	shfl.sync.down.b32 %r221, %r222, %r233, %r294, %r295;
	// end inline asm
	mov.b64 	%rd91, {%r216, %r221};
	mov.b64 	%fd388, %rd91;
	// begin inline asm
	shfl.sync.down.b32 %r226, %r227, %r233, %r294, %r295;
	// end inline asm
	// begin inline asm
	shfl.sync.down.b32 %r231, %r232, %r233, %r294, %r295;
	// end inline asm
	mov.b64 	%rd92, {%r226, %r231};
	mov.b64 	%fd389, %rd92;
	add.s32 	%r300, %r195, 2;
	setp.gt.s32 	%p36, %r300, %r294;
	add.f64 	%fd390, %fd386, %fd388;
	add.f64 	%fd391, %fd387, %fd389;
	selp.f64 	%fd392, %fd386, %fd390, %p36;
	mov.b64 	%rd93, %fd392;
	mov.b64 	{%r237, %r242}, %rd93;
	selp.f64 	%fd393, %fd387, %fd391, %p36;
	mov.b64 	%rd94, %fd393;
	mov.b64 	{%r247, %r252}, %rd94;
	mov.b32 	%r253, 4;
	// begin inline asm
	shfl.sync.down.b32 %r236, %r237, %r253, %r294, %r295;
	// end inline asm
	// begin inline asm
	shfl.sync.down.b32 %r241, %r242, %r253, %r294, %r295;
	// end inline asm
	mov.b64 	%rd95, {%r236, %r241};
	mov.b64 	%fd394, %rd95;
	// begin inline asm
	shfl.sync.down.b32 %r246, %r247, %r253, %r294, %r295;
	// end inline asm
	// begin inline asm
	shfl.sync.down.b32 %r251, %r252, %r253, %r294, %r295;
	// end inline asm
	mov.b64 	%rd96, {%r246, %r251};
	mov.b64 	%fd395, %rd96;
	add.s32 	%r301, %r195, 4;
	setp.gt.s32 	%p37, %r301, %r294;
	add.f64 	%fd396, %fd392, %fd394;
	add.f64 	%fd397, %fd393, %fd395;
	selp.f64 	%fd398, %fd392, %fd396, %p37;
	mov.b64 	%rd97, %fd398;
	mov.b64 	{%r257, %r262}, %rd97;
	selp.f64 	%fd399, %fd393, %fd397, %p37;
	mov.b64 	%rd98, %fd399;
	mov.b64 	{%r267, %r272}, %rd98;
	mov.b32 	%r273, 8;
	// begin inline asm
	shfl.sync.down.b32 %r256, %r257, %r273, %r294, %r295;
	// end inline asm
	// begin inline asm
	shfl.sync.down.b32 %r261, %r262, %r273, %r294, %r295;
	// end inline asm
	mov.b64 	%rd99, {%r256, %r261};
	mov.b64 	%fd400, %rd99;
	// begin inline asm
	shfl.sync.down.b32 %r266, %r267, %r273, %r294, %r295;
	// end inline asm
	// begin inline asm
	shfl.sync.down.b32 %r271, %r272, %r273, %r294, %r295;
	// end inline asm
	mov.b64 	%rd100, {%r266, %r271};
	mov.b64 	%fd401, %rd100;
	add.s32 	%r302, %r195, 8;
	setp.gt.s32 	%p38, %r302, %r294;
	add.f64 	%fd402, %fd398, %fd400;
	add.f64 	%fd403, %fd399, %fd401;
	selp.f64 	%fd404, %fd398, %fd402, %p38;
	mov.b64 	%rd101, %fd404;
	mov.b64 	{%r277, %r282}, %rd101;
	selp.f64 	%fd405, %fd399, %fd403, %p38;
	mov.b64 	%rd102, %fd405;
	mov.b64 	{%r287, %r292}, %rd102;
	mov.b32 	%r293, 16;
	// begin inline asm
	shfl.sync.down.b32 %r276, %r277, %r293, %r294, %r295;
	// end inline asm
	// begin inline asm
	shfl.sync.down.b32 %r281, %r282, %r293, %r294, %r295;
	// end inline asm
	mov.b64 	%rd103, {%r276, %r281};
	mov.b64 	%fd406, %rd103;
	// begin inline asm
	shfl.sync.down.b32 %r286, %r287, %r293, %r294, %r295;
	// end inline asm
	// begin inline asm
	shfl.sync.down.b32 %r291, %r292, %r293, %r294, %r295;
	// end inline asm
	mov.b64 	%rd104, {%r286, %r291};
	mov.b64 	%fd407, %rd104;
	add.s32 	%r303, %r195, 16;
	setp.gt.s32 	%p39, %r303, %r294;
	add.f64 	%fd408, %fd404, %fd406;
	add.f64 	%fd409, %fd405, %fd407;
	selp.f64 	%fd543, %fd404, %fd408, %p39;
	selp.f64 	%fd542, %fd405, %fd409, %p39;
	setp.ne.s32 	%p40, %r195, 0;
	@%p40 bra 	$L__BB5_23;
	shr.u32 	%r304, %r5, 1;
	and.b32  	%r305, %r304, 496;
	mov.u32 	%r306, _ZZN3cub18CUB_300001_SM_10006detail6reduce18DeviceReduceKernelINS2_10policy_hubIN6thrust24THRUST_300001_SM_1000_NS7complexIdEEyN4cuda3std3__44plusIS8_EEE10Policy1000ENS6_6detail15normal_iteratorINS6_10device_ptrIS8_EEEEySD_S8_NSB_10__identityEEEvT0_PT3_T1_NS0_13GridEvenShareISP_EET2_T4_E12temp_storage;
	add.s32 	%r307, %r306, %r305;
	st.shared.v2.f64 	[%r307+16], {%fd543, %fd542};
$L__BB5_23:
	bar.sync 	0;
	setp.ne.s32 	%p41, %r5, 0;
	@%p41 bra 	$L__BB5_46;
	setp.gt.s32 	%p42, %r4, 32;
	ld.shared.v2.f64 	{%fd410, %fd411}, [_ZZN3cub18CUB_300001_SM_10006detail6reduce18DeviceReduceKernelINS2_10policy_hubIN6thrust24THRUST_300001_SM_1000_NS7complexIdEEyN4cuda3std3__44plusIS8_EEE10Policy1000ENS6_6detail15normal_iteratorINS6_10device_ptrIS8_EEEEySD_S8_NSB_10__identityEEEvT0_PT3_T1_NS0_13GridEvenShareISP_EET2_T4_E12temp_storage+32];
	add.f64 	%fd412, %fd543, %fd410;
	add.f64 	%fd413, %fd542, %fd411;
	selp.f64 	%fd414, %fd412, %fd543, %p42;
	selp.f64 	%fd415, %fd413, %fd542, %p42;
	setp.gt.s32 	%p43, %r4, 64;
	ld.shared.v2.f64 	{%fd416, %fd417}, [_ZZN3cub18CUB_300001_SM_10006detail6reduce18DeviceReduceKernelINS2_10policy_hubIN6thrust24THRUST_300001_SM_1000_NS7complexIdEEyN4cuda3std3__44plusIS8_EEE10Policy1000ENS6_6detail15normal_iteratorINS6_10device_ptrIS8_EEEEySD_S8_NSB_10__identityEEEvT0_PT3_T1_NS0_13GridEvenShareISP_EET2_T4_E12temp_storage+48];
	add.f64 	%fd418, %fd414, %fd416;
	add.f64 	%fd419, %fd415, %fd417;
	selp.f64 	%fd420, %fd418, %fd414, %p43;
	selp.f64 	%fd421, %fd419, %fd415, %p43;
	setp.gt.s32 	%p44, %r4, 96;
	ld.shared.v2.f64 	{%fd422, %fd423}, [_ZZN3cub18CUB_300001_SM_10006detail6reduce18DeviceReduceKernelINS2_10policy_hubIN6thrust24THRUST_300001_SM_1000_NS7complexIdEEyN4cuda3std3__44plusIS8_EEE10Policy1000ENS6_6detail15normal_iteratorINS6_10device_ptrIS8_EEEEySD_S8_NSB_10__identityEEEvT0_PT3_T1_NS0_13GridEvenShareISP_EET2_T4_E12temp_storage+64];
	add.f64 	%fd424, %fd420, %fd422;
	add.f64 	%fd425, %fd421, %fd423;
	selp.f64 	%fd426, %fd424, %fd420, %p44;
	selp.f64 	%fd427, %fd425, %fd421, %p44;
	setp.gt.s32 	%p45, %r4, 128;
	ld.shared.v2.f64 	{%fd428, %fd429}, [_ZZN3cub18CUB_300001_SM_10006detail6reduce18DeviceReduceKernelINS2_10policy_hubIN6thrust24THRUST_300001_SM_1000_NS7complexIdEEyN4cuda3std3__44plusIS8_EEE10Policy1000ENS6_6detail15normal_iteratorINS6_10device_ptrIS8_EEEEySD_S8_NSB_10__identityEEEvT0_PT3_T1_NS0_13GridEvenShareISP_EET2_T4_E12temp_storage+80];
	add.f64 	%fd430, %fd426, %fd428;
	add.f64 	%fd431, %fd427, %fd429;
	selp.f64 	%fd432, %fd430, %fd426, %p45;
	selp.f64 	%fd433, %fd431, %fd427, %p45;
	setp.gt.s32 	%p46, %r4, 160;
	ld.shared.v2.f64 	{%fd434, %fd435}, [_ZZN3cub18CUB_300001_SM_10006detail6reduce18DeviceReduceKernelINS2_10policy_hubIN6thrust24THRUST_300001_SM_1000_NS7complexIdEEyN4cuda3std3__44plusIS8_EEE10Policy1000ENS6_6detail15normal_iteratorINS6_10device_ptrIS8_EEEEySD_S8_NSB_10__identityEEEvT0_PT3_T1_NS0_13GridEvenShareISP_EET2_T4_E12temp_storage+96];
	add.f64 	%fd436, %fd432, %fd434;
	add.f64 	%fd437, %fd433, %fd435;
	selp.f64 	%fd438, %fd436, %fd432, %p46;
	selp.f64 	%fd439, %fd437, %fd433, %p46;
	setp.gt.s32 	%p47, %r4, 192;
	ld.shared.v2.f64 	{%fd440, %fd441}, [_ZZN3cub18CUB_300001_SM_10006detail6reduce18DeviceReduceKernelINS2_10policy_hubIN6thrust24THRUST_300001_SM_1000_NS7complexIdEEyN4cuda3std3__44plusIS8_EEE10Policy1000ENS6_6detail15normal_iteratorINS6_10device_ptrIS8_EEEEySD_S8_NSB_10__identityEEEvT0_PT3_T1_NS0_13GridEvenShareISP_EET2_T4_E12temp_storage+112];
	add.f64 	%fd442, %fd438, %fd440;
	add.f64 	%fd443, %fd439, %fd441;
	selp.f64 	%fd444, %fd442, %fd438, %p47;
	selp.f64 	%fd445, %fd443, %fd439, %p47;
	setp.gt.s32 	%p48, %r4, 224;
	ld.shared.v2.f64 	{%fd446, %fd447}, [_ZZN3cub18CUB_300001_SM_10006detail6reduce18DeviceReduceKernelINS2_10policy_hubIN6thrust24THRUST_300001_SM_1000_NS7complexIdEEyN4cuda3std3__44plusIS8_EEE10Policy1000ENS6_6detail15normal_iteratorINS6_10device_ptrIS8_EEEEySD_S8_NSB_10__identityEEEvT0_PT3_T1_NS0_13GridEvenShareISP_EET2_T4_E12temp_storage+128];
	add.f64 	%fd448, %fd444, %fd446;
	add.f64 	%fd449, %fd445, %fd447;
	selp.f64 	%fd543, %fd448, %fd444, %p48;
	selp.f64 	%fd542, %fd449, %fd445, %p48;
	bra.uni 	$L__BB5_46;
$L__BB5_25:
	cvt.u32.u64 	%r52, %rd4;
	mov.u32 	%r27, %tid.x;
	add.s32 	%r53, %r27, %r52;
	mul.wide.u32 	%rd26, %r53, 16;
	add.s64 	%rd27, %rd2, %rd26;
	ld.global.v2.f64 	{%fd81, %fd82}, [%rd27];
	ld.global.v2.f64 	{%fd83, %fd84}, [%rd27+4096];
	ld.global.v2.f64 	{%fd85, %fd86}, [%rd27+8192];
	ld.global.v2.f64 	{%fd87, %fd88}, [%rd27+12288];
	add.f64 	%fd89, %fd81, %fd83;
	add.f64 	%fd90, %fd82, %fd84;
	add.f64 	%fd91, %fd89, %fd85;
	add.f64 	%fd92, %fd90, %fd86;
	add.f64 	%fd541, %fd91, %fd87;
	add.f64 	%fd540, %fd92, %fd88;
	setp.lt.u64 	%p2, %rd5, %rd3;
	@%p2 bra 	$L__BB5_42;
	cvt.u32.u64 	%r55, %rd3;
	cvt.u64.u32 	%rd10, %r27;
	add.s64 	%rd130, %rd4, %rd3;
	cvt.u32.u64 	%r28, %rd1;
	not.b32 	%r57, %r27;
	add.s32 	%r58, %r57, %r28;
	sub.s32 	%r59, %r58, %r55;
	sub.s32 	%r422, %r59, %r52;
	add.s64 	%rd28, %rd130, %rd10;
	shl.b64 	%rd29, %rd28, 4;
	add.s64 	%rd30, %rd29, %rd2;
	add.s64 	%rd129, %rd30, 32768;
	mov.b32 	%r423, 0;
	mov.u64 	%rd131, %rd4;
$L__BB5_27:
	add.s64 	%rd131, %rd131, %rd3;
	add.s64 	%rd31, %rd1, -1024;
	setp.gt.u64 	%p3, %rd131, %rd31;
	@%p3 bra 	$L__BB5_29;
	cvt.u32.u64 	%r60, %rd3;
	add.s64 	%rd32, %rd131, %rd10;
	shl.b64 	%rd33, %rd32, 4;
	add.s64 	%rd34, %rd2, %rd33;
	ld.global.v2.f64 	{%fd93, %fd94}, [%rd34];
	ld.global.v2.f64 	{%fd95, %fd96}, [%rd34+4096];
	ld.global.v2.f64 	{%fd97, %fd98}, [%rd34+8192];
	ld.global.v2.f64 	{%fd99, %fd100}, [%rd34+12288];
	add.f64 	%fd101, %fd541, %fd93;
	add.f64 	%fd102, %fd540, %fd94;
	add.f64 	%fd103, %fd101, %fd95;
	add.f64 	%fd104, %fd102, %fd96;
	add.f64 	%fd105, %fd103, %fd97;
	add.f64 	%fd106, %fd104, %fd98;
	add.f64 	%fd541, %fd105, %fd99;
	add.f64 	%fd540, %fd106, %fd100;
	sub.s64 	%rd35, %rd1, %rd131;
	setp.lt.u64 	%p4, %rd35, %rd3;
	add.s32 	%r423, %r423, 1;
	add.s64 	%rd130, %rd130, %rd3;
	sub.s32 	%r422, %r422, %r60;
	shl.b64 	%rd36, %rd3, 4;
	add.s64 	%rd129, %rd129, %rd36;
	@%p4 bra 	$L__BB5_42;
	bra.uni 	$L__BB5_27;
$L__BB5_29:
	setp.le.u64 	%p5, %rd1, %rd131;
	cvt.u32.u64 	%r61, %rd131;
	cvt.u32.u64 	%r62, %rd1;
	sub.s32 	%r63, %r62, %r61;
	setp.ge.s32 	%p6, %r27, %r63;
	or.pred  	%p7, %p5, %p6;
	@%p7 bra 	$L__BB5_42;
	cvt.u32.u64 	%r65, %rd3;
	cvt.u32.u64 	%r66, %rd4;
	not.b32 	%r67, %r27;
	add.s32 	%r68, %r67, %r28;
	add.s32 	%r69, %r65, %r66;
	sub.s32 	%r70, %r68, %r69;
	mul.lo.s32 	%r71, %r1, %r423;
	shl.b32 	%r72, %r71, 10;
	sub.s32 	%r73, %r70, %r72;
	shr.u32 	%r74, %r73, 8;
	add.s32 	%r34, %r74, 1;
	and.b32  	%r35, %r34, 15;
	setp.lt.u32 	%p8, %r73, 3840;
	mov.u32 	%r426, %r27;
	@%p8 bra 	$L__BB5_33;
	shr.u32 	%r75, %r422, 8;
	add.s32 	%r76, %r75, 1;
	and.b32  	%r77, %r76, 33554416;
	neg.s32 	%r424, %r77;
	mov.u32 	%r426, %r27;
$L__BB5_32:
	.pragma "nounroll";
	ld.global.v2.f64 	{%fd108, %fd109}, [%rd129+-32768];
	add.f64 	%fd110, %fd541, %fd108;
	add.f64 	%fd111, %fd540, %fd109;
	ld.global.v2.f64 	{%fd112, %fd113}, [%rd129+-28672];
	add.f64 	%fd114, %fd110, %fd112;
	add.f64 	%fd115, %fd111, %fd113;
	ld.global.v2.f64 	{%fd116, %fd117}, [%rd129+-24576];
	add.f64 	%fd118, %fd114, %fd116;
	add.f64 	%fd119, %fd115, %fd117;
	ld.global.v2.f64 	{%fd120, %fd121}, [%rd129+-20480];
	add.f64 	%fd122, %fd118, %fd120;
	add.f64 	%fd123, %fd119, %fd121;
	ld.global.v2.f64 	{%fd124, %fd125}, [%rd129+-16384];
	add.f64 	%fd126, %fd122, %fd124;
	add.f64 	%fd127, %fd123, %fd125;
	ld.global.v2.f64 	{%fd128, %fd129}, [%rd129+-12288];
	add.f64 	%fd130, %fd126, %fd128;
	add.f64 	%fd131, %fd127, %fd129;
	ld.global.v2.f64 	{%fd132, %fd133}, [%rd129+-8192];
	add.f64 	%fd134, %fd130, %fd132;
	add.f64 	%fd135, %fd131, %fd133;
	ld.global.v2.f64 	{%fd136, %fd137}, [%rd129+-4096];
	add.f64 	%fd138, %fd134, %fd136;
	add.f64 	%fd139, %fd135, %fd137;
	ld.global.v2.f64 	{%fd140, %fd141}, [%rd129];
	add.f64 	%fd142, %fd138, %fd140;
	add.f64 	%fd143, %fd139, %fd141;
	ld.global.v2.f64 	{%fd144, %fd145}, [%rd129+4096];
	add.f64 	%fd146, %fd142, %fd144;
	add.f64 	%fd147, %fd143, %fd145;
	ld.global.v2.f64 	{%fd148, %fd149}, [%rd129+8192];
	add.f64 	%fd150, %fd146, %fd148;
	add.f64 	%fd151, %fd147, %fd149;
	ld.global.v2.f64 	{%fd152, %fd153}, [%rd129+12288];
	add.f64 	%fd154, %fd150, %fd152;
	add.f64 	%fd155, %fd151, %fd153;
	ld.global.v2.f64 	{%fd156, %fd157}, [%rd129+16384];
	add.f64 	%fd158, %fd154, %fd156;
	add.f64 	%fd159, %fd155, %fd157;
	ld.global.v2.f64 	{%fd160, %fd161}, [%rd129+20480];
	add.f64 	%fd162, %fd158, %fd160;
	add.f64 	%fd163, %fd159, %fd161;
	ld.global.v2.f64 	{%fd164, %fd165}, [%rd129+24576];
	add.f64 	%fd166, %fd162, %fd164;
	add.f64 	%fd167, %fd163, %fd165;
	ld.global.v2.f64 	{%fd168, %fd169}, [%rd129+28672];
	add.f64 	%fd541, %fd166, %fd168;
	add.f64 	%fd540, %fd167, %fd169;
	add.s32 	%r426, %r426, 4096;
	add.s32 	%r424, %r424, 16;
	add.s64 	%rd129, %rd129, 65536;
	setp.ne.s32 	%p9, %r424, 0;
	@%p9 bra 	$L__BB5_32;
$L__BB5_33:
	setp.eq.s32 	%p10, %r35, 0;
	@%p10 bra 	$L__BB5_42;
	and.b32  	%r42, %r34, 7;
	setp.lt.u32 	%p11, %r35, 8;
	@%p11 bra 	$L__BB5_36;
	cvt.u64.u32 	%rd37, %r426;
	add.s64 	%rd38, %rd131, %rd37;
	shl.b64 	%rd39, %rd38, 4;
	add.s64 	%rd40, %rd2, %rd39;
	ld.global.v2.f64 	{%fd171, %fd172}, [%rd40];
	add.f64 	%fd173, %fd541, %fd171;
	add.f64 	%fd174, %fd540, %fd172;
	ld.global.v2.f64 	{%fd175, %fd176}, [%rd40+4096];
	add.f64 	%fd177, %fd173, %fd175;
	add.f64 	%fd178, %fd174, %fd176;
	ld.global.v2.f64 	{%fd179, %fd180}, [%rd40+8192];
	add.f64 	%fd181, %fd177, %fd179;
	add.f64 	%fd182, %fd178, %fd180;
	ld.global.v2.f64 	{%fd183, %fd184}, [%rd40+12288];
	add.f64 	%fd185, %fd181, %fd183;
	add.f64 	%fd186, %fd182, %fd184;
	ld.global.v2.f64 	{%fd187, %fd188}, [%rd40+16384];
	add.f64 	%fd189, %fd185, %fd187;
	add.f64 	%fd190, %fd186, %fd188;
	ld.global.v2.f64 	{%fd191, %fd192}, [%rd40+20480];
	add.f64 	%fd193, %fd189, %fd191;
	add.f64 	%fd194, %fd190, %fd192;
	ld.global.v2.f64 	{%fd195, %fd196}, [%rd40+24576];
	add.f64 	%fd197, %fd193, %fd195;
	add.f64 	%fd198, %fd194, %fd196;
	ld.global.v2.f64 	{%fd199, %fd200}, [%rd40+28672];
	add.f64 	%fd541, %fd197, %fd199;
	add.f64 	%fd540, %fd198, %fd200;
	add.s32 	%r426, %r426, 2048;
$L__BB5_36:
	setp.eq.s32 	%p12, %r42, 0;
	@%p12 bra 	$L__BB5_42;
	setp.lt.u32 	%p13, %r42, 4;
	@%p13 bra 	$L__BB5_39;
	cvt.u64.u32 	%rd41, %r426;
	add.s64 	%rd42, %rd131, %rd41;
	shl.b64 	%rd43, %rd42, 4;
	add.s64 	%rd44, %rd2, %rd43;
	ld.global.v2.f64 	{%fd202, %fd203}, [%rd44];
	add.f64 	%fd204, %fd541, %fd202;
	add.f64 	%fd205, %fd540, %fd203;
	ld.global.v2.f64 	{%fd206, %fd207}, [%rd44+4096];
	add.f64 	%fd208, %fd204, %fd206;
	add.f64 	%fd209, %fd205, %fd207;
	ld.global.v2.f64 	{%fd210, %fd211}, [%rd44+8192];
	add.f64 	%fd212, %fd208, %fd210;
	add.f64 	%fd213, %fd209, %fd211;
	ld.global.v2.f64 	{%fd214, %fd215}, [%rd44+12288];
	add.f64 	%fd541, %fd212, %fd214;
	add.f64 	%fd540, %fd213, %fd215;
	add.s32 	%r426, %r426, 1024;
$L__BB5_39:
	and.b32  	%r78, %r34, 3;
	setp.eq.s32 	%p14, %r78, 0;
	@%p14 bra 	$L__BB5_42;
	cvt.u64.u32 	%rd45, %r426;
	add.s64 	%rd46, %rd45, %rd130;
	shl.b64 	%rd47, %rd46, 4;
	add.s64 	%rd133, %rd2, %rd47;
	cvt.u16.u32 	%rs1, %r422;
	shr.u16 	%rs2, %rs1, 8;
	add.s16 	%rs3, %rs2, 1;
	cvt.u32.u16 	%r79, %rs3;
	and.b32  	%r80, %r79, 3;
	neg.s32 	%r429, %r80;
$L__BB5_41:
	.pragma "nounroll";
	ld.global.v2.f64 	{%fd216, %fd217}, [%rd133];
	add.f64 	%fd541, %fd541, %fd216;
	add.f64 	%fd540, %fd540, %fd217;
	add.s64 	%rd133, %rd133, 4096;
	add.s32 	%r429, %r429, 1;
	setp.ne.s32 	%p15, %r429, 0;
	@%p15 bra 	$L__BB5_41;
$L__BB5_42:
	// begin inline asm
	mov.u32 %r81, %laneid;
	// end inline asm
	mov.b64 	%rd48, %fd541;
	mov.b64 	{%r83, %r88}, %rd48;
	mov.b32 	%r99, 1;
	mov.b32 	%r180, 31;
	mov.b32 	%r181, -1;
	// begin inline asm
	shfl.sync.down.b32 %r82, %r83, %r99, %r180, %r181;
	// end inline asm
	// begin inline asm
	shfl.sync.down.b32 %r87, %r88, %r99, %r180, %r181;
	// end inline asm
	mov.b64 	%rd49, {%r82, %r87};
	mov.b64 	%fd218, %rd49;
	mov.b64 	%rd50, %fd540;
	mov.b64 	{%r93, %r98}, %rd50;
	// begin inline asm
	shfl.sync.down.b32 %r92, %r93, %r99, %r180, %r181;
	// end inline asm
	// begin inline asm
	shfl.sync.down.b32 %r97, %r98, %r99, %r180, %r181;
	// end inline asm
	mov.b64 	%rd51, {%r92, %r97};
	mov.b64 	%fd219, %rd51;
	setp.gt.s32 	%p16, %r81, 30;
	add.f64 	%fd220, %fd541, %fd218;
	add.f64 	%fd221, %fd540, %fd219;
	selp.f64 	%fd222, %fd541, %fd220, %p16;
	mov.b64 	%rd52, %fd222;
	mov.b64 	{%r103, %r108}, %rd52;
	selp.f64 	%fd223, %fd540, %fd221, %p16;
	mov.b64 	%rd53, %fd223;
	mov.b64 	{%r113, %r118}, %rd53;
	mov.b32 	%r119, 2;
	// begin inline asm
	shfl.sync.down.b32 %r102, %r103, %r119, %r180, %r181;
	// end inline asm
	// begin inline asm
	shfl.sync.down.b32 %r107, %r108, %r119, %r180, %r181;
	// end inline asm
	mov.b64 	%rd54, {%r102, %r107};
	mov.b64 	%fd224, %rd54;
	// begin inline asm
	shfl.sync.down.b32 %r112, %r113, %r119, %r180, %r181;
	// end inline asm
	// begin inline asm
	shfl.sync.down.b32 %r117, %r118, %r119, %r180, %r181;
	// end inline asm
	mov.b64 	%rd55, {%r112, %r117};
	mov.b64 	%fd225, %rd55;
	setp.gt.s32 	%p17, %r81, 29;
	add.f64 	%fd226, %fd222, %fd224;
	add.f64 	%fd227, %fd223, %fd225;
	selp.f64 	%fd228, %fd222, %fd226, %p17;
	mov.b64 	%rd56, %fd228;
	mov.b64 	{%r123, %r128}, %rd56;
	selp.f64 	%fd229, %fd223, %fd227, %p17;
	mov.b64 	%rd57, %fd229;
	mov.b64 	{%r133, %r138}, %rd57;
	mov.b32 	%r139, 4;
	// begin inline asm
	shfl.sync.down.b32 %r122, %r123, %r139, %r180, %r181;
	// end inline asm
	// begin inline asm
	shfl.sync.down.b32 %r127, %r128, %r139, %r180, %r181;
	// end inline asm
	mov.b64 	%rd58, {%r122, %r127};
	mov.b64 	%fd230, %rd58;
	// begin inline asm
	shfl.sync.down.b32 %r132, %r133, %r139, %r180, %r181;
	// end inline asm
	// begin inline asm
	shfl.sync.down.b32 %r137, %r138, %r139, %r180, %r181;
	// end inline asm
	mov.b64 	%rd59, {%r132, %r137};
	mov.b64 	%fd231, %rd59;
	setp.gt.s32 	%p18, %r81, 27;
	add.f64 	%fd232, %fd228, %fd230;
	add.f64 	%fd233, %fd229, %fd231;
	selp.f64 	%fd234, %fd228, %fd232, %p18;
	mov.b64 	%rd60, %fd234;
	mov.b64 	{%r143, %r148}, %rd60;
	selp.f64 	%fd235, %fd229, %fd233, %p18;
	mov.b64 	%rd61, %fd235;
	mov.b64 	{%r153, %r158}, %rd61;
	mov.b32 	%r159, 8;
	// begin inline asm
	shfl.sync.down.b32 %r142, %r143, %r159, %r180, %r181;
	// end inline asm
	// begin inline asm
	shfl.sync.down.b32 %r147, %r148, %r159, %r180, %r181;
	// end inline asm
	mov.b64 	%rd62, {%r142, %r147};
	mov.b64 	%fd236, %rd62;
	// begin inline asm
	shfl.sync.down.b32 %r152, %r153, %r159, %r180, %r181;
	// end inline asm
	// begin inline asm
	shfl.sync.down.b32 %r157, %r158, %r159, %r180, %r181;
	// end inline asm
	mov.b64 	%rd63, {%r152, %r157};
	mov.b64 	%fd237, %rd63;
	setp.gt.s32 	%p19, %r81, 23;
	add.f64 	%fd238, %fd234, %fd236;
	add.f64 	%fd239, %fd235, %fd237;
	selp.f64 	%fd240, %fd234, %fd238, %p19;
	mov.b64 	%rd64, %fd240;
	mov.b64 	{%r163, %r168}, %rd64;
	selp.f64 	%fd241, %fd235, %fd239, %p19;
	mov.b64 	%rd65, %fd241;
	mov.b64 	{%r173, %r178}, %rd65;
	mov.b32 	%r179, 16;
	// begin inline asm
	shfl.sync.down.b32 %r162, %r163, %r179, %r180, %r181;
	// end inline asm
	// begin inline asm
	shfl.sync.down.b32 %r167, %r168, %r179, %r180, %r181;
	// end inline asm
	mov.b64 	%rd66, {%r162, %r167};
	mov.b64 	%fd242, %rd66;
	// begin inline asm
	shfl.sync.down.b32 %r172, %r173, %r179, %r180, %r181;
	// end inline asm
	// begin inline asm
	shfl.sync.down.b32 %r177, %r178, %r179, %r180, %r181;
	// end inline asm
	mov.b64 	%rd67, {%r172, %r177};
	mov.b64 	%fd243, %rd67;
	setp.gt.s32 	%p20, %r81, 15;
	add.f64 	%fd73, %fd240, %fd242;
	add.f64 	%fd74, %fd241, %fd243;
	selp.f64 	%fd543, %fd240, %fd73, %p20;
	selp.f64 	%fd542, %fd241, %fd74, %p20;
	setp.ne.s32 	%p21, %r81, 0;
	@%p21 bra 	$L__BB5_44;
	shr.u32 	%r182, %r27, 1;
	and.b32  	%r183, %r182, 496;
	mov.u32 	%r184, _ZZN3cub18CUB_300001_SM_10006detail6reduce18DeviceReduceKernelINS2_10policy_hubIN6thrust24THRUST_300001_SM_1000_NS7complexIdEEyN4cuda3std3__44plusIS8_EEE10Policy1000ENS6_6detail15normal_iteratorINS6_10device_ptrIS8_EEEEySD_S8_NSB_10__identityEEEvT0_PT3_T1_NS0_13GridEvenShareISP_EET2_T4_E12temp_storage;
	add.s32 	%r185, %r184, %r183;
	st.shared.v2.f64 	[%r185+16], {%fd73, %fd74};
$L__BB5_44:
	bar.sync 	0;
	setp.ne.s32 	%p22, %r27, 0;
	@%p22 bra 	$L__BB5_46;
	ld.shared.v2.f64 	{%fd244, %fd245}, [_ZZN3cub18CUB_300001_SM_10006detail6reduce18DeviceReduceKernelINS2_10policy_hubIN6thrust24THRUST_300001_SM_1000_NS7complexIdEEyN4cuda3std3__44plusIS8_EEE10Policy1000ENS6_6detail15normal_iteratorINS6_10device_ptrIS8_EEEEySD_S8_NSB_10__identityEEEvT0_PT3_T1_NS0_13GridEvenShareISP_EET2_T4_E12temp_storage+32];
	add.f64 	%fd246, %fd543, %fd244;
	add.f64 	%fd247, %fd542, %fd245;
	ld.shared.v2.f64 	{%fd248, %fd249}, [_ZZN3cub18CUB_300001_SM_10006detail6reduce18DeviceReduceKernelINS2_10policy_hubIN6thrust24THRUST_300001_SM_1000_NS7complexIdEEyN4cuda3std3__44plusIS8_EEE10Policy1000ENS6_6detail15normal_iteratorINS6_10device_ptrIS8_EEEEySD_S8_NSB_10__identityEEEvT0_PT3_T1_NS0_13GridEvenShareISP_EET2_T4_E12temp_storage+48];
	add.f64 	%fd250, %fd246, %fd248;
	add.f64 	%fd251, %fd247, %fd249;
	ld.shared.v2.f64 	{%fd252, %fd253}, [_ZZN3cub18CUB_300001_SM_10006detail6reduce18DeviceReduceKernelINS2_10policy_hubIN6thrust24THRUST_300001_SM_1000_NS7complexIdEEyN4cuda3std3__44plusIS8_EEE10Policy1000ENS6_6detail15normal_iteratorINS6_10device_ptrIS8_EEEEySD_S8_NSB_10__identityEEEvT0_PT3_T1_NS0_13GridEvenShareISP_EET2_T4_E12temp_storage+64];
	add.f64 	%fd254, %fd250, %fd252;
	add.f64 	%fd255, %fd251, %fd253;
	ld.shared.v2.f64 	{%fd256, %fd257}, [_ZZN3cub18CUB_300001_SM_10006detail6reduce18DeviceReduceKernelINS2_10policy_hubIN6thrust24THRUST_300001_SM_1000_NS7complexIdEEyN4cuda3std3__44plusIS8_EEE10Policy1000ENS6_6detail15normal_iteratorINS6_10device_ptrIS8_EEEEySD_S8_NSB_10__identityEEEvT0_PT3_T1_NS0_13GridEvenShareISP_EET2_T4_E12temp_storage+80];
	add.f64 	%fd258, %fd254, %fd256;
	add.f64 	%fd259, %fd255, %fd257;
	ld.shared.v2.f64 	{%fd260, %fd261}, [_ZZN3cub18CUB_300001_SM_10006detail6reduce18DeviceReduceKernelINS2_10policy_hubIN6thrust24THRUST_300001_SM_1000_NS7complexIdEEyN4cuda3std3__44plusIS8_EEE10Policy1000ENS6_6detail15normal_iteratorINS6_10device_ptrIS8_EEEEySD_S8_NSB_10__identityEEEvT0_PT3_T1_NS0_13GridEvenShareISP_EET2_T4_E12temp_storage+96];
	add.f64 	%fd262, %fd258, %fd260;
	add.f64 	%fd263, %fd259, %fd261;
	ld.shared.v2.f64 	{%fd264, %fd265}, [_ZZN3cub18CUB_300001_SM_10006detail6reduce18DeviceReduceKernelINS2_10policy_hubIN6thrust24THRUST_300001_SM_1000_NS7complexIdEEyN4cuda3std3__44plusIS8_EEE10Policy1000ENS6_6detail15normal_iteratorINS6_10device_ptrIS8_EEEEySD_S8_NSB_10__identityEEEvT0_PT3_T1_NS0_13GridEvenShareISP_EET2_T4_E12temp_storage+112];
	add.f64 	%fd266, %fd262, %fd264;
	add.f64 	%fd267, %fd263, %fd265;
	ld.shared.v2.f64 	{%fd268, %fd269}, [_ZZN3cub18CUB_300001_SM_10006detail6reduce18DeviceReduceKernelINS2_10policy_hubIN6thrust24THRUST_300001_SM_1000_NS7complexIdEEyN4cuda3std3__44plusIS8_EEE10Policy1000ENS6_6detail15normal_iteratorINS6_10device_ptrIS8_EEEEySD_S8_NSB_10__identityEEEvT0_PT3_T1_NS0_13GridEvenShareISP_EET2_T4_E12temp_storage+128];
	add.f64 	%fd543, %fd266, %fd268;
	add.f64 	%fd542, %fd267, %fd269;
$L__BB5_46:
	mov.u32 	%r413, %tid.x;
	setp.ne.s32 	%p56, %r413, 0;
	@%p56 bra 	$L__BB5_48;
	cvta.to.global.u64 	%rd125, %rd24;
	mul.wide.u32 	%rd126, %r2, 16;
	add.s64 	%rd127, %rd125, %rd126;
	st.global.v2.f64 	[%rd127], {%fd543, %fd542};
$L__BB5_48:
	ret;

}
	// .globl	_ZN3cub18CUB_300001_SM_10006detail6reduce28DeviceReduceSingleTileKernelINS2_10policy_hubIN6thrust24THRUST_300001_SM_1000_NS7complexIdEEyN4cuda3std3__44plusIS8_EEE10Policy1000EPS8_SG_iSD_S8_S8_NSB_10__identityEEEvT0_T1_T2_T3_T4_T6_
.visible .entry _ZN3cub18CUB_300001_SM_10006detail6reduce28DeviceReduceSingleTileKernelINS2_10policy_hubIN6thrust24THRUST_300001_SM_1000_NS7complexIdEEyN4cuda3std3__44plusIS8_EEE10Policy1000EPS8_SG_iSD_S8_S8_NSB_10__identityEEEvT0_T1_T2_T3_T4_T6_(
	.param .u64 .ptr .align 1 _ZN3cub18CUB_300001_SM_10006detail6reduce28DeviceReduceSingleTileKernelINS2_10policy_hubIN6thrust24THRUST_300001_SM_1000_NS7complexIdEEyN4cuda3std3__44plusIS8_EEE10Policy1000EPS8_SG_iSD_S8_S8_NSB_10__identityEEEvT0_T1_T2_T3_T4_T6__param_0,
	.param .u64 .ptr .align 1 _ZN3cub18CUB_300001_SM_10006detail6reduce28DeviceReduceSingleTileKernelINS2_10policy_hubIN6thrust24THRUST_300001_SM_1000_NS7complexIdEEyN4cuda3std3__44plusIS8_EEE10Policy1000EPS8_SG_iSD_S8_S8_NSB_10__identityEEEvT0_T1_T2_T3_T4_T6__param_1,
	.param .u32 _ZN3cub18CUB_300001_SM_10006detail6reduce28DeviceReduceSingleTileKernelINS2_10policy_hubIN6thrust24THRUST_300001_SM_1000_NS7complexIdEEyN4cuda3std3__44plusIS8_EEE10Policy1000EPS8_SG_iSD_S8_S8_NSB_10__identityEEEvT0_T1_T2_T3_T4_T6__param_2,
	.param .align 1 .b8 _ZN3cub18CUB_300001_SM_10006detail6reduce28DeviceReduceSingleTileKernelINS2_10policy_hubIN6thrust24THRUST_300001_SM_1000_NS7complexIdEEyN4cuda3std3__44plusIS8_EEE10Policy1000EPS8_SG_iSD_S8_S8_NSB_10__identityEEEvT0_T1_T2_T3_T4_T6__param_3[1],
	.param .align 16 .b8 _ZN3cub18CUB_300001_SM_10006detail6reduce28DeviceReduceSingleTileKernelINS2_10policy_hubIN6thrust24THRUST_300001_SM_1000_NS7complexIdEEyN4cuda3std3__44plusIS8_EEE10Policy1000EPS8_SG_iSD_S8_S8_NSB_10__identityEEEvT0_T1_T2_T3_T4_T6__param_4[16],
	.param .align 1 .b8 _ZN3cub18CUB_300001_SM_10006detail6reduce28DeviceReduceSingleTileKernelINS2_10policy_hubIN6thrust24THRUST_300001_SM_1000_NS7complexIdEEyN4cuda3std3__44plusIS8_EEE10Policy1000EPS8_SG_iSD_S8_S8_NSB_10__identityEEEvT0_T1_T2_T3_T4_T6__param_5[1]
)
.maxntid 256
.minnctapersm 1
{
	.reg .pred 	%p<50>;
	.reg .b32 	%r<387>;
	.reg .b64 	%rd<142>;
	.reg .b64 	%fd<324>;
	// demoted variable
	.shared .align 16 .b8 _ZZN3cub18CUB_300001_SM_10006detail6reduce28DeviceReduceSingleTileKernelINS2_10policy_hubIN6thrust24THRUST_300001_SM_1000_NS7complexIdEEyN4cuda3std3__44plusIS8_EEE10Policy1000EPS8_SG_iSD_S8_S8_NSB_10__identityEEEvT0_T1_T2_T3_T4_T6_E12temp_storage[160];
	ld.param.u64 	%rd9, [_ZN3cub18CUB_300001_SM_10006detail6reduce28DeviceReduceSingleTileKernelINS2_10policy_hubIN6thrust24THRUST_300001_SM_1000_NS7complexIdEEyN4cuda3std3__44plusIS8_EEE10Policy1000EPS8_SG_iSD_S8_S8_NSB_10__identityEEEvT0_T1_T2_T3_T4_T6__param_0];
	ld.param.u64 	%rd10, [_ZN3cub18CUB_300001_SM_10006detail6reduce28DeviceReduceSingleTileKernelINS2_10policy_hubIN6thrust24THRUST_300001_SM_1000_NS7complexIdEEyN4cuda3std3__44plusIS8_EEE10Policy1000EPS8_SG_iSD_S8_S8_NSB_10__identityEEEvT0_T1_T2_T3_T4_T6__param_1];
	ld.param.u32 	%r34, [_ZN3cub18CUB_300001_SM_10006detail6reduce28DeviceReduceSingleTileKernelINS2_10policy_hubIN6thrust24THRUST_300001_SM_1000_NS7complexIdEEyN4cuda3std3__44plusIS8_EEE10Policy1000EPS8_SG_iSD_S8_S8_NSB_10__identityEEEvT0_T1_T2_T3_T4_T6__param_2];
	ld.param.v2.f64 	{%fd59, %fd60}, [_ZN3cub18CUB_300001_SM_10006detail6reduce28DeviceReduceSingleTileKernelINS2_10policy_hubIN6thrust24THRUST_300001_SM_1000_NS7complexIdEEyN4cuda3std3__44plusIS8_EEE10Policy1000EPS8_SG_iSD_S8_S8_NSB_10__identityEEEvT0_T1_T2_T3_T4_T6__param_4];
	cvta.to.global.u64 	%rd1, %rd10;
	setp.ne.s32 	%p1, %r34, 0;
	@%p1 bra 	$L__BB6_3;
	mov.u32 	%r373, %tid.x;
	setp.ne.s32 	%p49, %r373, 0;
	@%p49 bra 	$L__BB6_39;
	st.global.v2.f64 	[%rd1], {%fd59, %fd60};
	bra.uni 	$L__BB6_39;
$L__BB6_3:
	setp.gt.s32 	%p2, %r34, 1023;
	@%p2 bra 	$L__BB6_21;
	mov.u32 	%r1, %tid.x;
	setp.ge.s32 	%p19, %r1, %r34;
	mov.f64 	%fd306, 0d0000000000000000;
	mov.f64 	%fd307, %fd306;
	mov.u32 	%r377, %r1;
	@%p19 bra 	$L__BB6_6;
	mul.wide.u32 	%rd82, %r1, 16;
	add.s64 	%rd81, %rd9, %rd82;
	// begin inline asm
	ld.global.nc.v2.u64 {%rd79, %rd80}, [%rd81];
	// end inline asm
	mov.b64 	%fd307, %rd79;
	mov.b64 	%fd306, %rd80;
	add.s32 	%r377, %r1, 256;
$L__BB6_6:
	setp.ge.s32 	%p20, %r377, %r34;
	@%p20 bra 	$L__BB6_12;
	not.b32 	%r149, %r377;
	add.s32 	%r4, %r34, %r149;
	and.b32  	%r150, %r4, 768;
	setp.eq.s32 	%p21, %r150, 768;
	@%p21 bra 	$L__BB6_10;
	mul.wide.u32 	%rd83, %r377, 16;
	add.s64 	%rd140, %rd9, %rd83;
	shr.u32 	%r151, %r4, 8;
	add.s32 	%r152, %r151, 1;
	and.b32  	%r153, %r152, 3;
	neg.s32 	%r375, %r153;
$L__BB6_9:
	.pragma "nounroll";
	// begin inline asm
	ld.global.nc.v2.u64 {%rd84, %rd85}, [%rd140];
	// end inline asm
	mov.b64 	%fd158, %rd84;
	mov.b64 	%fd159, %rd85;
	add.f64 	%fd307, %fd307, %fd158;
	add.f64 	%fd306, %fd306, %fd159;
	add.s32 	%r377, %r377, 256;
	add.s64 	%rd140, %rd140, 4096;
	add.s32 	%r375, %r375, 1;
	setp.ne.s32 	%p22, %r375, 0;
	@%p22 bra 	$L__BB6_9;
$L__BB6_10:
	setp.lt.u32 	%p23, %r4, 768;
	@%p23 bra 	$L__BB6_12;
$L__BB6_11:
	mul.wide.s32 	%rd99, %r377, 16;
	add.s64 	%rd89, %rd9, %rd99;
	// begin inline asm
	ld.global.nc.v2.u64 {%rd87, %rd88}, [%rd89];
	// end inline asm
	mov.b64 	%fd160, %rd87;
	mov.b64 	%fd161, %rd88;
	add.f64 	%fd162, %fd307, %fd160;
	add.f64 	%fd163, %fd306, %fd161;
	add.s64 	%rd92, %rd89, 4096;
	// begin inline asm
	ld.global.nc.v2.u64 {%rd90, %rd91}, [%rd92];
	// end inline asm
	mov.b64 	%fd164, %rd90;
	mov.b64 	%fd165, %rd91;
	add.f64 	%fd166, %fd162, %fd164;
	add.f64 	%fd167, %fd163, %fd165;
	add.s64 	%rd95, %rd89, 8192;
	// begin inline asm
	ld.global.nc.v2.u64 {%rd93, %rd94}, [%rd95];
	// end inline asm
	mov.b64 	%fd168, %rd93;
	mov.b64 	%fd169, %rd94;
	add.f64 	%fd170, %fd166, %fd168;
	add.f64 	%fd171, %fd167, %fd169;
	add.s64 	%rd98, %rd89, 12288;
	// begin inline asm
	ld.global.nc.v2.u64 {%rd96, %rd97}, [%rd98];
	// end inline asm
	mov.b64 	%fd172, %rd96;
	mov.b64 	%fd173, %rd97;
	add.f64 	%fd307, %fd170, %fd172;
	add.f64 	%fd306, %fd171, %fd173;
	add.s32 	%r377, %r377, 1024;
	setp.lt.s32 	%p24, %r377, %r34;
	@%p24 bra 	$L__BB6_11;
$L__BB6_12:
	setp.lt.s32 	%p25, %r34, 256;
	@%p25 bra 	$L__BB6_17;
	// begin inline asm
	mov.u32 %r267, %laneid;
	// end inline asm
	mov.b64 	%rd120, %fd307;
	mov.b64 	{%r269, %r274}, %rd120;
	mov.b32 	%r285, 1;
	mov.b32 	%r366, 31;
	mov.b32 	%r367, -1;
	// begin inline asm
	shfl.sync.down.b32 %r268, %r269, %r285, %r366, %r367;
	// end inline asm
	// begin inline asm
	shfl.sync.down.b32 %r273, %r274, %r285, %r366, %r367;
	// end inline asm
	mov.b64 	%rd121, {%r268, %r273};
	mov.b64 	%fd242, %rd121;
	mov.b64 	%rd122, %fd306;
	mov.b64 	{%r279, %r284}, %rd122;
	// begin inline asm
	shfl.sync.down.b32 %r278, %r279, %r285, %r366, %r367;
	// end inline asm
	// begin inline asm
	shfl.sync.down.b32 %r283, %r284, %r285, %r366, %r367;
	// end inline asm
	mov.b64 	%rd123, {%r278, %r283};
	mov.b64 	%fd243, %rd123;
	setp.gt.s32 	%p41, %r267, 30;
	add.f64 	%fd244, %fd307, %fd242;
	add.f64 	%fd245, %fd306, %fd243;
	selp.f64 	%fd246, %fd306, %fd245, %p41;
	mov.b64 	%rd124, %fd246;
	mov.b64 	{%r299, %r304}, %rd124;
	selp.f64 	%fd247, %fd307, %fd244, %p41;
	mov.b64 	%rd125, %fd247;
	mov.b64 	{%r289, %r294}, %rd125;
	mov.b32 	%r305, 2;
	// begin inline asm
	shfl.sync.down.b32 %r288, %r289, %r305, %r366, %r367;
	// end inline asm
	// begin inline asm
	shfl.sync.down.b32 %r293, %r294, %r305, %r366, %r367;
	// end inline asm
	mov.b64 	%rd126, {%r288, %r293};
	mov.b64 	%fd248, %rd126;
	// begin inline asm
	shfl.sync.down.b32 %r298, %r299, %r305, %r366, %r367;
	// end inline asm
	// begin inline asm
	shfl.sync.down.b32 %r303, %r304, %r305, %r366, %r367;
	// end inline asm
	mov.b64 	%rd127, {%r298, %r303};
	mov.b64 	%fd249, %rd127;
	setp.gt.s32 	%p42, %r267, 29;
	add.f64 	%fd250, %fd247, %fd248;
	add.f64 	%fd251, %fd246, %fd249;
	selp.f64 	%fd252, %fd246, %fd251, %p42;
	mov.b64 	%rd128, %fd252;
	mov.b64 	{%r319, %r324}, %rd128;
	selp.f64 	%fd253, %fd247, %fd250, %p42;
	mov.b64 	%rd129, %fd253;
	mov.b64 	{%r309, %r314}, %rd129;
	mov.b32 	%r325, 4;
	// begin inline asm
	shfl.sync.down.b32 %r308, %r309, %r325, %r366, %r367;
	// end inline asm
	// begin inline asm
	shfl.sync.down.b32 %r313, %r314, %r325, %r366, %r367;
	// end inline asm
	mov.b64 	%rd130, {%r308, %r313};
	mov.b64 	%fd254, %rd130;
	// begin inline asm
	shfl.sync.down.b32 %r318, %r319, %r325, %r366, %r367;
	// end inline asm
	// begin inline asm
	shfl.sync.down.b32 %r323, %r324, %r325, %r366, %r367;
	// end inline asm
	mov.b64 	%rd131, {%r318, %r323};
	mov.b64 	%fd255, %rd131;
	setp.gt.s32 	%p43, %r267, 27;
	add.f64 	%fd256, %fd253, %fd254;
	add.f64 	%fd257, %fd252, %fd255;
	selp.f64 	%fd258, %fd253, %fd256, %p43;
	mov.b64 	%rd132, %fd258;
	mov.b64 	{%r329, %r334}, %rd132;
	selp.f64 	%fd259, %fd252, %fd257, %p43;
	mov.b64 	%rd133, %fd259;
	mov.b64 	{%r339, %r344}, %rd133;
	mov.b32 	%r345, 8;
	// begin inline asm
	shfl.sync.down.b32 %r328, %r329, %r345, %r366, %r367;
	// end inline asm
	// begin inline asm
	shfl.sync.down.b32 %r333, %r334, %r345, %r366, %r367;
	// end inline asm
	mov.b64 	%rd134, {%r328, %r333};
	mov.b64 	%fd260, %rd134;
	// begin inline asm
	shfl.sync.down.b32 %r338, %r339, %r345, %r366, %r367;
	// end inline asm
	// begin inline asm
	shfl.sync.down.b32 %r343, %r344, %r345, %r366, %r367;
	// end inline asm
	mov.b64 	%rd135, {%r338, %r343};
	mov.b64 	%fd261, %rd135;
	setp.gt.s32 	%p44, %r267, 23;
	add.f64 	%fd262, %fd258, %fd260;
	add.f64 	%fd263, %fd259, %fd261;
	selp.f64 	%fd264, %fd258, %fd262, %p44;
	mov.b64 	%rd136, %fd264;
	mov.b64 	{%r349, %r354}, %rd136;
	selp.f64 	%fd265, %fd259, %fd263, %p44;
	mov.b64 	%rd137, %fd265;
	mov.b64 	{%r359, %r364}, %rd137;
	mov.b32 	%r365, 16;
	// begin inline asm
	shfl.sync.down.b32 %r348, %r349, %r365, %r366, %r367;
	// end inline asm
	// begin inline asm
	shfl.sync.down.b32 %r353, %r354, %r365, %r366, %r367;
	// end inline asm
	mov.b64 	%rd138, {%r348, %r353};
	mov.b64 	%fd266, %rd138;
	// begin inline asm
	shfl.sync.down.b32 %r358, %r359, %r365, %r366, %r367;
	// end inline asm
	// begin inline asm
	shfl.sync.down.b32 %r363, %r364, %r365, %r366, %r367;
	// end inline asm
	mov.b64 	%rd139, {%r358, %r363};
	mov.b64 	%fd267, %rd139;
	setp.gt.s32 	%p45, %r267, 15;
	add.f64 	%fd19, %fd264, %fd266;
	add.f64 	%fd20, %fd265, %fd267;
	selp.f64 	%fd323, %fd264, %fd19, %p45;
	selp.f64 	%fd322, %fd265, %fd20, %p45;
	setp.ne.s32 	%p46, %r267, 0;
	@%p46 bra 	$L__BB6_15;
	shr.u32 	%r368, %r1, 1;
	and.b32  	%r369, %r368, 496;
	mov.u32 	%r370, _ZZN3cub18CUB_300001_SM_10006detail6reduce28DeviceReduceSingleTileKernelINS2_10policy_hubIN6thrust24THRUST_300001_SM_1000_NS7complexIdEEyN4cuda3std3__44plusIS8_EEE10Policy1000EPS8_SG_iSD_S8_S8_NSB_10__identityEEEvT0_T1_T2_T3_T4_T6_E12temp_storage;
	add.s32 	%r371, %r370, %r369;
	st.shared.v2.f64 	[%r371+16], {%fd19, %fd20};
$L__BB6_15:
	bar.sync 	0;
	setp.ne.s32 	%p47, %r1, 0;
	@%p47 bra 	$L__BB6_37;
	ld.shared.v2.f64 	{%fd268, %fd269}, [_ZZN3cub18CUB_300001_SM_10006detail6reduce28DeviceReduceSingleTileKernelINS2_10policy_hubIN6thrust24THRUST_300001_SM_1000_NS7complexIdEEyN4cuda3std3__44plusIS8_EEE10Policy1000EPS8_SG_iSD_S8_S8_NSB_10__identityEEEvT0_T1_T2_T3_T4_T6_E12temp_storage+32];
	add.f64 	%fd270, %fd323, %fd268;
	add.f64 	%fd271, %fd322, %fd269;
	ld.shared.v2.f64 	{%fd272, %fd273}, [_ZZN3cub18CUB_300001_SM_10006detail6reduce28DeviceReduceSingleTileKernelINS2_10policy_hubIN6thrust24THRUST_300001_SM_1000_NS7complexIdEEyN4cuda3std3__44plusIS8_EEE10Policy1000EPS8_SG_iSD_S8_S8_NSB_10__identityEEEvT0_T1_T2_T3_T4_T6_E12temp_storage+48];
	add.f64 	%fd274, %fd270, %fd272;
	add.f64 	%fd275, %fd271, %fd273;
	ld.shared.v2.f64 	{%fd276, %fd277}, [_ZZN3cub18CUB_300001_SM_10006detail6reduce28DeviceReduceSingleTileKernelINS2_10policy_hubIN6thrust24THRUST_300001_SM_1000_NS7complexIdEEyN4cuda3std3__44plusIS8_EEE10Policy1000EPS8_SG_iSD_S8_S8_NSB_10__identityEEEvT0_T1_T2_T3_T4_T6_E12temp_storage+64];
	add.f64 	%fd278, %fd274, %fd276;
	add.f64 	%fd279, %fd275, %fd277;
	ld.shared.v2.f64 	{%fd280, %fd281}, [_ZZN3cub18CUB_300001_SM_10006detail6reduce28DeviceReduceSingleTileKernelINS2_10policy_hubIN6thrust24THRUST_300001_SM_1000_NS7complexIdEEyN4cuda3std3__44plusIS8_EEE10Policy1000EPS8_SG_iSD_S8_S8_NSB_10__identityEEEvT0_T1_T2_T3_T4_T6_E12temp_storage+80];
	add.f64 	%fd282, %fd278, %fd280;
	add.f64 	%fd283, %fd279, %fd281;
	ld.shared.v2.f64 	{%fd284, %fd285}, [_ZZN3cub18CUB_300001_SM_10006detail6reduce28DeviceReduceSingleTileKernelINS2_10policy_hubIN6thrust24THRUST_300001_SM_1000_NS7complexIdEEyN4cuda3std3__44plusIS8_EEE10Policy1000EPS8_SG_iSD_S8_S8_NSB_10__identityEEEvT0_T1_T2_T3_T4_T6_E12temp_storage+96];
	add.f64 	%fd286, %fd282, %fd284;
	add.f64 	%fd287, %fd283, %fd285;
	ld.shared.v2.f64 	{%fd288, %fd289}, [_ZZN3cub18CUB_300001_SM_10006detail6reduce28DeviceReduceSingleTileKernelINS2_10policy_hubIN6thrust24THRUST_300001_SM_1000_NS7complexIdEEyN4cuda3std3__44plusIS8_EEE10Policy1000EPS8_SG_iSD_S8_S8_NSB_10__identityEEEvT0_T1_T2_T3_T4_T6_E12temp_storage+112];
	add.f64 	%fd290, %fd286, %fd288;
	add.f64 	%fd291, %fd287, %fd289;
	ld.shared.v2.f64 	{%fd292, %fd293}, [_ZZN3cub18CUB_300001_SM_10006detail6reduce28DeviceReduceSingleTileKernelINS2_10policy_hubIN6thrust24THRUST_300001_SM_1000_NS7complexIdEEyN4cuda3std3__44plusIS8_EEE10Policy1000EPS8_SG_iSD_S8_S8_NSB_10__identityEEEvT0_T1_T2_T3_T4_T6_E12temp_storage+128];
	add.f64 	%fd323, %fd290, %fd292;
	add.f64 	%fd322, %fd291, %fd293;
	bra.uni 	$L__BB6_37;
$L__BB6_17:
	// begin inline asm
	mov.u32 %r154, %laneid;
	// end inline asm
	and.b32  	%r255, %r1, 992;
	add.s32 	%r256, %r255, 32;
	setp.gt.s32 	%p26, %r256, %r34;
	not.b32 	%r257, %r255;
	add.s32 	%r258, %r34, %r257;
	selp.b32 	%r253, %r258, 31, %p26;
	mov.b64 	%rd100, %fd307;
	mov.b64 	{%r156, %r161}, %rd100;
	mov.b32 	%r172, 1;
	mov.b32 	%r254, -1;
	// begin inline asm
	shfl.sync.down.b32 %r155, %r156, %r172, %r253, %r254;
	// end inline asm
	// begin inline asm
	shfl.sync.down.b32 %r160, %r161, %r172, %r253, %r254;
	// end inline asm
	mov.b64 	%rd101, {%r155, %r160};
	mov.b64 	%fd174, %rd101;
	mov.b64 	%rd102, %fd306;
	mov.b64 	{%r166, %r171}, %rd102;
	// begin inline asm
	shfl.sync.down.b32 %r165, %r166, %r172, %r253, %r254;
	// end inline asm
	// begin inline asm
	shfl.sync.down.b32 %r170, %r171, %r172, %r253, %r254;
	// end inline asm
	mov.b64 	%rd103, {%r165, %r170};
	mov.b64 	%fd175, %rd103;
	setp.lt.s32 	%p27, %r154, %r253;
	add.f64 	%fd176, %fd307, %fd174;
	add.f64 	%fd177, %fd306, %fd175;
	selp.f64 	%fd178, %fd176, %fd307, %p27;
	mov.b64 	%rd104, %fd178;
	mov.b64 	{%r176, %r181}, %rd104;
	selp.f64 	%fd179, %fd177, %fd306, %p27;
	mov.b64 	%rd105, %fd179;
	mov.b64 	{%r186, %r191}, %rd105;
	mov.b32 	%r192, 2;
	// begin inline asm
	shfl.sync.down.b32 %r175, %r176, %r192, %r253, %r254;
	// end inline asm
	// begin inline asm
	shfl.sync.down.b32 %r180, %r181, %r192, %r253, %r254;
	// end inline asm
	mov.b64 	%rd106, {%r175, %r180};
	mov.b64 	%fd180, %rd106;
	// begin inline asm
	shfl.sync.down.b32 %r185, %r186, %r192, %r253, %r254;
	// end inline asm
	// begin inline asm
	shfl.sync.down.b32 %r190, %r191, %r192, %r253, %r254;
	// end inline asm
	mov.b64 	%rd107, {%r185, %r190};
	mov.b64 	%fd181, %rd107;
	add.s32 	%r259, %r154, 2;
	setp.gt.s32 	%p28, %r259, %r253;
	add.f64 	%fd182, %fd178, %fd180;
	add.f64 	%fd183, %fd179, %fd181;
	selp.f64 	%fd184, %fd178, %fd182, %p28;
	mov.b64 	%rd108, %fd184;
	mov.b64 	{%r196, %r201}, %rd108;
	selp.f64 	%fd185, %fd179, %fd183, %p28;
	mov.b64 	%rd109, %fd185;
	mov.b64 	{%r206, %r211}, %rd109;
	mov.b32 	%r212, 4;
	// begin inline asm
	shfl.sync.down.b32 %r195, %r196, %r212, %r253, %r254;
	// end inline asm
	// begin inline asm
	shfl.sync.down.b32 %r200, %r201, %r212, %r253, %r254;
	// end inline asm
	mov.b64 	%rd110, {%r195, %r200};
	mov.b64 	%fd186, %rd110;
	// begin inline asm
	shfl.sync.down.b32 %r205, %r206, %r212, %r253, %r254;
	// end inline asm
	// begin inline asm
	shfl.sync.down.b32 %r210, %r211, %r212, %r253, %r254;
	// end inline asm
	mov.b64 	%rd111, {%r205, %r210};
	mov.b64 	%fd187, %rd111;
	add.s32 	%r260, %r154, 4;
	setp.gt.s32 	%p29, %r260, %r253;
	add.f64 	%fd188, %fd184, %fd186;
	add.f64 	%fd189, %fd185, %fd187;
	selp.f64 	%fd190, %fd184, %fd188, %p29;
	mov.b64 	%rd112, %fd190;
	mov.b64 	{%r216, %r221}, %rd112;
	selp.f64 	%fd191, %fd185, %fd189, %p29;
	mov.b64 	%rd113, %fd191;
	mov.b64 	{%r226, %r231}, %rd113;
	mov.b32 	%r232, 8;
	// begin inline asm
	shfl.sync.down.b32 %r215, %r216, %r232, %r253, %r254;
	// end inline asm
	// begin inline asm
	shfl.sync.down.b32 %r220, %r221, %r232, %r253, %r254;
	// end inline asm
	mov.b64 	%rd114, {%r215, %r220};
	mov.b64 	%fd192, %rd114;
	// begin inline asm
	shfl.sync.down.b32 %r225, %r226, %r232, %r253, %r254;
	// end inline asm
	// begin inline asm
	shfl.sync.down.b32 %r230, %r231, %r232, %r253, %r254;
	// end inline asm
	mov.b64 	%rd115, {%r225, %r230};
	mov.b64 	%fd193, %rd115;
	add.s32 	%r261, %r154, 8;
	setp.gt.s32 	%p30, %r261, %r253;
	add.f64 	%fd194, %fd190, %fd192;
	add.f64 	%fd195, %fd191, %fd193;
	selp.f64 	%fd196, %fd190, %fd194, %p30;
	mov.b64 	%rd116, %fd196;
	mov.b64 	{%r236, %r241}, %rd116;
	selp.f64 	%fd197, %fd191, %fd195, %p30;
	mov.b64 	%rd117, %fd197;
	mov.b64 	{%r246, %r251}, %rd117;
	mov.b32 	%r252, 16;
	// begin inline asm
	shfl.sync.down.b32 %r235, %r236, %r252, %r253, %r254;
	// end inline asm
	// begin inline asm
	shfl.sync.down.b32 %r240, %r241, %r252, %r253, %r254;
	// end inline asm
	mov.b64 	%rd118, {%r235, %r240};
	mov.b64 	%fd198, %rd118;
	// begin inline asm
	shfl.sync.down.b32 %r245, %r246, %r252, %r253, %r254;
	// end inline asm
	// begin inline asm
	shfl.sync.down.b32 %r250, %r251, %r252, %r253, %r254;
	// end inline asm
	mov.b64 	%rd119, {%r245, %r250};
	mov.b64 	%fd199, %rd119;
	add.s32 	%r262, %r154, 16;
	setp.gt.s32 	%p31, %r262, %r253;
	add.f64 	%fd200, %fd196, %fd198;
	add.f64 	%fd201, %fd197, %fd199;
	selp.f64 	%fd323, %fd196, %fd200, %p31;
	selp.f64 	%fd322, %fd197, %fd201, %p31;
	setp.ne.s32 	%p32, %r154, 0;
	@%p32 bra 	$L__BB6_19;
	shr.u32 	%r263, %r1, 1;
	and.b32  	%r264, %r263, 496;
	mov.u32 	%r265, _ZZN3cub18CUB_300001_SM_10006detail6reduce28DeviceReduceSingleTileKernelINS2_10policy_hubIN6thrust24THRUST_300001_SM_1000_NS7complexIdEEyN4cuda3std3__44plusIS8_EEE10Policy1000EPS8_SG_iSD_S8_S8_NSB_10__identityEEEvT0_T1_T2_T3_T4_T6_E12temp_storage;
	add.s32 	%r266, %r265, %r264;
	st.shared.v2.f64 	[%r266+16], {%fd323, %fd322};
$L__BB6_19:
	bar.sync 	0;
	setp.ne.s32 	%p33, %r1, 0;
	@%p33 bra 	$L__BB6_37;
	setp.gt.s32 	%p34, %r34, 32;
	ld.shared.v2.f64 	{%fd202, %fd203}, [_ZZN3cub18CUB_300001_SM_10006detail6reduce28DeviceReduceSingleTileKernelINS2_10policy_hubIN6thrust24THRUST_300001_SM_1000_NS7complexIdEEyN4cuda3std3__44plusIS8_EEE10Policy1000EPS8_SG_iSD_S8_S8_NSB_10__identityEEEvT0_T1_T2_T3_T4_T6_E12temp_storage+32];
	add.f64 	%fd204, %fd323, %fd202;
	add.f64 	%fd205, %fd322, %fd203;
	selp.f64 	%fd206, %fd204, %fd323, %p34;
	selp.f64 	%fd207, %fd205, %fd322, %p34;
	setp.gt.s32 	%p35, %r34, 64;
	ld.shared.v2.f64 	{%fd208, %fd209}, [_ZZN3cub18CUB_300001_SM_10006detail6reduce28DeviceReduceSingleTileKernelINS2_10policy_hubIN6thrust24THRUST_300001_SM_1000_NS7complexIdEEyN4cuda3std3__44plusIS8_EEE10Policy1000EPS8_SG_iSD_S8_S8_NSB_10__identityEEEvT0_T1_T2_T3_T4_T6_E12temp_storage+48];
	add.f64 	%fd210, %fd206, %fd208;
	add.f64 	%fd211, %fd207, %fd209;
	selp.f64 	%fd212, %fd210, %fd206, %p35;
	selp.f64 	%fd213, %fd211, %fd207, %p35;
	setp.gt.s32 	%p36, %r34, 96;
	ld.shared.v2.f64 	{%fd214, %fd215}, [_ZZN3cub18CUB_300001_SM_10006detail6reduce28DeviceReduceSingleTileKernelINS2_10policy_hubIN6thrust24THRUST_300001_SM_1000_NS7complexIdEEyN4cuda3std3__44plusIS8_EEE10Policy1000EPS8_SG_iSD_S8_S8_NSB_10__identityEEEvT0_T1_T2_T3_T4_T6_E12temp_storage+64];
	add.f64 	%fd216, %fd212, %fd214;
	add.f64 	%fd217, %fd213, %fd215;
	selp.f64 	%fd218, %fd216, %fd212, %p36;
	selp.f64 	%fd219, %fd217, %fd213, %p36;
	setp.gt.s32 	%p37, %r34, 128;
	ld.shared.v2.f64 	{%fd220, %fd221}, [_ZZN3cub18CUB_300001_SM_10006detail6reduce28DeviceReduceSingleTileKernelINS2_10policy_hubIN6thrust24THRUST_300001_SM_1000_NS7complexIdEEyN4cuda3std3__44plusIS8_EEE10Policy1000EPS8_SG_iSD_S8_S8_NSB_10__identityEEEvT0_T1_T2_T3_T4_T6_E12temp_storage+80];
	add.f64 	%fd222, %fd218, %fd220;
	add.f64 	%fd223, %fd219, %fd221;
	selp.f64 	%fd224, %fd222, %fd218, %p37;
	selp.f64 	%fd225, %fd223, %fd219, %p37;
	setp.gt.s32 	%p38, %r34, 160;
	ld.shared.v2.f64 	{%fd226, %fd227}, [_ZZN3cub18CUB_300001_SM_10006detail6reduce28DeviceReduceSingleTileKernelINS2_10policy_hubIN6thrust24THRUST_300001_SM_1000_NS7complexIdEEyN4cuda3std3__44plusIS8_EEE10Policy1000EPS8_SG_iSD_S8_S8_NSB_10__identityEEEvT0_T1_T2_T3_T4_T6_E12temp_storage+96];
	add.f64 	%fd228, %fd224, %fd226;
	add.f64 	%fd229, %fd225, %fd227;
	selp.f64 	%fd230, %fd228, %fd224, %p38;
	selp.f64 	%fd231, %fd229, %fd225, %p38;
	setp.gt.s32 	%p39, %r34, 192;
	ld.shared.v2.f64 	{%fd232, %fd233}, [_ZZN3cub18CUB_300001_SM_10006detail6reduce28DeviceReduceSingleTileKernelINS2_10policy_hubIN6thrust24THRUST_300001_SM_1000_NS7complexIdEEyN4cuda3std3__44plusIS8_EEE10Policy1000EPS8_SG_iSD_S8_S8_NSB_10__identityEEEvT0_T1_T2_T3_T4_T6_E12temp_storage+112];
	add.f64 	%fd234, %fd230, %fd232;
	add.f64 	%fd235, %fd231, %fd233;
	selp.f64 	%fd236, %fd234, %fd230, %p39;
	selp.f64 	%fd237, %fd235, %fd231, %p39;
	setp.gt.s32 	%p40, %r34, 224;
	ld.shared.v2.f64 	{%fd238, %fd239}, [_ZZN3cub18CUB_300001_SM_10006detail6reduce28DeviceReduceSingleTileKernelINS2_10policy_hubIN6thrust24THRUST_300001_SM_1000_NS7complexIdEEyN4cuda3std3__44plusIS8_EEE10Policy1000EPS8_SG_iSD_S8_S8_NSB_10__identityEEEvT0_T1_T2_T3_T4_T6_E12temp_storage+128];
	add.f64 	%fd240, %fd236, %fd238;
	add.f64 	%fd241, %fd237, %fd239;
	selp.f64 	%fd323, %fd240, %fd236, %p40;
	selp.f64 	%fd322, %fd241, %fd237, %p40;
	bra.uni 	$L__BB6_37;
$L__BB6_21:
	mov.u32 	%r13, %tid.x;
	mul.wide.u32 	%rd23, %r13, 16;
	add.s64 	%rd13, %rd9, %rd23;
	// begin inline asm
	ld.global.nc.v2.u64 {%rd11, %rd12}, [%rd13];
	// end inline asm
	mov.b64 	%fd61, %rd11;
	mov.b64 	%fd62, %rd12;
	add.s64 	%rd16, %rd13, 4096;
	// begin inline asm
	ld.global.nc.v2.u64 {%rd14, %rd15}, [%rd16];
	// end inline asm
	mov.b64 	%fd63, %rd14;
	mov.b64 	%fd64, %rd15;
	add.s64 	%rd19, %rd13, 8192;
	// begin inline asm
	ld.global.nc.v2.u64 {%rd17, %rd18}, [%rd19];
	// end inline asm
	mov.b64 	%fd65, %rd17;
	mov.b64 	%fd66, %rd18;
	add.s64 	%rd22, %rd13, 12288;
	// begin inline asm
	ld.global.nc.v2.u64 {%rd20, %rd21}, [%rd22];
	// end inline asm
	mov.b64 	%fd67, %rd20;
	mov.b64 	%fd68, %rd21;
	add.f64 	%fd69, %fd61, %fd63;
	add.f64 	%fd70, %fd62, %fd64;
	add.f64 	%fd71, %fd69, %fd65;
	add.f64 	%fd72, %fd70, %fd66;
	add.f64 	%fd321, %fd71, %fd67;
	add.f64 	%fd320, %fd72, %fd68;
	setp.lt.u32 	%p3, %r34, 2048;
	mov.b32 	%r380, 1024;
	@%p3 bra 	$L__BB6_25;
	add.s32 	%r14, %r34, -1024;
	mov.b32 	%r380, 1024;
$L__BB6_23:
	mul.wide.s32 	%rd36, %r380, 16;
	add.s64 	%rd26, %rd13, %rd36;
	// begin inline asm
	ld.global.nc.v2.u64 {%rd24, %rd25}, [%rd26];
	// end inline asm
	mov.b64 	%fd73, %rd24;
	mov.b64 	%fd74, %rd25;
	add.s64 	%rd29, %rd26, 4096;
	// begin inline asm
	ld.global.nc.v2.u64 {%rd27, %rd28}, [%rd29];
	// end inline asm
	mov.b64 	%fd75, %rd27;
	mov.b64 	%fd76, %rd28;
	add.s64 	%rd32, %rd26, 8192;
	// begin inline asm
	ld.global.nc.v2.u64 {%rd30, %rd31}, [%rd32];
	// end inline asm
	mov.b64 	%fd77, %rd30;
	mov.b64 	%fd78, %rd31;
	add.s64 	%rd35, %rd26, 12288;
	// begin inline asm
	ld.global.nc.v2.u64 {%rd33, %rd34}, [%rd35];
	// end inline asm
	mov.b64 	%fd79, %rd33;
	mov.b64 	%fd80, %rd34;
	add.f64 	%fd81, %fd321, %fd73;
	add.f64 	%fd82, %fd320, %fd74;
	add.f64 	%fd83, %fd81, %fd75;
	add.f64 	%fd84, %fd82, %fd76;
	add.f64 	%fd85, %fd83, %fd77;
	add.f64 	%fd86, %fd84, %fd78;
	add.f64 	%fd321, %fd85, %fd79;
	add.f64 	%fd320, %fd86, %fd80;
	sub.s32 	%r37, %r34, %r380;
	setp.lt.s32 	%p4, %r37, 1024;
	@%p4 bra 	$L__BB6_33;
	add.s32 	%r380, %r380, 1024;
	setp.le.s32 	%p5, %r380, %r14;
	@%p5 bra 	$L__BB6_23;
$L__BB6_25:
	setp.le.s32 	%p6, %r34, %r380;
	@%p6 bra 	$L__BB6_33;
	sub.s32 	%r18, %r34, %r380;
	setp.ge.s32 	%p7, %r13, %r18;
	@%p7 bra 	$L__BB6_33;
	not.b32 	%r38, %r13;
	add.s32 	%r39, %r34, %r38;
	sub.s32 	%r19, %r39, %r380;
	and.b32  	%r40, %r19, 768;
	setp.eq.s32 	%p8, %r40, 768;
	mov.u32 	%r384, %r13;
	@%p8 bra 	$L__BB6_30;
	add.s32 	%r382, %r13, %r380;
	shr.u32 	%r41, %r19, 8;
	add.s32 	%r42, %r41, 1;
	and.b32  	%r43, %r42, 3;
	neg.s32 	%r381, %r43;
	mov.u32 	%r384, %r13;
$L__BB6_29:
	.pragma "nounroll";
	mul.wide.u32 	%rd40, %r382, 16;
	add.s64 	%rd39, %rd9, %rd40;
	// begin inline asm
	ld.global.nc.v2.u64 {%rd37, %rd38}, [%rd39];
	// end inline asm
	mov.b64 	%fd88, %rd37;
	mov.b64 	%fd89, %rd38;
	add.f64 	%fd321, %fd321, %fd88;
	add.f64 	%fd320, %fd320, %fd89;
	add.s32 	%r384, %r384, 256;
	add.s32 	%r382, %r382, 256;
	add.s32 	%r381, %r381, 1;
	setp.ne.s32 	%p9, %r381, 0;
	@%p9 bra 	$L__BB6_29;
$L__BB6_30:
	setp.lt.u32 	%p10, %r19, 768;
	@%p10 bra 	$L__BB6_33;
	cvt.u64.u32 	%rd41, %r384;
	cvt.u64.u32 	%rd42, %r380;
	add.s64 	%rd43, %rd41, %rd42;
	shl.b64 	%rd44, %rd43, 4;
	add.s64 	%rd45, %rd44, %rd9;
	add.s64 	%rd141, %rd45, 8192;
	add.s32 	%r385, %r384, %r380;
$L__BB6_32:
	mul.wide.u32 	%rd58, %r385, 16;
	add.s64 	%rd48, %rd9, %rd58;
	// begin inline asm
	ld.global.nc.v2.u64 {%rd46, %rd47}, [%rd48];
	// end inline asm
	mov.b64 	%fd90, %rd46;
	mov.b64 	%fd91, %rd47;
	add.f64 	%fd92, %fd321, %fd90;
	add.f64 	%fd93, %fd320, %fd91;
	add.s64 	%rd51, %rd141, -4096;
	// begin inline asm
	ld.global.nc.v2.u64 {%rd49, %rd50}, [%rd51];
	// end inline asm
	mov.b64 	%fd94, %rd49;
	mov.b64 	%fd95, %rd50;
	add.f64 	%fd96, %fd92, %fd94;
	add.f64 	%fd97, %fd93, %fd95;
	// begin inline asm
	ld.global.nc.v2.u64 {%rd52, %rd53}, [%rd141];
	// end inline asm
	mov.b64 	%fd98, %rd52;
	mov.b64 	%fd99, %rd53;
	add.f64 	%fd100, %fd96, %fd98;
	add.f64 	%fd101, %fd97, %fd99;
	add.s64 	%rd57, %rd141, 4096;
	// begin inline asm
	ld.global.nc.v2.u64 {%rd55, %rd56}, [%rd57];
	// end inline asm
	mov.b64 	%fd102, %rd55;
	mov.b64 	%fd103, %rd56;
	add.f64 	%fd321, %fd100, %fd102;
	add.f64 	%fd320, %fd101, %fd103;
	add.s32 	%r384, %r384, 1024;
	add.s64 	%rd141, %rd141, 16384;
	add.s32 	%r385, %r385, 1024;
	setp.lt.s32 	%p11, %r384, %r18;
	@%p11 bra 	$L__BB6_32;
$L__BB6_33:
	// begin inline asm
	mov.u32 %r44, %laneid;
	// end inline asm
	mov.b64 	%rd59, %fd321;
	mov.b64 	{%r46, %r51}, %rd59;
	mov.b32 	%r62, 1;
	mov.b32 	%r143, 31;
	mov.b32 	%r144, -1;
	// begin inline asm
	shfl.sync.down.b32 %r45, %r46, %r62, %r143, %r144;
	// end inline asm
	// begin inline asm
	shfl.sync.down.b32 %r50, %r51, %r62, %r143, %r144;
	// end inline asm
	mov.b64 	%rd60, {%r45, %r50};
	mov.b64 	%fd104, %rd60;
	mov.b64 	%rd61, %fd320;
	mov.b64 	{%r56, %r61}, %rd61;
	// begin inline asm
	shfl.sync.down.b32 %r55, %r56, %r62, %r143, %r144;
	// end inline asm
	// begin inline asm
	shfl.sync.down.b32 %r60, %r61, %r62, %r143, %r144;
	// end inline asm
	mov.b64 	%rd62, {%r55, %r60};
	mov.b64 	%fd105, %rd62;
	setp.gt.s32 	%p12, %r44, 30;
	add.f64 	%fd106, %fd321, %fd104;
	add.f64 	%fd107, %fd320, %fd105;
	selp.f64 	%fd108, %fd321, %fd106, %p12;
	mov.b64 	%rd63, %fd108;
	mov.b64 	{%r66, %r71}, %rd63;
	selp.f64 	%fd109, %fd320, %fd107, %p12;
	mov.b64 	%rd64, %fd109;
	mov.b64 	{%r76, %r81}, %rd64;
	mov.b32 	%r82, 2;
	// begin inline asm
	shfl.sync.down.b32 %r65, %r66, %r82, %r143, %r144;
	// end inline asm
	// begin inline asm
	shfl.sync.down.b32 %r70, %r71, %r82, %r143, %r144;
	// end inline asm
	mov.b64 	%rd65, {%r65, %r70};
	mov.b64 	%fd110, %rd65;
	// begin inline asm
	shfl.sync.down.b32 %r75, %r76, %r82, %r143, %r144;
	// end inline asm
	// begin inline asm
	shfl.sync.down.b32 %r80, %r81, %r82, %r143, %r144;
	// end inline asm
	mov.b64 	%rd66, {%r75, %r80};
	mov.b64 	%fd111, %rd66;
	setp.gt.s32 	%p13, %r44, 29;
	add.f64 	%fd112, %fd108, %fd110;
	add.f64 	%fd113, %fd109, %fd111;
	selp.f64 	%fd114, %fd108, %fd112, %p13;
	mov.b64 	%rd67, %fd114;
	mov.b64 	{%r86, %r91}, %rd67;
	selp.f64 	%fd115, %fd109, %fd113, %p13;
	mov.b64 	%rd68, %fd115;
	mov.b64 	{%r96, %r101}, %rd68;
	mov.b32 	%r102, 4;
	// begin inline asm
	shfl.sync.down.b32 %r85, %r86, %r102, %r143, %r144;
	// end inline asm
	// begin inline asm
	shfl.sync.down.b32 %r90, %r91, %r102, %r143, %r144;
	// end inline asm
	mov.b64 	%rd69, {%r85, %r90};
	mov.b64 	%fd116, %rd69;
	// begin inline asm
	shfl.sync.down.b32 %r95, %r96, %r102, %r143, %r144;
	// end inline asm
	// begin inline asm
	shfl.sync.down.b32 %r100, %r101, %r102, %r143, %r144;
	// end inline asm
	mov.b64 	%rd70, {%r95, %r100};
	mov.b64 	%fd117, %rd70;
	setp.gt.s32 	%p14, %r44, 27;
	add.f64 	%fd118, %fd114, %fd116;
	add.f64 	%fd119, %fd115, %fd117;
	selp.f64 	%fd120, %fd114, %fd118, %p14;
	mov.b64 	%rd71, %fd120;
	mov.b64 	{%r106, %r111}, %rd71;
	selp.f64 	%fd121, %fd115, %fd119, %p14;
	mov.b64 	%rd72, %fd121;
	mov.b64 	{%r116, %r121}, %rd72;
	mov.b32 	%r122, 8;
	// begin inline asm
	shfl.sync.down.b32 %r105, %r106, %r122, %r143, %r144;
	// end inline asm
	// begin inline asm
	shfl.sync.down.b32 %r110, %r111, %r122, %r143, %r144;
	// end inline asm
	mov.b64 	%rd73, {%r105, %r110};
	mov.b64 	%fd122, %rd73;
	// begin inline asm
	shfl.sync.down.b32 %r115, %r116, %r122, %r143, %r144;
	// end inline asm
	// begin inline asm
	shfl.sync.down.b32 %r120, %r121, %r122, %r143, %r144;
	// end inline asm
	mov.b64 	%rd74, {%r115, %r120};
	mov.b64 	%fd123, %rd74;
	setp.gt.s32 	%p15, %r44, 23;
	add.f64 	%fd124, %fd120, %fd122;
	add.f64 	%fd125, %fd121, %fd123;
	selp.f64 	%fd126, %fd120, %fd124, %p15;
	mov.b64 	%rd75, %fd126;
	mov.b64 	{%r126, %r131}, %rd75;
	selp.f64 	%fd127, %fd121, %fd125, %p15;
	mov.b64 	%rd76, %fd127;
	mov.b64 	{%r136, %r141}, %rd76;
	mov.b32 	%r142, 16;
	// begin inline asm
	shfl.sync.down.b32 %r125, %r126, %r142, %r143, %r144;
	// end inline asm
	// begin inline asm
	shfl.sync.down.b32 %r130, %r131, %r142, %r143, %r144;
	// end inline asm
	mov.b64 	%rd77, {%r125, %r130};
	mov.b64 	%fd128, %rd77;
	// begin inline asm
	shfl.sync.down.b32 %r135, %r136, %r142, %r143, %r144;
	// end inline asm
	// begin inline asm
	shfl.sync.down.b32 %r140, %r141, %r142, %r143, %r144;
	// end inline asm
	mov.b64 	%rd78, {%r135, %r140};
	mov.b64 	%fd129, %rd78;
	setp.gt.s32 	%p16, %r44, 15;
	add.f64 	%fd51, %fd126, %fd128;
	add.f64 	%fd52, %fd127, %fd129;
	selp.f64 	%fd323, %fd126, %fd51, %p16;
	selp.f64 	%fd322, %fd127, %fd52, %p16;
	setp.ne.s32 	%p17, %r44, 0;
	@%p17 bra 	$L__BB6_35;
	shr.u32 	%r145, %r13, 1;
	and.b32  	%r146, %r145, 496;
	mov.u32 	%r147, _ZZN3cub18CUB_300001_SM_10006detail6reduce28DeviceReduceSingleTileKernelINS2_10policy_hubIN6thrust24THRUST_300001_SM_1000_NS7complexIdEEyN4cuda3std3__44plusIS8_EEE10Policy1000EPS8_SG_iSD_S8_S8_NSB_10__identityEEEvT0_T1_T2_T3_T4_T6_E12temp_storage;
	add.s32 	%r148, %r147, %r146;
	st.shared.v2.f64 	[%r148+16], {%fd51, %fd52};
$L__BB6_35:
	bar.sync 	0;
	setp.ne.s32 	%p18, %r13, 0;
	@%p18 bra 	$L__BB6_37;
	ld.shared.v2.f64 	{%fd130, %fd131}, [_ZZN3cub18CUB_300001_SM_10006detail6reduce28DeviceReduceSingleTileKernelINS2_10policy_hubIN6thrust24THRUST_300001_SM_1000_NS7complexIdEEyN4cuda3std3__44plusIS8_EEE10Policy1000EPS8_SG_iSD_S8_S8_NSB_10__identityEEEvT0_T1_T2_T3_T4_T6_E12temp_storage+32];
	add.f64 	%fd132, %fd323, %fd130;
	add.f64 	%fd133, %fd322, %fd131;
	ld.shared.v2.f64 	{%fd134, %fd135}, [_ZZN3cub18CUB_300001_SM_10006detail6reduce28DeviceReduceSingleTileKernelINS2_10policy_hubIN6thrust24THRUST_300001_SM_1000_NS7complexIdEEyN4cuda3std3__44plusIS8_EEE10Policy1000EPS8_SG_iSD_S8_S8_NSB_10__identityEEEvT0_T1_T2_T3_T4_T6_E12temp_storage+48];
	add.f64 	%fd136, %fd132, %fd134;
	add.f64 	%fd137, %fd133, %fd135;
	ld.shared.v2.f64 	{%fd138, %fd139}, [_ZZN3cub18CUB_300001_SM_10006detail6reduce28DeviceReduceSingleTileKernelINS2_10policy_hubIN6thrust24THRUST_300001_SM_1000_NS7complexIdEEyN4cuda3std3__44plusIS8_EEE10Policy1000EPS8_SG_iSD_S8_S8_NSB_10__identityEEEvT0_T1_T2_T3_T4_T6_E12temp_storage+64];
	add.f64 	%fd140, %fd136, %fd138;
	add.f64 	%fd141, %fd137, %fd139;
	ld.shared.v2.f64 	{%fd142, %fd143}, [_ZZN3cub18CUB_300001_SM_10006detail6reduce28DeviceReduceSingleTileKernelINS2_10policy_hubIN6thrust24THRUST_300001_SM_1000_NS7complexIdEEyN4cuda3std3__44plusIS8_EEE10Policy1000EPS8_SG_iSD_S8_S8_NSB_10__identityEEEvT0_T1_T2_T3_T4_T6_E12temp_storage+80];
	add.f64 	%fd144, %fd140, %fd142;
	add.f64 	%fd145, %fd141, %fd143;
	ld.shared.v2.f64 	{%fd146, %fd147}, [_ZZN3cub18CUB_300001_SM_10006detail6reduce28DeviceReduceSingleTileKernelINS2_10policy_hubIN6thrust24THRUST_300001_SM_1000_NS7complexIdEEyN4cuda3std3__44plusIS8_EEE10Policy1000EPS8_SG_iSD_S8_S8_NSB_10__identityEEEvT0_T1_T2_T3_T4_T6_E12temp_storage+96];
	add.f64 	%fd148, %fd144, %fd146;
	add.f64 	%fd149, %fd145, %fd147;
	ld.shared.v2.f64 	{%fd150, %fd151}, [_ZZN3cub18CUB_300001_SM_10006detail6reduce28DeviceReduceSingleTileKernelINS2_10policy_hubIN6thrust24THRUST_300001_SM_1000_NS7complexIdEEyN4cuda3std3__44plusIS8_EEE10Policy1000EPS8_SG_iSD_S8_S8_NSB_10__identityEEEvT0_T1_T2_T3_T4_T6_E12temp_storage+112];
	add.f64 	%fd152, %fd148, %fd150;
	add.f64 	%fd153, %fd149, %fd151;
	ld.shared.v2.f64 	{%fd154, %fd155}, [_ZZN3cub18CUB_300001_SM_10006detail6reduce28DeviceReduceSingleTileKernelINS2_10policy_hubIN6thrust24THRUST_300001_SM_1000_NS7complexIdEEyN4cuda3std3__44plusIS8_EEE10Policy1000EPS8_SG_iSD_S8_S8_NSB_10__identityEEEvT0_T1_T2_T3_T4_T6_E12temp_storage+128];
	add.f64 	%fd323, %fd152, %fd154;
	add.f64 	%fd322, %fd153, %fd155;
$L__BB6_37:
	mov.u32 	%r372, %tid.x;
	setp.ne.s32 	%p48, %r372, 0;
	@%p48 bra 	$L__BB6_39;
	add.f64 	%fd294, %fd59, %fd323;
	add.f64 	%fd295, %fd60, %fd322;
	st.global.v2.f64 	[%rd1], {%fd294, %fd295};
$L__BB6_39:
	ret;

}
	// .globl	_ZN3cub18CUB_300001_SM_10006detail8for_each13static_kernelINS2_12policy_hub_t12policy_500_tEmN6thrust24THRUST_300001_SM_1000_NS8cuda_cub20__uninitialized_fill7functorINS7_10device_ptrIdEEdEEEEvT0_T1_
.visible .entry _ZN3cub18CUB_300001_SM_10006detail8for_each13static_kernelINS2_12policy_hub_t12policy_500_tEmN6thrust24THRUST_300001_SM_1000_NS8cuda_cub20__uninitialized_fill7functorINS7_10device_ptrIdEEdEEEEvT0_T1_(
	.param .u64 _ZN3cub18CUB_300001_SM_10006detail8for_each13static_kernelINS2_12policy_hub_t12policy_500_tEmN6thrust24THRUST_300001_SM_1000_NS8cuda_cub20__uninitialized_fill7functorINS7_10device_ptrIdEEdEEEEvT0_T1__param_0,
	.param .align 8 .b8 _ZN3cub18CUB_300001_SM_10006detail8for_each13static_kernelINS2_12policy_hub_t12policy_500_tEmN6thrust24THRUST_300001_SM_1000_NS8cuda_cub20__uninitialized_fill7functorINS7_10device_ptrIdEEdEEEEvT0_T1__param_1[16]
)
.maxntid 256
{
	.reg .pred 	%p<4>;
	.reg .b32 	%r<5>;
	.reg .b64 	%rd<16>;
	.reg .b64 	%fd<3>;

	ld.param.f64 	%fd2, [_ZN3cub18CUB_300001_SM_10006detail8for_each13static_kernelINS2_12policy_hub_t12policy_500_tEmN6thrust24THRUST_300001_SM_1000_NS8cuda_cub20__uninitialized_fill7functorINS7_10device_ptrIdEEdEEEEvT0_T1__param_1+8];
	ld.param.u64 	%rd4, [_ZN3cub18CUB_300001_SM_10006detail8for_each13static_kernelINS2_12policy_hub_t12policy_500_tEmN6thrust24THRUST_300001_SM_1000_NS8cuda_cub20__uninitialized_fill7functorINS7_10device_ptrIdEEdEEEEvT0_T1__param_1];
	ld.param.u64 	%rd5, [_ZN3cub18CUB_300001_SM_10006detail8for_each13static_kernelINS2_12policy_hub_t12policy_500_tEmN6thrust24THRUST_300001_SM_1000_NS8cuda_cub20__uninitialized_fill7functorINS7_10device_ptrIdEEdEEEEvT0_T1__param_0];
	mov.u32 	%r2, %ctaid.x;
	mul.wide.u32 	%rd1, %r2, 512;
	sub.s64 	%rd2, %rd5, %rd1;
	setp.lt.u64 	%p1, %rd2, 512;
	@%p1 bra 	$L__BB7_2;
	mov.u32 	%r4, %tid.x;
	cvta.to.global.u64 	%rd11, %rd4;
	cvt.u64.u32 	%rd12, %r4;
	add.s64 	%rd13, %rd1, %rd12;
	shl.b64 	%rd14, %rd13, 3;
	add.s64 	%rd15, %rd11, %rd14;
	st.global.f64 	[%rd15], %fd2;
	st.global.f64 	[%rd15+2048], %fd2;
	bra.uni 	$L__BB7_6;
$L__BB7_2:
	cvta.to.global.u64 	%rd6, %rd4;
	mov.u32 	%r1, %tid.x;
	cvt.u64.u32 	%rd7, %r1;
	setp.le.u64 	%p2, %rd2, %rd7;
	add.s64 	%rd8, %rd1, %rd7;
	shl.b64 	%rd9, %rd8, 3;
	add.s64 	%rd3, %rd6, %rd9;
	@%p2 bra 	$L__BB7_4;
	st.global.f64 	[%rd3], %fd2;
$L__BB7_4:
	add.s32 	%r3, %r1, 256;
	cvt.u64.u32 	%rd10, %r3;
	setp.le.u64 	%p3, %rd2, %rd10;
	@%p3 bra 	$L__BB7_6;
	st.global.f64 	[%rd3+2048], %fd2;
$L__BB7_6:
	ret;

}
	// .globl	_ZN3cub18CUB_300001_SM_10006detail8for_each13static_kernelINS2_12policy_hub_t12policy_500_tEmN6thrust24THRUST_300001_SM_1000_NS8cuda_cub20__uninitialized_fill7functorINS7_10device_ptrINS7_7complexIdEEEESD_EEEEvT0_T1_
.visible .entry _ZN3cub18CUB_300001_SM_10006detail8for_each13static_kernelINS2_12policy_hub_t12policy_500_tEmN6thrust24THRUST_300001_SM_1000_NS8cuda_cub20__uninitialized_fill7functorINS7_10device_ptrINS7_7complexIdEEEESD_EEEEvT0_T1_(
	.param .u64 _ZN3cub18CUB_300001_SM_10006detail8for_each13static_kernelINS2_12policy_hub_t12policy_500_tEmN6thrust24THRUST_300001_SM_1000_NS8cuda_cub20__uninitialized_fill7functorINS7_10device_ptrINS7_7complexIdEEEESD_EEEEvT0_T1__param_0,
	.param .align 16 .b8 _ZN3cub18CUB_300001_SM_10006detail8for_each13static_kernelINS2_12policy_hub_t12policy_500_tEmN6thrust24THRUST_300001_SM_1000_NS8cuda_cub20__uninitialized_fill7functorINS7_10device_ptrINS7_7complexIdEEEESD_EEEEvT0_T1__param_1[32]
)
.maxntid 256
{
	.reg .pred 	%p<4>;
	.reg .b16 	%rs<9>;
	.reg .b32 	%r<15>;
	.reg .b64 	%rd<16>;
	.reg .b64 	%fd<5>;

	ld.param.u64 	%rd4, [_ZN3cub18CUB_300001_SM_10006detail8for_each13static_kernelINS2_12policy_hub_t12policy_500_tEmN6thrust24THRUST_300001_SM_1000_NS8cuda_cub20__uninitialized_fill7functorINS7_10device_ptrINS7_7complexIdEEEESD_EEEEvT0_T1__param_1];
	ld.param.u64 	%rd5, [_ZN3cub18CUB_300001_SM_10006detail8for_each13static_kernelINS2_12policy_hub_t12policy_500_tEmN6thrust24THRUST_300001_SM_1000_NS8cuda_cub20__uninitialized_fill7functorINS7_10device_ptrINS7_7complexIdEEEESD_EEEEvT0_T1__param_0];
	ld.param.v2.f64 	{%fd3, %fd4}, [_ZN3cub18CUB_300001_SM_10006detail8for_each13static_kernelINS2_12policy_hub_t12policy_500_tEmN6thrust24THRUST_300001_SM_1000_NS8cuda_cub20__uninitialized_fill7functorINS7_10device_ptrINS7_7complexIdEEEESD_EEEEvT0_T1__param_1+16];
	mov.u32 	%r12, %ctaid.x;
	mul.wide.u32 	%rd1, %r12, 512;
	sub.s64 	%rd2, %rd5, %rd1;
	setp.lt.u64 	%p1, %rd2, 512;
	@%p1 bra 	$L__BB8_2;
	mov.u32 	%r14, %tid.x;
	cvta.to.global.u64 	%rd11, %rd4;
	cvt.u64.u32 	%rd12, %r14;
	add.s64 	%rd13, %rd1, %rd12;
	shl.b64 	%rd14, %rd13, 4;
	add.s64 	%rd15, %rd11, %rd14;
	st.global.v2.f64 	[%rd15], {%fd3, %fd4};
	st.global.v2.f64 	[%rd15+4096], {%fd3, %fd4};
	bra.uni 	$L__BB8_6;
$L__BB8_2:
	cvta.to.global.u64 	%rd6, %rd4;
	mov.u32 	%r1, %tid.x;
	cvt.u64.u32 	%rd7, %r1;
	setp.le.u64 	%p2, %rd2, %rd7;
	add.s64 	%rd8, %rd1, %rd7;
	shl.b64 	%rd9, %rd8, 4;
	add.s64 	%rd3, %rd6, %rd9;
	@%p2 bra 	$L__BB8_4;
	st.global.v2.f64 	[%rd3], {%fd3, %fd4};
$L__BB8_4:
	add.s32 	%r13, %r1, 256;
	cvt.u64.u32 	%rd10, %r13;
	setp.le.u64 	%p3, %rd2, %rd10;
	@%p3 bra 	$L__BB8_6;
	st.global.v2.f64 	[%rd3+4096], {%fd3, %fd4};
$L__BB8_6:
	ret;

}
	// .globl	_ZN3cub18CUB_300001_SM_10006detail9transform16transform_kernelINS2_10policy_hubILb1EN4cuda3std3__45tupleIJN6thrust24THRUST_300001_SM_1000_NS12zip_iteratorINS8_IJNSA_6detail15normal_iteratorINSA_10device_ptrIdEEEESG_EEEEEEEEE10policy1000Ei6DotDirSG_JSI_EEEvT0_iT1_T2_DpNS2_10kernel_argIT3_EE
.visible .entry _ZN3cub18CUB_300001_SM_10006detail9transform16transform_kernelINS2_10policy_hubILb1EN4cuda3std3__45tupleIJN6thrust24THRUST_300001_SM_1000_NS12zip_iteratorINS8_IJNSA_6detail15normal_iteratorINSA_10device_ptrIdEEEESG_EEEEEEEEE10policy1000Ei6DotDirSG_JSI_EEEvT0_iT1_T2_DpNS2_10kernel_argIT3_EE(
	.param .u32 _ZN3cub18CUB_300001_SM_10006detail9transform16transform_kernelINS2_10policy_hubILb1EN4cuda3std3__45tupleIJN6thrust24THRUST_300001_SM_1000_NS12zip_iteratorINS8_IJNSA_6detail15normal_iteratorINSA_10device_ptrIdEEEESG_EEEEEEEEE10policy1000Ei6DotDirSG_JSI_EEEvT0_iT1_T2_DpNS2_10kernel_argIT3_EE_param_0,
	.param .u32 _ZN3cub18CUB_300001_SM_10006detail9transform16transform_kernelINS2_10policy_hubILb1EN4cuda3std3__45tupleIJN6thrust24THRUST_300001_SM_1000_NS12zip_iteratorINS8_IJNSA_6detail15normal_iteratorINSA_10device_ptrIdEEEESG_EEEEEEEEE10policy1000Ei6DotDirSG_JSI_EEEvT0_iT1_T2_DpNS2_10kernel_argIT3_EE_param_1,
	.param .align 8 .b8 _ZN3cub18CUB_300001_SM_10006detail9transform16transform_kernelINS2_10policy_hubILb1EN4cuda3std3__45tupleIJN6thrust24THRUST_300001_SM_1000_NS12zip_iteratorINS8_IJNSA_6detail15normal_iteratorINSA_10device_ptrIdEEEESG_EEEEEEEEE10policy1000Ei6DotDirSG_JSI_EEEvT0_iT1_T2_DpNS2_10kernel_argIT3_EE_param_2[16],
	.param .align 8 .b8 _ZN3cub18CUB_300001_SM_10006detail9transform16transform_kernelINS2_10policy_hubILb1EN4cuda3std3__45tupleIJN6thrust24THRUST_300001_SM_1000_NS12zip_iteratorINS8_IJNSA_6detail15normal_iteratorINSA_10device_ptrIdEEEESG_EEEEEEEEE10policy1000Ei6DotDirSG_JSI_EEEvT0_iT1_T2_DpNS2_10kernel_argIT3_EE_param_3[8],
	.param .align 8 .b8 _ZN3cub18CUB_300001_SM_10006detail9transform16transform_kernelINS2_10policy_hubILb1EN4cuda3std3__45tupleIJN6thrust24THRUST_300001_SM_1000_NS12zip_iteratorINS8_IJNSA_6detail15normal_iteratorINSA_10device_ptrIdEEEESG_EEEEEEEEE10policy1000Ei6DotDirSG_JSI_EEEvT0_iT1_T2_DpNS2_10kernel_argIT3_EE_param_4[16]
)
.maxntid 128
{
	.reg .pred 	%p<35>;
	.reg .b32 	%r<73>;
	.reg .b64 	%rd<80>;
	.reg .b64 	%fd<123>;

	ld.param.f64 	%fd1, [_ZN3cub18CUB_300001_SM_10006detail9transform16transform_kernelINS2_10policy_hubILb1EN4cuda3std3__45tupleIJN6thrust24THRUST_300001_SM_1000_NS12zip_iteratorINS8_IJNSA_6detail15normal_iteratorINSA_10device_ptrIdEEEESG_EEEEEEEEE10policy1000Ei6DotDirSG_JSI_EEEvT0_iT1_T2_DpNS2_10kernel_argIT3_EE_param_2];
	ld.param.f64 	%fd2, [_ZN3cub18CUB_300001_SM_10006detail9transform16transform_kernelINS2_10policy_hubILb1EN4cuda3std3__45tupleIJN6thrust24THRUST_300001_SM_1000_NS12zip_iteratorINS8_IJNSA_6detail15normal_iteratorINSA_10device_ptrIdEEEESG_EEEEEEEEE10policy1000Ei6DotDirSG_JSI_EEEvT0_iT1_T2_DpNS2_10kernel_argIT3_EE_param_2+8];
	ld.param.u32 	%r38, [_ZN3cub18CUB_300001_SM_10006detail9transform16transform_kernelINS2_10policy_hubILb1EN4cuda3std3__45tupleIJN6thrust24THRUST_300001_SM_1000_NS12zip_iteratorINS8_IJNSA_6detail15normal_iteratorINSA_10device_ptrIdEEEESG_EEEEEEEEE10policy1000Ei6DotDirSG_JSI_EEEvT0_iT1_T2_DpNS2_10kernel_argIT3_EE_param_0];
	ld.param.u64 	%rd19, [_ZN3cub18CUB_300001_SM_10006detail9transform16transform_kernelINS2_10policy_hubILb1EN4cuda3std3__45tupleIJN6thrust24THRUST_300001_SM_1000_NS12zip_iteratorINS8_IJNSA_6detail15normal_iteratorINSA_10device_ptrIdEEEESG_EEEEEEEEE10policy1000Ei6DotDirSG_JSI_EEEvT0_iT1_T2_DpNS2_10kernel_argIT3_EE_param_4+8];
	ld.param.u64 	%rd18, [_ZN3cub18CUB_300001_SM_10006detail9transform16transform_kernelINS2_10policy_hubILb1EN4cuda3std3__45tupleIJN6thrust24THRUST_300001_SM_1000_NS12zip_iteratorINS8_IJNSA_6detail15normal_iteratorINSA_10device_ptrIdEEEESG_EEEEEEEEE10policy1000Ei6DotDirSG_JSI_EEEvT0_iT1_T2_DpNS2_10kernel_argIT3_EE_param_4];
	ld.param.u64 	%rd20, [_ZN3cub18CUB_300001_SM_10006detail9transform16transform_kernelINS2_10policy_hubILb1EN4cuda3std3__45tupleIJN6thrust24THRUST_300001_SM_1000_NS12zip_iteratorINS8_IJNSA_6detail15normal_iteratorINSA_10device_ptrIdEEEESG_EEEEEEEEE10policy1000Ei6DotDirSG_JSI_EEEvT0_iT1_T2_DpNS2_10kernel_argIT3_EE_param_3];
	ld.param.u32 	%r37, [_ZN3cub18CUB_300001_SM_10006detail9transform16transform_kernelINS2_10policy_hubILb1EN4cuda3std3__45tupleIJN6thrust24THRUST_300001_SM_1000_NS12zip_iteratorINS8_IJNSA_6detail15normal_iteratorINSA_10device_ptrIdEEEESG_EEEEEEEEE10policy1000Ei6DotDirSG_JSI_EEEvT0_iT1_T2_DpNS2_10kernel_argIT3_EE_param_1];
	cvta.to.global.u64 	%rd1, %rd20;
	cvta.to.global.u64 	%rd2, %rd18;
	cvta.to.global.u64 	%rd3, %rd19;
	shl.b32 	%r39, %r37, 7;
	mov.u32 	%r40, %ctaid.x;
	mul.lo.s32 	%r1, %r39, %r40;
	sub.s32 	%r41, %r38, %r1;
	min.s32 	%r2, %r39, %r41;
	mul.wide.s32 	%rd79, %r1, 8;
	add.s64 	%rd4, %rd2, %rd79;
	add.s64 	%rd5, %rd3, %rd79;
	add.s64 	%rd6, %rd1, %rd79;
	setp.gt.s32 	%p1, %r39, %r41;
	@%p1 bra 	$L__BB9_13;
	setp.lt.s32 	%p2, %r37, 1;
	@%p2 bra 	$L__BB9_54;
	mov.u32 	%r3, %tid.x;
	and.b32  	%r4, %r37, 7;
	setp.lt.u32 	%p3, %r37, 8;
	mov.b32 	%r70, 0;
	@%p3 bra 	$L__BB9_5;
	and.b32  	%r70, %r37, 2147483640;
	neg.s32 	%r65, %r70;
	mul.wide.u32 	%rd22, %r3, 8;
	add.s64 	%rd7, %rd1, %rd22;
	add.s64 	%rd9, %rd3, %rd22;
	add.s64 	%rd23, %rd79, 3072;
	add.s64 	%rd10, %rd2, %rd23;
	add.s32 	%r64, %r3, 128;
	add.s64 	%rd11, %rd3, %rd23;
	add.s64 	%rd12, %rd1, %rd23;
$L__BB9_4:
	.pragma "nounroll";
	mul.wide.s32 	%rd24, %r64, 8;
	add.s64 	%rd25, %rd10, %rd24;
	add.s64 	%rd26, %rd11, %rd24;
	add.s64 	%rd27, %rd12, %rd24;
	cvta.to.global.u64 	%rd28, %rd18;
	mul.wide.u32 	%rd29, %r3, 8;
	add.s64 	%rd30, %rd28, %rd29;
	add.s64 	%rd31, %rd30, %rd79;
	add.s64 	%rd32, %rd9, %rd79;
	ld.global.f64 	%fd3, [%rd31];
	ld.global.f64 	%fd4, [%rd32];
	mul.f64 	%fd5, %fd2, %fd4;
	fma.rn.f64 	%fd6, %fd1, %fd3, %fd5;
	add.s64 	%rd33, %rd7, %rd79;
	st.global.f64 	[%rd33], %fd6;
	ld.global.f64 	%fd7, [%rd25+-3072];
	ld.global.f64 	%fd8, [%rd26+-3072];
	mul.f64 	%fd9, %fd2, %fd8;
	fma.rn.f64 	%fd10, %fd1, %fd7, %fd9;
	st.global.f64 	[%rd27+-3072], %fd10;
	ld.global.f64 	%fd11, [%rd25+-2048];
	ld.global.f64 	%fd12, [%rd26+-2048];
	mul.f64 	%fd13, %fd2, %fd12;
	fma.rn.f64 	%fd14, %fd1, %fd11, %fd13;
	st.global.f64 	[%rd27+-2048], %fd14;
	ld.global.f64 	%fd15, [%rd25+-1024];
	ld.global.f64 	%fd16, [%rd26+-1024];
	mul.f64 	%fd17, %fd2, %fd16;
	fma.rn.f64 	%fd18, %fd1, %fd15, %fd17;
	st.global.f64 	[%rd27+-1024], %fd18;
	ld.global.f64 	%fd19, [%rd25];
	ld.global.f64 	%fd20, [%rd26];
	mul.f64 	%fd21, %fd2, %fd20;
	fma.rn.f64 	%fd22, %fd1, %fd19, %fd21;
	st.global.f64 	[%rd27], %fd22;
	ld.global.f64 	%fd23, [%rd25+1024];
	ld.global.f64 	%fd24, [%rd26+1024];
	mul.f64 	%fd25, %fd2, %fd24;
	fma.rn.f64 	%fd26, %fd1, %fd23, %fd25;
	st.global.f64 	[%rd27+1024], %fd26;
	ld.global.f64 	%fd27, [%rd25+2048];
	ld.global.f64 	%fd28, [%rd26+2048];
	mul.f64 	%fd29, %fd2, %fd28;
	fma.rn.f64 	%fd30, %fd1, %fd27, %fd29;
	st.global.f64 	[%rd27+2048], %fd30;
	ld.global.f64 	%fd31, [%rd25+3072];
	ld.global.f64 	%fd32, [%rd26+3072];
	mul.f64 	%fd33, %fd2, %fd32;
	fma.rn.f64 	%fd34, %fd1, %fd31, %fd33;
	st.global.f64 	[%rd27+3072], %fd34;
	add.s32 	%r65, %r65, 8;
	add.s64 	%rd79, %rd79, 8192;
	add.s32 	%r64, %r64, 1024;
	setp.eq.s32 	%p4, %r65, 0;
	@%p4 bra 	$L__BB9_5;
	bra.uni 	$L__BB9_4;
$L__BB9_5:
	setp.eq.s32 	%p5, %r4, 0;
	@%p5 bra 	$L__BB9_54;
	and.b32  	%r32, %r37, 3;
	setp.lt.u32 	%p6, %r4, 4;
	@%p6 bra 	$L__BB9_8;
	shl.b32 	%r43, %r70, 7;
	add.s32 	%r44, %r43, %r3;
	mul.wide.s32 	%rd34, %r44, 8;
	add.s64 	%rd35, %rd4, %rd34;
	add.s64 	%rd36, %rd5, %rd34;
	ld.global.f64 	%fd35, [%rd35];
	ld.global.f64 	%fd36, [%rd36];
	mul.f64 	%fd37, %fd2, %fd36;
	fma.rn.f64 	%fd38, %fd1, %fd35, %fd37;
	add.s64 	%rd37, %rd6, %rd34;
	st.global.f64 	[%rd37], %fd38;
	ld.global.f64 	%fd39, [%rd35+1024];
	ld.global.f64 	%fd40, [%rd36+1024];
	mul.f64 	%fd41, %fd2, %fd40;
	fma.rn.f64 	%fd42, %fd1, %fd39, %fd41;
	st.global.f64 	[%rd37+1024], %fd42;
	ld.global.f64 	%fd43, [%rd35+2048];
	ld.global.f64 	%fd44, [%rd36+2048];
	mul.f64 	%fd45, %fd2, %fd44;
	fma.rn.f64 	%fd46, %fd1, %fd43, %fd45;
	st.global.f64 	[%rd37+2048], %fd46;
	ld.global.f64 	%fd47, [%rd35+3072];
	ld.global.f64 	%fd48, [%rd36+3072];
	mul.f64 	%fd49, %fd2, %fd48;
	fma.rn.f64 	%fd50, %fd1, %fd47, %fd49;
	st.global.f64 	[%rd37+3072], %fd50;
	add.s32 	%r70, %r70, 4;
$L__BB9_8:
	setp.eq.s32 	%p7, %r32, 0;
	@%p7 bra 	$L__BB9_54;
	setp.eq.s32 	%p8, %r32, 1;
	@%p8 bra 	$L__BB9_11;
	shl.b32 	%r45, %r70, 7;
	add.s32 	%r46, %r45, %r3;
	mul.wide.s32 	%rd38, %r46, 8;
	add.s64 	%rd39, %rd4, %rd38;
	add.s64 	%rd40, %rd5, %rd38;
	ld.global.f64 	%fd51, [%rd39];
	ld.global.f64 	%fd52, [%rd40];
	mul.f64 	%fd53, %fd2, %fd52;
	fma.rn.f64 	%fd54, %fd1, %fd51, %fd53;
	add.s64 	%rd41, %rd6, %rd38;
	st.global.f64 	[%rd41], %fd54;
	ld.global.f64 	%fd55, [%rd39+1024];
	ld.global.f64 	%fd56, [%rd40+1024];
	mul.f64 	%fd57, %fd2, %fd56;
	fma.rn.f64 	%fd58, %fd1, %fd55, %fd57;
	st.global.f64 	[%rd41+1024], %fd58;
	add.s32 	%r70, %r70, 2;
$L__BB9_11:
	and.b32  	%r47, %r37, 1;
	setp.eq.b32 	%p9, %r47, 1;
	not.pred 	%p10, %p9;
	@%p10 bra 	$L__BB9_54;
	shl.b32 	%r48, %r70, 7;
	add.s32 	%r49, %r48, %r3;
	mul.wide.s32 	%rd42, %r49, 8;
	add.s64 	%rd43, %rd4, %rd42;
	add.s64 	%rd44, %rd5, %rd42;
	ld.global.f64 	%fd59, [%rd43];
	ld.global.f64 	%fd60, [%rd44];
	mul.f64 	%fd61, %fd2, %fd60;
	fma.rn.f64 	%fd62, %fd1, %fd59, %fd61;
	add.s64 	%rd45, %rd6, %rd42;
	st.global.f64 	[%rd45], %fd62;
	bra.uni 	$L__BB9_54;
$L__BB9_13:
	setp.lt.s32 	%p11, %r37, 1;
	@%p11 bra 	$L__BB9_54;
	mov.u32 	%r8, %tid.x;
	and.b32  	%r9, %r37, 7;
	setp.lt.u32 	%p12, %r37, 8;
	mov.b32 	%r67, 0;
	@%p12 bra 	$L__BB9_33;
	and.b32  	%r67, %r37, 2147483640;
	mov.b32 	%r66, 0;
$L__BB9_16:
	.pragma "nounroll";
	shl.b32 	%r52, %r66, 7;
	add.s32 	%r16, %r52, %r8;
	setp.ge.s32 	%p13, %r16, %r2;
	@%p13 bra 	$L__BB9_18;
	mul.wide.u32 	%rd46, %r16, 8;
	add.s64 	%rd47, %rd4, %rd46;
	add.s64 	%rd48, %rd5, %rd46;
	ld.global.f64 	%fd63, [%rd47];
	ld.global.f64 	%fd64, [%rd48];
	mul.f64 	%fd65, %fd2, %fd64;
	fma.rn.f64 	%fd66, %fd1, %fd63, %fd65;
	add.s64 	%rd49, %rd6, %rd46;
	st.global.f64 	[%rd49], %fd66;
$L__BB9_18:
	add.s32 	%r53, %r16, 128;
	setp.ge.s32 	%p14, %r53, %r2;
	mul.wide.s32 	%rd50, %r53, 8;
	add.s64 	%rd15, %rd4, %rd50;
	add.s64 	%rd16, %rd5, %rd50;
	add.s64 	%rd17, %rd6, %rd50;
	@%p14 bra 	$L__BB9_20;
	ld.global.f64 	%fd67, [%rd15];
	ld.global.f64 	%fd68, [%rd16];
	mul.f64 	%fd69, %fd2, %fd68;
	fma.rn.f64 	%fd70, %fd1, %fd67, %fd69;
	st.global.f64 	[%rd17], %fd70;
$L__BB9_20:
	add.s32 	%r54, %r16, 256;
	setp.ge.s32 	%p15, %r54, %r2;
	@%p15 bra 	$L__BB9_22;
	ld.global.f64 	%fd71, [%rd15+1024];
	ld.global.f64 	%fd72, [%rd16+1024];
	mul.f64 	%fd73, %fd2, %fd72;
	fma.rn.f64 	%fd74, %fd1, %fd71, %fd73;
	st.global.f64 	[%rd17+1024], %fd74;
$L__BB9_22:
	add.s32 	%r55, %r16, 384;
	setp.ge.s32 	%p16, %r55, %r2;
	@%p16 bra 	$L__BB9_24;
	ld.global.f64 	%fd75, [%rd15+2048];
	ld.global.f64 	%fd76, [%rd16+2048];
	mul.f64 	%fd77, %fd2, %fd76;
	fma.rn.f64 	%fd78, %fd1, %fd75, %fd77;
	st.global.f64 	[%rd17+2048], %fd78;
$L__BB9_24:
	add.s32 	%r56, %r16, 512;
	setp.ge.s32 	%p17, %r56, %r2;
	@%p17 bra 	$L__BB9_26;
	ld.global.f64 	%fd79, [%rd15+3072];
	ld.global.f64 	%fd80, [%rd16+3072];
	mul.f64 	%fd81, %fd2, %fd80;
	fma.rn.f64 	%fd82, %fd1, %fd79, %fd81;
	st.global.f64 	[%rd17+3072], %fd82;
$L__BB9_26:
	add.s32 	%r57, %r16, 640;
	setp.ge.s32 	%p18, %r57, %r2;
	@%p18 bra 	$L__BB9_28;
	ld.global.f64 	%fd83, [%rd15+4096];
	ld.global.f64 	%fd84, [%rd16+4096];
	mul.f64 	%fd85, %fd2, %fd84;
	fma.rn.f64 	%fd86, %fd1, %fd83, %fd85;
	st.global.f64 	[%rd17+4096], %fd86;
$L__BB9_28:
	add.s32 	%r58, %r16, 768;
	setp.ge.s32 	%p19, %r58, %r2;
	@%p19 bra 	$L__BB9_30;
	ld.global.f64 	%fd87, [%rd15+5120];
	ld.global.f64 	%fd88, [%rd16+5120];
	mul.f64 	%fd89, %fd2, %fd88;
	fma.rn.f64 	%fd90, %fd1, %fd87, %fd89;
	st.global.f64 	[%rd17+5120], %fd90;
$L__BB9_30:
	add.s32 	%r59, %r16, 896;
	setp.ge.s32 	%p20, %r59, %r2;
	@%p20 bra 	$L__BB9_32;
	ld.global.f64 	%fd91, [%rd15+6144];
	ld.global.f64 	%fd92, [%rd16+6144];
	mul.f64 	%fd93, %fd2, %fd92;
	fma.rn.f64 	%fd94, %fd1, %fd91, %fd93;
	st.global.f64 	[%rd17+6144], %fd94;
$L__BB9_32:
	add.s32 	%r66, %r66, 8;
	setp.ne.s32 	%p21, %r66, %r67;
	@%p21 bra 	$L__BB9_16;
$L__BB9_33:
	setp.eq.s32 	%p22, %r9, 0;
	@%p22 bra 	$L__BB9_54;
	and.b32  	%r19, %r37, 3;
	setp.lt.u32 	%p23, %r9, 4;
	@%p23 bra 	$L__BB9_44;
	shl.b32 	%r60, %r67, 7;
	add.s32 	%r20, %r60, %r8;
	setp.ge.s32 	%p24, %r20, %r2;
	@%p24 bra 	$L__BB9_37;
	mul.wide.s32 	%rd51, %r20, 8;
	add.s64 	%rd52, %rd4, %rd51;
	add.s64 	%rd53, %rd5, %rd51;
	ld.global.f64 	%fd95, [%rd52];
	ld.global.f64 	%fd96, [%rd53];
	mul.f64 	%fd97, %fd2, %fd96;
	fma.rn.f64 	%fd98, %fd1, %fd95, %fd97;
	add.s64 	%rd54, %rd6, %rd51;
	st.global.f64 	[%rd54], %fd98;
$L__BB9_37:
	add.s32 	%r21, %r20, 128;
	setp.ge.s32 	%p25, %r21, %r2;
	@%p25 bra 	$L__BB9_39;
	mul.wide.s32 	%rd55, %r21, 8;
	add.s64 	%rd56, %rd4, %rd55;
	add.s64 	%rd57, %rd5, %rd55;
	ld.global.f64 	%fd99, [%rd56];
	ld.global.f64 	%fd100, [%rd57];
	mul.f64 	%fd101, %fd2, %fd100;
	fma.rn.f64 	%fd102, %fd1, %fd99, %fd101;
	add.s64 	%rd58, %rd6, %rd55;
	st.global.f64 	[%rd58], %fd102;
$L__BB9_39:
	add.s32 	%r22, %r20, 256;
	setp.ge.s32 	%p26, %r22, %r2;
	@%p26 bra 	$L__BB9_41;
	mul.wide.s32 	%rd59, %r22, 8;
	add.s64 	%rd60, %rd4, %rd59;
	add.s64 	%rd61, %rd5, %rd59;
	ld.global.f64 	%fd103, [%rd60];
	ld.global.f64 	%fd104, [%rd61];
	mul.f64 	%fd105, %fd2, %fd104;
	fma.rn.f64 	%fd106, %fd1, %fd103, %fd105;
	add.s64 	%rd62, %rd6, %rd59;
	st.global.f64 	[%rd62], %fd106;
$L__BB9_41:
	add.s32 	%r23, %r20, 384;
	setp.ge.s32 	%p27, %r23, %r2;
	@%p27 bra 	$L__BB9_43;
	mul.wide.s32 	%rd63, %r23, 8;
	add.s64 	%rd64, %rd4, %rd63;
	add.s64 	%rd65, %rd5, %rd63;
	ld.global.f64 	%fd107, [%rd64];
	ld.global.f64 	%fd108, [%rd65];
	mul.f64 	%fd109, %fd2, %fd108;
	fma.rn.f64 	%fd110, %fd1, %fd107, %fd109;
	add.s64 	%rd66, %rd6, %rd63;
	st.global.f64 	[%rd66], %fd110;
$L__BB9_43:
	add.s32 	%r67, %r67, 4;
$L__BB9_44:
	setp.eq.s32 	%p28, %r19, 0;
	@%p28 bra 	$L__BB9_54;
	setp.eq.s32 	%p29, %r19, 1;
	@%p29 bra 	$L__BB9_51;
	shl.b32 	%r61, %r67, 7;
	add.s32 	%r26, %r61, %r8;
	setp.ge.s32 	%p30, %r26, %r2;
	@%p30 bra 	$L__BB9_48;
	mul.wide.s32 	%rd67, %r26, 8;
	add.s64 	%rd68, %rd4, %rd67;
	add.s64 	%rd69, %rd5, %rd67;
	ld.global.f64 	%fd111, [%rd68];
	ld.global.f64 	%fd112, [%rd69];
	mul.f64 	%fd113, %fd2, %fd112;
	fma.rn.f64 	%fd114, %fd1, %fd111, %fd113;
	add.s64 	%rd70, %rd6, %rd67;
	st.global.f64 	[%rd70], %fd114;
$L__BB9_48:
	add.s32 	%r27, %r26, 128;
	setp.ge.s32 	%p31, %r27, %r2;
	@%p31 bra 	$L__BB9_50;
	mul.wide.s32 	%rd71, %r27, 8;
	add.s64 	%rd72, %rd4, %rd71;
	add.s64 	%rd73, %rd5, %rd71;
	ld.global.f64 	%fd115, [%rd72];
	ld.global.f64 	%fd116, [%rd73];
	mul.f64 	%fd117, %fd2, %fd116;
	fma.rn.f64 	%fd118, %fd1, %fd115, %fd117;
	add.s64 	%rd74, %rd6, %rd71;
	st.global.f64 	[%rd74], %fd118;
$L__BB9_50:
	add.s32 	%r67, %r67, 2;
$L__BB9_51:
	and.b32  	%r62, %r37, 1;
	setp.eq.b32 	%p32, %r62, 1;
	not.pred 	%p33, %p32;
	@%p33 bra 	$L__BB9_54;
	shl.b32 	%r63, %r67, 7;
	add.s32 	%r30, %r63, %r8;
	setp.ge.s32 	%p34, %r30, %r2;
	@%p34 bra 	$L__BB9_54;
	mul.wide.s32 	%rd75, %r30, 8;
	add.s64 	%rd76, %rd4, %rd75;
	add.s64 	%rd77, %rd5, %rd75;
	ld.global.f64 	%fd119, [%rd76];
	ld.global.f64 	%fd120, [%rd77];
	mul.f64 	%fd121, %fd2, %fd120;
	fma.rn.f64 	%fd122, %fd1, %fd119, %fd121;
	add.s64 	%rd78, %rd6, %rd75;
	st.global.f64 	[%rd78], %fd122;
$L__BB9_54:
	ret;

}
	// .globl	_ZN3cub18CUB_300001_SM_10006detail9transform16transform_kernelINS2_10policy_hubILb1EN4cuda3std3__45tupleIJN6thrust24THRUST_300001_SM_1000_NS12zip_iteratorINS8_IJNSA_6detail15normal_iteratorINSA_10device_ptrIdEEEESG_EEEEEEEEE10policy1000El6DotDirSG_JSI_EEEvT0_iT1_T2_DpNS2_10kernel_argIT3_EE
.visible .entry _ZN3cub18CUB_300001_SM_10006detail9transform16transform_kernelINS2_10policy_hubILb1EN4cuda3std3__45tupleIJN6thrust24THRUST_300001_SM_1000_NS12zip_iteratorINS8_IJNSA_6detail15normal_iteratorINSA_10device_ptrIdEEEESG_EEEEEEEEE10policy1000El6DotDirSG_JSI_EEEvT0_iT1_T2_DpNS2_10kernel_argIT3_EE(
	.param .u64 _ZN3cub18CUB_300001_SM_10006detail9transform16transform_kernelINS2_10policy_hubILb1EN4cuda3std3__45tupleIJN6thrust24THRUST_300001_SM_1000_NS12zip_iteratorINS8_IJNSA_6detail15normal_iteratorINSA_10device_ptrIdEEEESG_EEEEEEEEE10policy1000El6DotDirSG_JSI_EEEvT0_iT1_T2_DpNS2_10kernel_argIT3_EE_param_0,
	.param .u32 _ZN3cub18CUB_300001_SM_10006detail9transform16transform_kernelINS2_10policy_hubILb1EN4cuda3std3__45tupleIJN6thrust24THRUST_300001_SM_1000_NS12zip_iteratorINS8_IJNSA_6detail15normal_iteratorINSA_10device_ptrIdEEEESG_EEEEEEEEE10policy1000El6DotDirSG_JSI_EEEvT0_iT1_T2_DpNS2_10kernel_argIT3_EE_param_1,
	.param .align 8 .b8 _ZN3cub18CUB_300001_SM_10006detail9transform16transform_kernelINS2_10policy_hubILb1EN4cuda3std3__45tupleIJN6thrust24THRUST_300001_SM_1000_NS12zip_iteratorINS8_IJNSA_6detail15normal_iteratorINSA_10device_ptrIdEEEESG_EEEEEEEEE10policy1000El6DotDirSG_JSI_EEEvT0_iT1_T2_DpNS2_10kernel_argIT3_EE_param_2[16],
	.param .align 8 .b8 _ZN3cub18CUB_300001_SM_10006detail9transform16transform_kernelINS2_10policy_hubILb1EN4cuda3std3__45tupleIJN6thrust24THRUST_300001_SM_1000_NS12zip_iteratorINS8_IJNSA_6detail15normal_iteratorINSA_10device_ptrIdEEEESG_EEEEEEEEE10policy1000El6DotDirSG_JSI_EEEvT0_iT1_T2_DpNS2_10kernel_argIT3_EE_param_3[8],
	.param .align 8 .b8 _ZN3cub18CUB_300001_SM_10006detail9transform16transform_kernelINS2_10policy_hubILb1EN4cuda3std3__45tupleIJN6thrust24THRUST_300001_SM_1000_NS12zip_iteratorINS8_IJNSA_6detail15normal_iteratorINSA_10device_ptrIdEEEESG_EEEEEEEEE10policy1000El6DotDirSG_JSI_EEEvT0_iT1_T2_DpNS2_10kernel_argIT3_EE_param_4[16]
)
.maxntid 128
{
	.reg .pred 	%p<35>;
	.reg .b32 	%r<70>;
	.reg .b64 	%rd<86>;
	.reg .b64 	%fd<123>;

	ld.param.f64 	%fd1, [_ZN3cub18CUB_300001_SM_10006detail9transform16transform_kernelINS2_10policy_hubILb1EN4cuda3std3__45tupleIJN6thrust24THRUST_300001_SM_1000_NS12zip_iteratorINS8_IJNSA_6detail15normal_iteratorINSA_10device_ptrIdEEEESG_EEEEEEEEE10policy1000El6DotDirSG_JSI_EEEvT0_iT1_T2_DpNS2_10kernel_argIT3_EE_param_2];
	ld.param.f64 	%fd2, [_ZN3cub18CUB_300001_SM_10006detail9transform16transform_kernelINS2_10policy_hubILb1EN4cuda3std3__45tupleIJN6thrust24THRUST_300001_SM_1000_NS12zip_iteratorINS8_IJNSA_6detail15normal_iteratorINSA_10device_ptrIdEEEESG_EEEEEEEEE10policy1000El6DotDirSG_JSI_EEEvT0_iT1_T2_DpNS2_10kernel_argIT3_EE_param_2+8];
	ld.param.u64 	%rd21, [_ZN3cub18CUB_300001_SM_10006detail9transform16transform_kernelINS2_10policy_hubILb1EN4cuda3std3__45tupleIJN6thrust24THRUST_300001_SM_1000_NS12zip_iteratorINS8_IJNSA_6detail15normal_iteratorINSA_10device_ptrIdEEEESG_EEEEEEEEE10policy1000El6DotDirSG_JSI_EEEvT0_iT1_T2_DpNS2_10kernel_argIT3_EE_param_0];
	ld.param.u64 	%rd20, [_ZN3cub18CUB_300001_SM_10006detail9transform16transform_kernelINS2_10policy_hubILb1EN4cuda3std3__45tupleIJN6thrust24THRUST_300001_SM_1000_NS12zip_iteratorINS8_IJNSA_6detail15normal_iteratorINSA_10device_ptrIdEEEESG_EEEEEEEEE10policy1000El6DotDirSG_JSI_EEEvT0_iT1_T2_DpNS2_10kernel_argIT3_EE_param_4+8];
	ld.param.u64 	%rd19, [_ZN3cub18CUB_300001_SM_10006detail9transform16transform_kernelINS2_10policy_hubILb1EN4cuda3std3__45tupleIJN6thrust24THRUST_300001_SM_1000_NS12zip_iteratorINS8_IJNSA_6detail15normal_iteratorINSA_10device_ptrIdEEEESG_EEEEEEEEE10policy1000El6DotDirSG_JSI_EEEvT0_iT1_T2_DpNS2_10kernel_argIT3_EE_param_4];
	ld.param.u64 	%rd22, [_ZN3cub18CUB_300001_SM_10006detail9transform16transform_kernelINS2_10policy_hubILb1EN4cuda3std3__45tupleIJN6thrust24THRUST_300001_SM_1000_NS12zip_iteratorINS8_IJNSA_6detail15normal_iteratorINSA_10device_ptrIdEEEESG_EEEEEEEEE10policy1000El6DotDirSG_JSI_EEEvT0_iT1_T2_DpNS2_10kernel_argIT3_EE_param_3];
	ld.param.u32 	%r36, [_ZN3cub18CUB_300001_SM_10006detail9transform16transform_kernelINS2_10policy_hubILb1EN4cuda3std3__45tupleIJN6thrust24THRUST_300001_SM_1000_NS12zip_iteratorINS8_IJNSA_6detail15normal_iteratorINSA_10device_ptrIdEEEESG_EEEEEEEEE10policy1000El6DotDirSG_JSI_EEEvT0_iT1_T2_DpNS2_10kernel_argIT3_EE_param_1];
	cvta.to.global.u64 	%rd1, %rd22;
	cvta.to.global.u64 	%rd2, %rd19;
	cvta.to.global.u64 	%rd3, %rd20;
	shl.b32 	%r37, %r36, 7;
	mov.u32 	%r38, %ctaid.x;
	cvt.u64.u32 	%rd23, %r38;
	cvt.s64.s32 	%rd24, %r37;
	mul.lo.s64 	%rd4, %rd24, %rd23;
	sub.s64 	%rd25, %rd21, %rd4;
	min.s64 	%rd26, %rd25, %rd24;
	cvt.u32.u64 	%r1, %rd26;
	shl.b64 	%rd85, %rd4, 3;
	add.s64 	%rd5, %rd2, %rd85;
	add.s64 	%rd6, %rd3, %rd85;
	add.s64 	%rd7, %rd1, %rd85;
	setp.eq.s32 	%p1, %r37, %r1;
	@%p1 bra 	$L__BB10_42;
	setp.lt.s32 	%p2, %r36, 1;
	@%p2 bra 	$L__BB10_54;
	mov.u32 	%r2, %tid.x;
	and.b32  	%r3, %r36, 7;
	setp.lt.u32 	%p3, %r36, 8;
	mov.b32 	%r67, 0;
	@%p3 bra 	$L__BB10_21;
	and.b32  	%r67, %r36, 2147483640;
	mov.b32 	%r63, 0;
$L__BB10_4:
	.pragma "nounroll";
	shl.b32 	%r41, %r63, 7;
	add.s32 	%r15, %r41, %r2;
	setp.ge.s32 	%p4, %r15, %r1;
	@%p4 bra 	$L__BB10_6;
	mul.wide.u32 	%rd28, %r15, 8;
	add.s64 	%rd29, %rd5, %rd28;
	add.s64 	%rd30, %rd6, %rd28;
	ld.global.f64 	%fd3, [%rd29];
	ld.global.f64 	%fd4, [%rd30];
	mul.f64 	%fd5, %fd2, %fd4;
	fma.rn.f64 	%fd6, %fd1, %fd3, %fd5;
	add.s64 	%rd31, %rd7, %rd28;
	st.global.f64 	[%rd31], %fd6;
$L__BB10_6:
	add.s32 	%r42, %r15, 128;
	setp.ge.s32 	%p5, %r42, %r1;
	mul.wide.s32 	%rd32, %r42, 8;
	add.s64 	%rd16, %rd5, %rd32;
	add.s64 	%rd17, %rd6, %rd32;
	add.s64 	%rd18, %rd7, %rd32;
	@%p5 bra 	$L__BB10_8;
	ld.global.f64 	%fd7, [%rd16];
	ld.global.f64 	%fd8, [%rd17];
	mul.f64 	%fd9, %fd2, %fd8;
	fma.rn.f64 	%fd10, %fd1, %fd7, %fd9;
	st.global.f64 	[%rd18], %fd10;
$L__BB10_8:
	add.s32 	%r43, %r15, 256;
	setp.ge.s32 	%p6, %r43, %r1;
	@%p6 bra 	$L__BB10_10;
	ld.global.f64 	%fd11, [%rd16+1024];
	ld.global.f64 	%fd12, [%rd17+1024];
	mul.f64 	%fd13, %fd2, %fd12;
	fma.rn.f64 	%fd14, %fd1, %fd11, %fd13;
	st.global.f64 	[%rd18+1024], %fd14;
$L__BB10_10:
	add.s32 	%r44, %r15, 384;
	setp.ge.s32 	%p7, %r44, %r1;
	@%p7 bra 	$L__BB10_12;
	ld.global.f64 	%fd15, [%rd16+2048];
	ld.global.f64 	%fd16, [%rd17+2048];
	mul.f64 	%fd17, %fd2, %fd16;
	fma.rn.f64 	%fd18, %fd1, %fd15, %fd17;
	st.global.f64 	[%rd18+2048], %fd18;
$L__BB10_12:
	add.s32 	%r45, %r15, 512;
	setp.ge.s32 	%p8, %r45, %r1;
	@%p8 bra 	$L__BB10_14;
	ld.global.f64 	%fd19, [%rd16+3072];
	ld.global.f64 	%fd20, [%rd17+3072];
	mul.f64 	%fd21, %fd2, %fd20;
	fma.rn.f64 	%fd22, %fd1, %fd19, %fd21;
	st.global.f64 	[%rd18+3072], %fd22;
$L__BB10_14:
	add.s32 	%r46, %r15, 640;
	setp.ge.s32 	%p9, %r46, %r1;
	@%p9 bra 	$L__BB10_16;
	ld.global.f64 	%fd23, [%rd16+4096];
	ld.global.f64 	%fd24, [%rd17+4096];
	mul.f64 	%fd25, %fd2, %fd24;
	fma.rn.f64 	%fd26, %fd1, %fd23, %fd25;
	st.global.f64 	[%rd18+4096], %fd26;
$L__BB10_16:
	add.s32 	%r47, %r15, 768;
	setp.ge.s32 	%p10, %r47, %r1;
	@%p10 bra 	$L__BB10_18;
	ld.global.f64 	%fd27, [%rd16+5120];
	ld.global.f64 	%fd28, [%rd17+5120];
	mul.f64 	%fd29, %fd2, %fd28;
	fma.rn.f64 	%fd30, %fd1, %fd27, %fd29;
	st.global.f64 	[%rd18+5120], %fd30;
$L__BB10_18:
	add.s32 	%r48, %r15, 896;
	setp.ge.s32 	%p11, %r48, %r1;
	@%p11 bra 	$L__BB10_20;
	ld.global.f64 	%fd31, [%rd16+6144];
	ld.global.f64 	%fd32, [%rd17+6144];
	mul.f64 	%fd33, %fd2, %fd32;
	fma.rn.f64 	%fd34, %fd1, %fd31, %fd33;
	st.global.f64 	[%rd18+6144], %fd34;
$L__BB10_20:
	add.s32 	%r63, %r63, 8;
	setp.eq.s32 	%p12, %r63, %r67;
	@%p12 bra 	$L__BB10_21;
	bra.uni 	$L__BB10_4;
$L__BB10_21:
	setp.eq.s32 	%p13, %r3, 0;
	@%p13 bra 	$L__BB10_54;
	and.b32  	%r24, %r36, 3;
	setp.lt.u32 	%p14, %r3, 4;
	@%p14 bra 	$L__BB10_32;
	shl.b32 	%r49, %r67, 7;
	add.s32 	%r25, %r49, %r2;
	setp.ge.s32 	%p15, %r25, %r1;
	@%p15 bra 	$L__BB10_25;
	mul.wide.s32 	%rd33, %r25, 8;
	add.s64 	%rd34, %rd5, %rd33;
	add.s64 	%rd35, %rd6, %rd33;
	ld.global.f64 	%fd35, [%rd34];
	ld.global.f64 	%fd36, [%rd35];
	mul.f64 	%fd37, %fd2, %fd36;
	fma.rn.f64 	%fd38, %fd1, %fd35, %fd37;
	add.s64 	%rd36, %rd7, %rd33;
	st.global.f64 	[%rd36], %fd38;
$L__BB10_25:
	add.s32 	%r26, %r25, 128;
	setp.ge.s32 	%p16, %r26, %r1;
	@%p16 bra 	$L__BB10_27;
	mul.wide.s32 	%rd37, %r26, 8;
	add.s64 	%rd38, %rd5, %rd37;
	add.s64 	%rd39, %rd6, %rd37;
	ld.global.f64 	%fd39, [%rd38];
	ld.global.f64 	%fd40, [%rd39];
	mul.f64 	%fd41, %fd2, %fd40;
	fma.rn.f64 	%fd42, %fd1, %fd39, %fd41;
	add.s64 	%rd40, %rd7, %rd37;
	st.global.f64 	[%rd40], %fd42;
$L__BB10_27:
	add.s32 	%r27, %r25, 256;
	setp.ge.s32 	%p17, %r27, %r1;
	@%p17 bra 	$L__BB10_29;
	mul.wide.s32 	%rd41, %r27, 8;
	add.s64 	%rd42, %rd5, %rd41;
	add.s64 	%rd43, %rd6, %rd41;
	ld.global.f64 	%fd43, [%rd42];
	ld.global.f64 	%fd44, [%rd43];
	mul.f64 	%fd45, %fd2, %fd44;
	fma.rn.f64 	%fd46, %fd1, %fd43, %fd45;
	add.s64 	%rd44, %rd7, %rd41;
	st.global.f64 	[%rd44], %fd46;
$L__BB10_29:
	add.s32 	%r28, %r25, 384;
	setp.ge.s32 	%p18, %r28, %r1;
	@%p18 bra 	$L__BB10_31;
	mul.wide.s32 	%rd45, %r28, 8;
	add.s64 	%rd46, %rd5, %rd45;
	add.s64 	%rd47, %rd6, %rd45;
	ld.global.f64 	%fd47, [%rd46];
	ld.global.f64 	%fd48, [%rd47];
	mul.f64 	%fd49, %fd2, %fd48;
	fma.rn.f64 	%fd50, %fd1, %fd47, %fd49;
	add.s64 	%rd48, %rd7, %rd45;
	st.global.f64 	[%rd48], %fd50;
$L__BB10_31:
	add.s32 	%r67, %r67, 4;
$L__BB10_32:
	setp.eq.s32 	%p19, %r24, 0;
	@%p19 bra 	$L__BB10_54;
	setp.eq.s32 	%p20, %r24, 1;
	@%p20 bra 	$L__BB10_39;
	shl.b32 	%r50, %r67, 7;
	add.s32 	%r31, %r50, %r2;
	setp.ge.s32 	%p21, %r31, %r1;
	@%p21 bra 	$L__BB10_36;
	mul.wide.s32 	%rd49, %r31, 8;
	add.s64 	%rd50, %rd5, %rd49;
	add.s64 	%rd51, %rd6, %rd49;
	ld.global.f64 	%fd51, [%rd50];
	ld.global.f64 	%fd52, [%rd51];
	mul.f64 	%fd53, %fd2, %fd52;
	fma.rn.f64 	%fd54, %fd1, %fd51, %fd53;
	add.s64 	%rd52, %rd7, %rd49;
	st.global.f64 	[%rd52], %fd54;
$L__BB10_36:
	add.s32 	%r32, %r31, 128;
	setp.ge.s32 	%p22, %r32, %r1;
	@%p22 bra 	$L__BB10_38;
	mul.wide.s32 	%rd53, %r32, 8;
	add.s64 	%rd54, %rd5, %rd53;
	add.s64 	%rd55, %rd6, %rd53;
	ld.global.f64 	%fd55, [%rd54];
	ld.global.f64 	%fd56, [%rd55];
	mul.f64 	%fd57, %fd2, %fd56;
	fma.rn.f64 	%fd58, %fd1, %fd55, %fd57;
	add.s64 	%rd56, %rd7, %rd53;
	st.global.f64 	[%rd56], %fd58;
$L__BB10_38:
	add.s32 	%r67, %r67, 2;
$L__BB10_39:
	and.b32  	%r51, %r36, 1;
	setp.eq.b32 	%p23, %r51, 1;
	not.pred 	%p24, %p23;
	@%p24 bra 	$L__BB10_54;
	shl.b32 	%r52, %r67, 7;
	add.s32 	%r35, %r52, %r2;
	setp.ge.s32 	%p25, %r35, %r1;
	@%p25 bra 	$L__BB10_54;
	mul.wide.s32 	%rd57, %r35, 8;
	add.s64 	%rd58, %rd5, %rd57;
	add.s64 	%rd59, %rd6, %rd57;
	ld.global.f64 	%fd59, [%rd58];
	ld.global.f64 	%fd60, [%rd59];
	mul.f64 	%fd61, %fd2, %fd60;
	fma.rn.f64 	%fd62, %fd1, %fd59, %fd61;
	add.s64 	%rd60, %rd7, %rd57;
	st.global.f64 	[%rd60], %fd62;
	bra.uni 	$L__BB10_54;
$L__BB10_42:
	setp.lt.s32 	%p26, %r36, 1;
	@%p26 bra 	$L__BB10_54;
	mov.u32 	%r5, %tid.x;
	and.b32  	%r6, %r36, 7;
	setp.lt.u32 	%p27, %r36, 8;
	mov.b32 	%r65, 0;
	@%p27 bra 	$L__BB10_46;
	and.b32  	%r65, %r36, 2147483640;
	neg.s32 	%r62, %r65;
	mul.wide.u32 	%rd61, %r5, 8;
	add.s64 	%rd8, %rd1, %rd61;
	add.s64 	%rd10, %rd3, %rd61;
	add.s64 	%rd62, %rd85, 3072;
	add.s64 	%rd11, %rd2, %rd62;
	add.s32 	%r61, %r5, 128;
	add.s64 	%rd12, %rd3, %rd62;
	add.s64 	%rd13, %rd1, %rd62;
$L__BB10_45:
	.pragma "nounroll";
	mul.wide.s32 	%rd63, %r61, 8;
	add.s64 	%rd64, %rd11, %rd63;
	add.s64 	%rd65, %rd12, %rd63;
	add.s64 	%rd66, %rd13, %rd63;
	cvta.to.global.u64 	%rd67, %rd19;
	mul.wide.u32 	%rd68, %r5, 8;
	add.s64 	%rd69, %rd67, %rd68;
	add.s64 	%rd70, %rd69, %rd85;
	add.s64 	%rd71, %rd10, %rd85;
	ld.global.f64 	%fd63, [%rd70];
	ld.global.f64 	%fd64, [%rd71];
	mul.f64 	%fd65, %fd2, %fd64;
	fma.rn.f64 	%fd66, %fd1, %fd63, %fd65;
	add.s64 	%rd72, %rd8, %rd85;
	st.global.f64 	[%rd72], %fd66;
	ld.global.f64 	%fd67, [%rd64+-3072];
	ld.global.f64 	%fd68, [%rd65+-3072];
	mul.f64 	%fd69, %fd2, %fd68;
	fma.rn.f64 	%fd70, %fd1, %fd67, %fd69;
	st.global.f64 	[%rd66+-3072], %fd70;
	ld.global.f64 	%fd71, [%rd64+-2048];
	ld.global.f64 	%fd72, [%rd65+-2048];
	mul.f64 	%fd73, %fd2, %fd72;
	fma.rn.f64 	%fd74, %fd1, %fd71, %fd73;
	st.global.f64 	[%rd66+-2048], %fd74;
	ld.global.f64 	%fd75, [%rd64+-1024];
	ld.global.f64 	%fd76, [%rd65+-1024];
	mul.f64 	%fd77, %fd2, %fd76;
	fma.rn.f64 	%fd78, %fd1, %fd75, %fd77;
	st.global.f64 	[%rd66+-1024], %fd78;
	ld.global.f64 	%fd79, [%rd64];
	ld.global.f64 	%fd80, [%rd65];
	mul.f64 	%fd81, %fd2, %fd80;
	fma.rn.f64 	%fd82, %fd1, %fd79, %fd81;
	st.global.f64 	[%rd66], %fd82;
	ld.global.f64 	%fd83, [%rd64+1024];
	ld.global.f64 	%fd84, [%rd65+1024];
	mul.f64 	%fd85, %fd2, %fd84;
	fma.rn.f64 	%fd86, %fd1, %fd83, %fd85;
	st.global.f64 	[%rd66+1024], %fd86;
	ld.global.f64 	%fd87, [%rd64+2048];
	ld.global.f64 	%fd88, [%rd65+2048];
	mul.f64 	%fd89, %fd2, %fd88;
	fma.rn.f64 	%fd90, %fd1, %fd87, %fd89;
	st.global.f64 	[%rd66+2048], %fd90;
	ld.global.f64 	%fd91, [%rd64+3072];
	ld.global.f64 	%fd92, [%rd65+3072];
	mul.f64 	%fd93, %fd2, %fd92;
	fma.rn.f64 	%fd94, %fd1, %fd91, %fd93;
	st.global.f64 	[%rd66+3072], %fd94;
	add.s32 	%r62, %r62, 8;
	add.s64 	%rd85, %rd85, 8192;
	add.s32 	%r61, %r61, 1024;
	setp.eq.s32 	%p28, %r62, 0;
	@%p28 bra 	$L__BB10_46;
	bra.uni 	$L__BB10_45;
$L__BB10_46:
	setp.eq.s32 	%p29, %r6, 0;
	@%p29 bra 	$L__BB10_54;
	and.b32  	%r18, %r36, 3;
	setp.lt.u32 	%p30, %r6, 4;
	@%p30 bra 	$L__BB10_49;
	shl.b32 	%r54, %r65, 7;
	add.s32 	%r55, %r54, %r5;
	mul.wide.s32 	%rd73, %r55, 8;
	add.s64 	%rd74, %rd5, %rd73;
	add.s64 	%rd75, %rd6, %rd73;
	ld.global.f64 	%fd95, [%rd74];
	ld.global.f64 	%fd96, [%rd75];
	mul.f64 	%fd97, %fd2, %fd96;
	fma.rn.f64 	%fd98, %fd1, %fd95, %fd97;
	add.s64 	%rd76, %rd7, %rd73;
	st.global.f64 	[%rd76], %fd98;
	ld.global.f64 	%fd99, [%rd74+1024];
	ld.global.f64 	%fd100, [%rd75+1024];
	mul.f64 	%fd101, %fd2, %fd100;
	fma.rn.f64 	%fd102, %fd1, %fd99, %fd101;
	st.global.f64 	[%rd76+1024], %fd102;
	ld.global.f64 	%fd103, [%rd74+2048];
	ld.global.f64 	%fd104, [%rd75+2048];
	mul.f64 	%fd105, %fd2, %fd104;
	fma.rn.f64 	%fd106, %fd1, %fd103, %fd105;
	st.global.f64 	[%rd76+2048], %fd106;
	ld.global.f64 	%fd107, [%rd74+3072];
	ld.global.f64 	%fd108, [%rd75+3072];
	mul.f64 	%fd109, %fd2, %fd108;
	fma.rn.f64 	%fd110, %fd1, %fd107, %fd109;
	st.global.f64 	[%rd76+3072], %fd110;
	add.s32 	%r65, %r65, 4;
$L__BB10_49:
	setp.eq.s32 	%p31, %r18, 0;
	@%p31 bra 	$L__BB10_54;
	setp.eq.s32 	%p32, %r18, 1;
	@%p32 bra 	$L__BB10_52;
	shl.b32 	%r56, %r65, 7;
	add.s32 	%r57, %r56, %r5;
	mul.wide.s32 	%rd77, %r57, 8;
	add.s64 	%rd78, %rd5, %rd77;
	add.s64 	%rd79, %rd6, %rd77;
	ld.global.f64 	%fd111, [%rd78];
	ld.global.f64 	%fd112, [%rd79];
	mul.f64 	%fd113, %fd2, %fd112;
	fma.rn.f64 	%fd114, %fd1, %fd111, %fd113;
	add.s64 	%rd80, %rd7, %rd77;
	st.global.f64 	[%rd80], %fd114;
	ld.global.f64 	%fd115, [%rd78+1024];
	ld.global.f64 	%fd116, [%rd79+1024];
	mul.f64 	%fd117, %fd2, %fd116;
	fma.rn.f64 	%fd118, %fd1, %fd115, %fd117;
	st.global.f64 	[%rd80+1024], %fd118;
	add.s32 	%r65, %r65, 2;
$L__BB10_52:
	and.b32  	%r58, %r36, 1;
	setp.eq.b32 	%p33, %r58, 1;
	not.pred 	%p34, %p33;
	@%p34 bra 	$L__BB10_54;
	shl.b32 	%r59, %r65, 7;
	add.s32 	%r60, %r59, %r5;
	mul.wide.s32 	%rd81, %r60, 8;
	add.s64 	%rd82, %rd5, %rd81;
	add.s64 	%rd83, %rd6, %rd81;
	ld.global.f64 	%fd119, [%rd82];
	ld.global.f64 	%fd120, [%rd83];
	mul.f64 	%fd121, %fd2, %fd120;
	fma.rn.f64 	%fd122, %fd1, %fd119, %fd121;
	add.s64 	%rd84, %rd7, %rd81;
	st.global.f64 	[%rd84], %fd122;
$L__BB10_54:
	ret;

}
	// .globl	_ZN3cub18CUB_300001_SM_10006detail9transform16transform_kernelINS2_10policy_hubILb1EN4cuda3std3__45tupleIJN6thrust24THRUST_300001_SM_1000_NS6detail15normal_iteratorINSA_10device_ptrIdEEEEEEEE10policy1000Ei5greenNSC_INSD_INSA_7complexIdEEEEEEJPdEEEvT0_iT1_T2_DpNS2_10kernel_argIT3_EE
.visible .entry _ZN3cub18CUB_300001_SM_10006detail9transform16transform_kernelINS2_10policy_hubILb1EN4cuda3std3__45tupleIJN6thrust24THRUST_300001_SM_1000_NS6detail15normal_iteratorINSA_10device_ptrIdEEEEEEEE10policy1000Ei5greenNSC_INSD_INSA_7complexIdEEEEEEJPdEEEvT0_iT1_T2_DpNS2_10kernel_argIT3_EE(
	.param .u32 _ZN3cub18CUB_300001_SM_10006detail9transform16transform_kernelINS2_10policy_hubILb1EN4cuda3std3__45tupleIJN6thrust24THRUST_300001_SM_1000_NS6detail15normal_iteratorINSA_10device_ptrIdEEEEEEEE10policy1000Ei5greenNSC_INSD_INSA_7complexIdEEEEEEJPdEEEvT0_iT1_T2_DpNS2_10kernel_argIT3_EE_param_0,
	.param .u32 _ZN3cub18CUB_300001_SM_10006detail9transform16transform_kernelINS2_10policy_hubILb1EN4cuda3std3__45tupleIJN6thrust24THRUST_300001_SM_1000_NS6detail15normal_iteratorINSA_10device_ptrIdEEEEEEEE10policy1000Ei5greenNSC_INSD_INSA_7complexIdEEEEEEJPdEEEvT0_iT1_T2_DpNS2_10kernel_argIT3_EE_param_1,
	.param .align 8 .b8 _ZN3cub18CUB_300001_SM_10006detail9transform16transform_kernelINS2_10policy_hubILb1EN4cuda3std3__45tupleIJN6thrust24THRUST_300001_SM_1000_NS6detail15normal_iteratorINSA_10device_ptrIdEEEEEEEE10policy1000Ei5greenNSC_INSD_INSA_7complexIdEEEEEEJPdEEEvT0_iT1_T2_DpNS2_10kernel_argIT3_EE_param_2[16],
	.param .align 8 .b8 _ZN3cub18CUB_300001_SM_10006detail9transform16transform_kernelINS2_10policy_hubILb1EN4cuda3std3__45tupleIJN6thrust24THRUST_300001_SM_1000_NS6detail15normal_iteratorINSA_10device_ptrIdEEEEEEEE10policy1000Ei5greenNSC_INSD_INSA_7complexIdEEEEEEJPdEEEvT0_iT1_T2_DpNS2_10kernel_argIT3_EE_param_3[8],
	.param .align 8 .b8 _ZN3cub18CUB_300001_SM_10006detail9transform16transform_kernelINS2_10policy_hubILb1EN4cuda3std3__45tupleIJN6thrust24THRUST_300001_SM_1000_NS6detail15normal_iteratorINSA_10device_ptrIdEEEEEEEE10policy1000Ei5greenNSC_INSD_INSA_7complexIdEEEEEEJPdEEEvT0_iT1_T2_DpNS2_10kernel_argIT3_EE_param_4[16]
)
.maxntid 128
{
	.reg .pred 	%p<205>;
	.reg .b16 	%rs<17>;
	.reg .b32 	%r<524>;
	.reg .b32 	%f<21>;
	.reg .b64 	%rd<159>;
	.reg .b64 	%fd<1235>;

	ld.param.f64 	%fd257, [_ZN3cub18CUB_300001_SM_10006detail9transform16transform_kernelINS2_10policy_hubILb1EN4cuda3std3__45tupleIJN6thrust24THRUST_300001_SM_1000_NS6detail15normal_iteratorINSA_10device_ptrIdEEEEEEEE10policy1000Ei5greenNSC_INSD_INSA_7complexIdEEEEEEJPdEEEvT0_iT1_T2_DpNS2_10kernel_argIT3_EE_param_2+8];
	ld.param.f64 	%fd256, [_ZN3cub18CUB_300001_SM_10006detail9transform16transform_kernelINS2_10policy_hubILb1EN4cuda3std3__45tupleIJN6thrust24THRUST_300001_SM_1000_NS6detail15normal_iteratorINSA_10device_ptrIdEEEEEEEE10policy1000Ei5greenNSC_INSD_INSA_7complexIdEEEEEEJPdEEEvT0_iT1_T2_DpNS2_10kernel_argIT3_EE_param_2];
	ld.param.u32 	%r149, [_ZN3cub18CUB_300001_SM_10006detail9transform16transform_kernelINS2_10policy_hubILb1EN4cuda3std3__45tupleIJN6thrust24THRUST_300001_SM_1000_NS6detail15normal_iteratorINSA_10device_ptrIdEEEEEEEE10policy1000Ei5greenNSC_INSD_INSA_7complexIdEEEEEEJPdEEEvT0_iT1_T2_DpNS2_10kernel_argIT3_EE_param_0];
	ld.param.u64 	%rd10, [_ZN3cub18CUB_300001_SM_10006detail9transform16transform_kernelINS2_10policy_hubILb1EN4cuda3std3__45tupleIJN6thrust24THRUST_300001_SM_1000_NS6detail15normal_iteratorINSA_10device_ptrIdEEEEEEEE10policy1000Ei5greenNSC_INSD_INSA_7complexIdEEEEEEJPdEEEvT0_iT1_T2_DpNS2_10kernel_argIT3_EE_param_4];
	ld.param.u64 	%rd11, [_ZN3cub18CUB_300001_SM_10006detail9transform16transform_kernelINS2_10policy_hubILb1EN4cuda3std3__45tupleIJN6thrust24THRUST_300001_SM_1000_NS6detail15normal_iteratorINSA_10device_ptrIdEEEEEEEE10policy1000Ei5greenNSC_INSD_INSA_7complexIdEEEEEEJPdEEEvT0_iT1_T2_DpNS2_10kernel_argIT3_EE_param_3];
	ld.param.u32 	%r148, [_ZN3cub18CUB_300001_SM_10006detail9transform16transform_kernelINS2_10policy_hubILb1EN4cuda3std3__45tupleIJN6thrust24THRUST_300001_SM_1000_NS6detail15normal_iteratorINSA_10device_ptrIdEEEEEEEE10policy1000Ei5greenNSC_INSD_INSA_7complexIdEEEEEEJPdEEEvT0_iT1_T2_DpNS2_10kernel_argIT3_EE_param_1];
	cvta.to.global.u64 	%rd1, %rd11;
	cvta.to.global.u64 	%rd2, %rd10;
	shl.b32 	%r1, %r148, 7;
	mov.u32 	%r150, %ctaid.x;
	mul.lo.s32 	%r2, %r1, %r150;
	sub.s32 	%r3, %r149, %r2;
	min.s32 	%r4, %r1, %r3;
	shl.b32 	%r5, %r4, 3;
	mov.u32 	%r504, %tid.x;
	shl.b32 	%r483, %r504, 7;
	setp.ge.s32 	%p7, %r483, %r5;
	@%p7 bra 	$L__BB11_3;
	mul.wide.u32 	%rd12, %r504, 128;
	add.s64 	%rd13, %rd2, %rd12;
	mul.wide.s32 	%rd14, %r2, 8;
	add.s64 	%rd158, %rd13, %rd14;
$L__BB11_2:
	.pragma "nounroll";
	// begin inline asm
	prefetch.global.L2 [%rd158];
	// end inline asm
	add.s32 	%r483, %r483, 16384;
	add.s64 	%rd158, %rd158, 16384;
	setp.lt.s32 	%p8, %r483, %r5;
	@%p8 bra 	$L__BB11_2;
$L__BB11_3:
	setp.gt.s32 	%p9, %r1, %r3;
	@%p9 bra 	$L__BB11_9;
	setp.lt.s32 	%p10, %r148, 1;
	@%p10 bra 	$L__BB11_170;
	mul.f64 	%fd258, %fd256, 0d400921FB54442D18;
	mul.f64 	%fd259, %fd257, %fd258;
	mov.f64 	%fd260, 0d0000000000000000;
	div.rn.f64 	%fd3, %fd260, %fd259;
	mov.f64 	%fd261, 0d4000000000000000;
	div.rn.f64 	%fd4, %fd261, %fd259;
	setp.eq.f64 	%p11, %fd3, 0d0000000000000000;
	setp.eq.f64 	%p12, %fd4, 0d0000000000000000;
	and.pred  	%p13, %p11, %p12;
	abs.f64 	%fd262, %fd4;
	setp.eq.f64 	%p14, %fd262, 0d7FF0000000000000;
	setp.nan.f64 	%p15, %fd3, %fd3;
	sub.f64 	%fd263, %fd4, %fd4;
	div.rn.f64 	%fd5, %fd263, %fd263;
	abs.f64 	%fd6, %fd3;
	{
	.reg .b32 %temp; 
	mov.b64 	{%temp, %r151}, %fd3;
	}
	setp.gt.s32 	%p16, %r151, -1;
	abs.f64 	%fd264, %fd263;
	copysign.f64 	%fd265, %fd4, %fd3;
	copysign.f64 	%fd266, %fd4, %fd263;
	mul.f64 	%fd267, %fd3, 0d3FD0000000000000;
	mul.f64 	%fd268, %fd4, 0d3FD0000000000000;
	setp.gtu.f64 	%p17, %fd6, 0d0020000000000000;
	setp.gtu.f64 	%p18, %fd262, 0d0020000000000000;
	or.pred  	%p19, %p17, %p18;
	mul.f64 	%fd269, %fd3, 0d4010000000000000;
	mul.f64 	%fd270, %fd4, 0d4010000000000000;
	mov.f64 	%fd271, 0d7FF0000000000000;
	{
	.reg .b32 %temp; 
	mov.b64 	{%temp, %r10}, %fd271;
	}
	mul.f64 	%fd272, %fd256, 0d8000000000000000;
	neg.f64 	%fd273, %fd256;
	mul.f64 	%fd274, %fd257, %fd272;
	mov.b64 	%rd16, %fd274;
	mov.b64 	{%r152, %r153}, %rd16;
	mul.f64 	%fd7, %fd257, %fd273;
	mov.b64 	%rd17, %fd7;
	mov.b64 	{%r154, %r155}, %rd17;
	and.b32  	%r11, %r155, 2147483647;
	and.b32  	%r156, %r153, 2147483647;
	or.b32  	%r12, %r156, %r152;
	add.s32 	%r13, %r153, -1082535490;
	fma.rn.f64 	%fd275, %fd274, 0d3FF71547652B82FE, 0d4338000000000000;
	{
	.reg .b32 %temp; 
	mov.b64 	{%r157, %temp}, %fd275;
	}
	mov.f64 	%fd276, 0dC338000000000000;
	add.rn.f64 	%fd277, %fd275, %fd276;
	fma.rn.f64 	%fd278, %fd277, 0dBFE62E42FEFA39EF, %fd274;
	fma.rn.f64 	%fd279, %fd277, 0dBC7ABC9E3B39803F, %fd278;
	fma.rn.f64 	%fd280, %fd279, 0d3E5ADE1569CE2BDF, 0d3E928AF3FCA213EA;
	fma.rn.f64 	%fd281, %fd280, %fd279, 0d3EC71DEE62401315;
	fma.rn.f64 	%fd282, %fd281, %fd279, 0d3EFA01997C89EB71;
	fma.rn.f64 	%fd283, %fd282, %fd279, 0d3F2A01A014761F65;
	fma.rn.f64 	%fd284, %fd283, %fd279, 0d3F56C16C1852B7AF;
	fma.rn.f64 	%fd285, %fd284, %fd279, 0d3F81111111122322;
	fma.rn.f64 	%fd286, %fd285, %fd279, 0d3FA55555555502A1;
	fma.rn.f64 	%fd287, %fd286, %fd279, 0d3FC5555555555511;
	fma.rn.f64 	%fd288, %fd287, %fd279, 0d3FE000000000000B;
	fma.rn.f64 	%fd289, %fd288, %fd279, 0d3FF0000000000000;
	fma.rn.f64 	%fd290, %fd289, %fd279, 0d3FF0000000000000;
	{
	.reg .b32 %temp; 
	mov.b64 	{%r158, %temp}, %fd290;
	}
	{
	.reg .b32 %temp; 
	mov.b64 	{%temp, %r159}, %fd290;
	}
	shl.b32 	%r160, %r157, 20;
	add.s32 	%r161, %r160, %r159;
	mov.b64 	%fd291, {%r158, %r161};
	{
	.reg .b32 %temp; 
	mov.b64 	{%temp, %r162}, %fd274;
	}
	mov.b32 	%f7, %r162;
	abs.f32 	%f8, %f7;
	setp.lt.f32 	%p20, %f8, 0f4086232B;
	setp.lt.f64 	%p21, %fd274, 0d0000000000000000;
	add.f64 	%fd292, %fd274, 0d7FF0000000000000;
	selp.f64 	%fd293, 0d0000000000000000, %fd292, %p21;
	setp.geu.f32 	%p22, %f8, 0f40874800;
	shr.u32 	%r163, %r157, 31;
	add.s32 	%r164, %r157, %r163;
	shr.s32 	%r165, %r164, 1;
	shl.b32 	%r166, %r165, 20;
	add.s32 	%r167, %r159, %r166;
	mov.b64 	%fd294, {%r158, %r167};
	sub.s32 	%r168, %r157, %r165;
	shl.b32 	%r169, %r168, 20;
	add.s32 	%r170, %r169, 1072693248;
	mov.b32 	%r171, 0;
	mov.b64 	%fd295, {%r171, %r170};
	mul.f64 	%fd296, %fd295, %fd294;
	abs.f64 	%fd8, %fd7;
	setp.eq.f64 	%p23, %fd8, 0d7FF0000000000000;
	mul.f64 	%fd297, %fd7, 0d3FE45F306DC9C883;
	cvt.rni.s32.f64 	%r14, %fd297;
	cvt.rn.f64.s32 	%fd298, %r14;
	fma.rn.f64 	%fd299, %fd298, 0dBFF921FB54442D18, %fd7;
	fma.rn.f64 	%fd300, %fd298, 0dBC91A62633145C00, %fd299;
	fma.rn.f64 	%fd9, %fd298, 0dB97B839A252049C0, %fd300;
	setp.ltu.f64 	%p24, %fd8, 0d41E0000000000000;
	mul.rn.f64 	%fd10, %fd7, %fd260;
	add.f64 	%fd301, %fd274, 0dC0937BE319BA0DA4;
	fma.rn.f64 	%fd302, %fd301, 0d3FF71547652B82FE, 0d4338000000000000;
	{
	.reg .b32 %temp; 
	mov.b64 	{%r172, %temp}, %fd302;
	}
	add.rn.f64 	%fd303, %fd302, %fd276;
	fma.rn.f64 	%fd304, %fd303, 0dBFE62E42FEFA39EF, %fd301;
	fma.rn.f64 	%fd305, %fd303, 0dBC7ABC9E3B39803F, %fd304;
	fma.rn.f64 	%fd306, %fd305, 0d3E5ADE1569CE2BDF, 0d3E928AF3FCA213EA;
	fma.rn.f64 	%fd307, %fd306, %fd305, 0d3EC71DEE62401315;
	fma.rn.f64 	%fd308, %fd307, %fd305, 0d3EFA01997C89EB71;
	fma.rn.f64 	%fd309, %fd308, %fd305, 0d3F2A01A014761F65;
	fma.rn.f64 	%fd310, %fd309, %fd305, 0d3F56C16C1852B7AF;
	fma.rn.f64 	%fd311, %fd310, %fd305, 0d3F81111111122322;
	fma.rn.f64 	%fd312, %fd311, %fd305, 0d3FA55555555502A1;
	fma.rn.f64 	%fd313, %fd312, %fd305, 0d3FC5555555555511;
	fma.rn.f64 	%fd314, %fd313, %fd305, 0d3FE000000000000B;
	fma.rn.f64 	%fd315, %fd314, %fd305, 0d3FF0000000000000;
	fma.rn.f64 	%fd316, %fd315, %fd305, 0d3FF0000000000000;
	{
	.reg .b32 %temp; 
	mov.b64 	{%r173, %temp}, %fd316;
	}
	{
	.reg .b32 %temp; 
	mov.b64 	{%temp, %r174}, %fd316;
	}
	shl.b32 	%r175, %r172, 20;
	add.s32 	%r176, %r175, %r174;
	mov.b64 	%fd317, {%r173, %r176};
	{
	.reg .b32 %temp; 
	mov.b64 	{%temp, %r177}, %fd301;
	}
	mov.b32 	%f9, %r177;
	abs.f32 	%f10, %f9;
	setp.lt.f32 	%p25, %f10, 0f4086232B;
	setp.lt.f64 	%p26, %fd301, 0d0000000000000000;
	add.f64 	%fd318, %fd301, 0d7FF0000000000000;
	selp.f64 	%fd319, 0d0000000000000000, %fd318, %p26;
	setp.geu.f32 	%p27, %f10, 0f40874800;
	shr.u32 	%r178, %r172, 31;
	add.s32 	%r179, %r172, %r178;
	shr.s32 	%r180, %r179, 1;
	shl.b32 	%r181, %r180, 20;
	add.s32 	%r182, %r174, %r181;
	mov.b64 	%fd320, {%r173, %r182};
	sub.s32 	%r183, %r172, %r180;
	shl.b32 	%r184, %r183, 20;
	add.s32 	%r185, %r184, 1072693248;
	mov.b64 	%fd321, {%r171, %r185};
	mul.f64 	%fd322, %fd321, %fd320;
	setp.ne.s32 	%p28, %r152, 0;
	setp.ne.s32 	%p29, %r156, 2146435072;
	or.pred  	%p30, %p28, %p29;
	setp.gt.s32 	%p31, %r153, -1;
	sub.f64 	%fd323, %fd7, %fd7;
	selp.f64 	%fd324, %fd274, 0d0000000000000000, %p31;
	mul.f64 	%fd11, %fd256, 0d0000000000000000;
	or.pred  	%p1, %p13, %p14;
	or.pred  	%p2, %p1, %p15;
	selp.f64 	%fd325, 0d7FF0000000000000, %fd3, %p14;
	selp.f64 	%fd12, 0d0000000000000000, %fd325, %p13;
	selp.f64 	%fd13, %fd3, %fd264, %p16;
	selp.f64 	%fd14, %fd266, %fd265, %p16;
	max.f64 	%fd326, %fd6, %fd262;
	setp.ge.f64 	%p32, %fd326, 0d7FDA827999FCEF32;
	selp.f64 	%fd327, %fd4, %fd270, %p19;
	selp.f64 	%fd328, %fd3, %fd269, %p19;
	selp.b32 	%r186, 0, 2, %p19;
	selp.f64 	%fd15, %fd268, %fd327, %p32;
	selp.f64 	%fd16, %fd267, %fd328, %p32;
	selp.b32 	%r15, 1, %r186, %p32;
	abs.f64 	%fd329, %fd16;
	abs.f64 	%fd17, %fd15;
	mov.b64 	%rd18, %fd17;
	mov.b64 	%rd19, %fd329;
	min.u64 	%rd20, %rd18, %rd19;
	mov.b64 	%fd18, %rd20;
	max.u64 	%rd21, %rd19, %rd18;
	mov.b64 	%fd19, %rd21;
	{
	.reg .b32 %temp; 
	mov.b64 	{%temp, %r187}, %fd19;
	}
	and.b32  	%r188, %r187, -4194304;
	xor.b32  	%r189, %r188, 2144337920;
	mov.b64 	%fd330, {%r171, %r189};
	mul.f64 	%fd331, %fd330, %fd18;
	mul.f64 	%fd332, %fd330, %fd19;
	mul.f64 	%fd333, %fd331, %fd331;
	fma.rn.f64 	%fd20, %fd332, %fd332, %fd333;
	min.f64 	%fd21, %fd20, 0d7FEFFFFFFFFFFFFF;
	or.b32  	%r190, %r188, 1048576;
	mov.b64 	%fd22, {%r171, %r190};
	{
	.reg .b32 %temp; 
	mov.b64 	{%temp, %r16}, %fd18;
	}
	selp.f64 	%fd334, %fd293, %fd296, %p22;
	selp.f64 	%fd23, %fd291, %fd334, %p20;
	or.pred  	%p3, %p23, %p24;
	selp.f64 	%fd24, %fd10, %fd9, %p23;
	selp.b32 	%r17, 0, %r14, %p23;
	selp.f64 	%fd335, %fd319, %fd322, %p27;
	selp.f64 	%fd336, %fd317, %fd335, %p25;
	mov.b64 	%rd22, %fd336;
	mov.b64 	{%r191, %r192}, %rd22;
	shr.u32 	%r193, %r192, 20;
	add.s32 	%r194, %r193, -247;
	and.b32  	%r195, %r192, 1048575;
	or.b32  	%r196, %r195, 2145386496;
	mov.b64 	%rd23, {%r191, %r196};
	mov.b64 	%fd25, %rd23;
	cvt.u16.u32 	%rs1, %r194;
	shr.u16 	%rs2, %rs1, 15;
	add.s16 	%rs3, %rs1, %rs2;
	shr.s16 	%rs4, %rs3, 1;
	cvt.s32.s16 	%r197, %rs4;
	shl.b32 	%r198, %r197, 20;
	add.s32 	%r199, %r198, 1072693248;
	mov.b64 	%rd24, {%r171, %r199};
	mov.b64 	%fd26, %rd24;
	sub.s32 	%r200, %r194, %r197;
	shl.b32 	%r201, %r200, 20;
	add.s32 	%r202, %r201, 1072693248;
	mov.b64 	%rd25, {%r171, %r202};
	mov.b64 	%fd27, %rd25;
	selp.f64 	%fd28, %fd323, %fd324, %p30;
	selp.f64 	%fd337, %fd323, 0d0000000000000000, %p30;
	selp.f64 	%fd29, %fd323, %fd337, %p31;
	neg.s32 	%r485, %r148;
	mul.wide.s32 	%rd26, %r2, 16;
	add.s64 	%rd6, %rd1, %rd26;
	mul.wide.s32 	%rd27, %r2, 8;
	add.s64 	%rd7, %rd2, %rd27;
	selp.f64 	%fd56, %fd12, %fd13, %p2;
$L__BB11_6:
	setp.eq.f64 	%p33, %fd6, 0d7FF0000000000000;
	or.pred  	%p35, %p2, %p33;
	selp.f64 	%fd338, %fd5, %fd14, %p15;
	selp.f64 	%fd1182, %fd4, %fd338, %p1;
	mov.f64 	%fd1181, %fd56;
	@%p35 bra 	$L__BB11_20;
	setp.ltu.f64 	%p36, %fd16, 0d0000000000000000;
	@%p36 bra 	$L__BB11_15;
	setp.lt.u32 	%p37, %r16, %r10;
	setp.eq.f64 	%p38, %fd18, 0d0000000000000000;
	rsqrt.approx.ftz.f64 	%fd339, %fd21;
	mul.rn.f64 	%fd340, %fd339, %fd339;
	neg.f64 	%fd341, %fd340;
	fma.rn.f64 	%fd342, %fd21, %fd341, 0d3FF0000000000000;
	fma.rn.f64 	%fd343, %fd342, 0d3FD8000000000000, 0d3FE0000000000000;
	mul.rn.f64 	%fd344, %fd342, %fd339;
	fma.rn.f64 	%fd345, %fd343, %fd344, %fd339;
	mul.f64 	%fd346, %fd20, %fd345;
	mul.f64 	%fd347, %fd22, %fd346;
	selp.f64 	%fd348, %fd19, %fd347, %p38;
	selp.f64 	%fd349, %fd348, %fd18, %p37;
	add.f64 	%fd350, %fd16, %fd349;
	mul.f64 	%fd351, %fd350, 0d3FE0000000000000;
	sqrt.rn.f64 	%fd1181, %fd351;
	add.f64 	%fd352, %fd1181, %fd1181;
	div.rn.f64 	%fd1182, %fd15, %fd352;
	bra.uni 	$L__BB11_16;
$L__BB11_9:
	setp.lt.s32 	%p107, %r148, 1;
	@%p107 bra 	$L__BB11_170;
	mul.f64 	%fd718, %fd256, 0d400921FB54442D18;
	mul.f64 	%fd719, %fd257, %fd718;
	mov.f64 	%fd720, 0d0000000000000000;
	div.rn.f64 	%fd30, %fd720, %fd719;
	mov.f64 	%fd721, 0d4000000000000000;
	div.rn.f64 	%fd31, %fd721, %fd719;
	setp.eq.f64 	%p108, %fd30, 0d0000000000000000;
	setp.eq.f64 	%p109, %fd31, 0d0000000000000000;
	and.pred  	%p110, %p108, %p109;
	abs.f64 	%fd722, %fd31;
	setp.eq.f64 	%p111, %fd722, 0d7FF0000000000000;
	setp.nan.f64 	%p112, %fd30, %fd30;
	sub.f64 	%fd723, %fd31, %fd31;
	div.rn.f64 	%fd32, %fd723, %fd723;
	abs.f64 	%fd33, %fd30;
	{
	.reg .b32 %temp; 
	mov.b64 	{%temp, %r317}, %fd30;
	}
	setp.gt.s32 	%p113, %r317, -1;
	abs.f64 	%fd724, %fd723;
	copysign.f64 	%fd725, %fd31, %fd30;
	copysign.f64 	%fd726, %fd31, %fd723;
	mul.f64 	%fd727, %fd30, 0d3FD0000000000000;
	mul.f64 	%fd728, %fd31, 0d3FD0000000000000;
	setp.gtu.f64 	%p114, %fd33, 0d0020000000000000;
	setp.gtu.f64 	%p115, %fd722, 0d0020000000000000;
	or.pred  	%p116, %p114, %p115;
	mul.f64 	%fd729, %fd30, 0d4010000000000000;
	mul.f64 	%fd730, %fd31, 0d4010000000000000;
	mov.f64 	%fd731, 0d7FF0000000000000;
	{
	.reg .b32 %temp; 
	mov.b64 	{%temp, %r19}, %fd731;
	}
	mul.f64 	%fd732, %fd256, 0d8000000000000000;
	neg.f64 	%fd733, %fd256;
	mul.f64 	%fd734, %fd257, %fd732;
	mov.b64 	%rd87, %fd734;
	mov.b64 	{%r318, %r319}, %rd87;
	mul.f64 	%fd34, %fd257, %fd733;
	mov.b64 	%rd88, %fd34;
	mov.b64 	{%r320, %r321}, %rd88;
	and.b32  	%r20, %r321, 2147483647;
	and.b32  	%r322, %r319, 2147483647;
	or.b32  	%r21, %r322, %r318;
	add.s32 	%r22, %r319, -1082535490;
	fma.rn.f64 	%fd735, %fd734, 0d3FF71547652B82FE, 0d4338000000000000;
	{
	.reg .b32 %temp; 
	mov.b64 	{%r323, %temp}, %fd735;
	}
	mov.f64 	%fd736, 0dC338000000000000;
	add.rn.f64 	%fd737, %fd735, %fd736;
	fma.rn.f64 	%fd738, %fd737, 0dBFE62E42FEFA39EF, %fd734;
	fma.rn.f64 	%fd739, %fd737, 0dBC7ABC9E3B39803F, %fd738;
	fma.rn.f64 	%fd740, %fd739, 0d3E5ADE1569CE2BDF, 0d3E928AF3FCA213EA;
	fma.rn.f64 	%fd741, %fd740, %fd739, 0d3EC71DEE62401315;
	fma.rn.f64 	%fd742, %fd741, %fd739, 0d3EFA01997C89EB71;
	fma.rn.f64 	%fd743, %fd742, %fd739, 0d3F2A01A014761F65;
	fma.rn.f64 	%fd744, %fd743, %fd739, 0d3F56C16C1852B7AF;
	fma.rn.f64 	%fd745, %fd744, %fd739, 0d3F81111111122322;
	fma.rn.f64 	%fd746, %fd745, %fd739, 0d3FA55555555502A1;
	fma.rn.f64 	%fd747, %fd746, %fd739, 0d3FC5555555555511;
	fma.rn.f64 	%fd748, %fd747, %fd739, 0d3FE000000000000B;
	fma.rn.f64 	%fd749, %fd748, %fd739, 0d3FF0000000000000;
	fma.rn.f64 	%fd750, %fd749, %fd739, 0d3FF0000000000000;
	{
	.reg .b32 %temp; 
	mov.b64 	{%r324, %temp}, %fd750;
	}
	{
	.reg .b32 %temp; 
	mov.b64 	{%temp, %r325}, %fd750;
	}
	shl.b32 	%r326, %r323, 20;
	add.s32 	%r327, %r326, %r325;
	mov.b64 	%fd751, {%r324, %r327};
	{
	.reg .b32 %temp; 
	mov.b64 	{%temp, %r328}, %fd734;
	}
	mov.b32 	%f14, %r328;
	abs.f32 	%f15, %f14;
	setp.lt.f32 	%p117, %f15, 0f4086232B;
	setp.lt.f64 	%p118, %fd734, 0d0000000000000000;
	add.f64 	%fd752, %fd734, 0d7FF0000000000000;
	selp.f64 	%fd753, 0d0000000000000000, %fd752, %p118;
	setp.geu.f32 	%p119, %f15, 0f40874800;
	shr.u32 	%r329, %r323, 31;
	add.s32 	%r330, %r323, %r329;
	shr.s32 	%r331, %r330, 1;
	shl.b32 	%r332, %r331, 20;
	add.s32 	%r333, %r325, %r332;
	mov.b64 	%fd754, {%r324, %r333};
	sub.s32 	%r334, %r323, %r331;
	shl.b32 	%r335, %r334, 20;
	add.s32 	%r336, %r335, 1072693248;
	mov.b32 	%r337, 0;
	mov.b64 	%fd755, {%r337, %r336};
	mul.f64 	%fd756, %fd755, %fd754;
	abs.f64 	%fd35, %fd34;
	setp.eq.f64 	%p120, %fd35, 0d7FF0000000000000;
	mul.f64 	%fd757, %fd34, 0d3FE45F306DC9C883;
	cvt.rni.s32.f64 	%r23, %fd757;
	cvt.rn.f64.s32 	%fd758, %r23;
	fma.rn.f64 	%fd759, %fd758, 0dBFF921FB54442D18, %fd34;
	fma.rn.f64 	%fd760, %fd758, 0dBC91A62633145C00, %fd759;
	fma.rn.f64 	%fd36, %fd758, 0dB97B839A252049C0, %fd760;
	setp.ltu.f64 	%p121, %fd35, 0d41E0000000000000;
	mul.rn.f64 	%fd37, %fd34, %fd720;
	add.f64 	%fd761, %fd734, 0dC0937BE319BA0DA4;
	fma.rn.f64 	%fd762, %fd761, 0d3FF71547652B82FE, 0d4338000000000000;
	{
	.reg .b32 %temp; 
	mov.b64 	{%r338, %temp}, %fd762;
	}
	add.rn.f64 	%fd763, %fd762, %fd736;
	fma.rn.f64 	%fd764, %fd763, 0dBFE62E42FEFA39EF, %fd761;
	fma.rn.f64 	%fd765, %fd763, 0dBC7ABC9E3B39803F, %fd764;
	fma.rn.f64 	%fd766, %fd765, 0d3E5ADE1569CE2BDF, 0d3E928AF3FCA213EA;
	fma.rn.f64 	%fd767, %fd766, %fd765, 0d3EC71DEE62401315;
	fma.rn.f64 	%fd768, %fd767, %fd765, 0d3EFA01997C89EB71;
	fma.rn.f64 	%fd769, %fd768, %fd765, 0d3F2A01A014761F65;
	fma.rn.f64 	%fd770, %fd769, %fd765, 0d3F56C16C1852B7AF;
	fma.rn.f64 	%fd771, %fd770, %fd765, 0d3F81111111122322;
	fma.rn.f64 	%fd772, %fd771, %fd765, 0d3FA55555555502A1;
	fma.rn.f64 	%fd773, %fd772, %fd765, 0d3FC5555555555511;
	fma.rn.f64 	%fd774, %fd773, %fd765, 0d3FE000000000000B;
	fma.rn.f64 	%fd775, %fd774, %fd765, 0d3FF0000000000000;
	fma.rn.f64 	%fd776, %fd775, %fd765, 0d3FF0000000000000;
	{
	.reg .b32 %temp; 
	mov.b64 	{%r339, %temp}, %fd776;
	}
	{
	.reg .b32 %temp; 
	mov.b64 	{%temp, %r340}, %fd776;
	}
	shl.b32 	%r341, %r338, 20;
	add.s32 	%r342, %r341, %r340;
	mov.b64 	%fd777, {%r339, %r342};
	{
	.reg .b32 %temp; 
	mov.b64 	{%temp, %r343}, %fd761;
	}
	mov.b32 	%f16, %r343;
	abs.f32 	%f17, %f16;
	setp.lt.f32 	%p122, %f17, 0f4086232B;
	setp.lt.f64 	%p123, %fd761, 0d0000000000000000;
	add.f64 	%fd778, %fd761, 0d7FF0000000000000;
	selp.f64 	%fd779, 0d0000000000000000, %fd778, %p123;
	setp.geu.f32 	%p124, %f17, 0f40874800;
	shr.u32 	%r344, %r338, 31;
	add.s32 	%r345, %r338, %r344;
	shr.s32 	%r346, %r345, 1;
	shl.b32 	%r347, %r346, 20;
	add.s32 	%r348, %r340, %r347;
	mov.b64 	%fd780, {%r339, %r348};
	sub.s32 	%r349, %r338, %r346;
	shl.b32 	%r350, %r349, 20;
	add.s32 	%r351, %r350, 1072693248;
	mov.b64 	%fd781, {%r337, %r351};
	mul.f64 	%fd782, %fd781, %fd780;
	setp.ne.s32 	%p125, %r318, 0;
	setp.ne.s32 	%p126, %r322, 2146435072;
	or.pred  	%p127, %p125, %p126;
	setp.gt.s32 	%p128, %r319, -1;
	sub.f64 	%fd783, %fd34, %fd34;
	selp.f64 	%fd784, %fd734, 0d0000000000000000, %p128;
	or.pred  	%p4, %p110, %p111;
	or.pred  	%p5, %p4, %p112;
	selp.f64 	%fd785, 0d7FF0000000000000, %fd30, %p111;
	selp.f64 	%fd38, 0d0000000000000000, %fd785, %p110;
	selp.f64 	%fd39, %fd30, %fd724, %p113;
	selp.f64 	%fd40, %fd726, %fd725, %p113;
	max.f64 	%fd786, %fd33, %fd722;
	setp.ge.f64 	%p129, %fd786, 0d7FDA827999FCEF32;
	selp.f64 	%fd787, %fd31, %fd730, %p116;
	selp.f64 	%fd788, %fd30, %fd729, %p116;
	selp.b32 	%r352, 0, 2, %p116;
	selp.f64 	%fd41, %fd728, %fd787, %p129;
	selp.f64 	%fd42, %fd727, %fd788, %p129;
	selp.b32 	%r24, 1, %r352, %p129;
	abs.f64 	%fd789, %fd42;
	abs.f64 	%fd43, %fd41;
	mov.b64 	%rd89, %fd43;
	mov.b64 	%rd90, %fd789;
	min.u64 	%rd91, %rd89, %rd90;
	mov.b64 	%fd44, %rd91;
	max.u64 	%rd92, %rd90, %rd89;
	mov.b64 	%fd45, %rd92;
	{
	.reg .b32 %temp; 
	mov.b64 	{%temp, %r353}, %fd45;
	}
	and.b32  	%r354, %r353, -4194304;
	xor.b32  	%r355, %r354, 2144337920;
	mov.b64 	%fd790, {%r337, %r355};
	mul.f64 	%fd791, %fd790, %fd44;
	mul.f64 	%fd792, %fd790, %fd45;
	mul.f64 	%fd793, %fd791, %fd791;
	fma.rn.f64 	%fd46, %fd792, %fd792, %fd793;
	min.f64 	%fd47, %fd46, 0d7FEFFFFFFFFFFFFF;
	or.b32  	%r356, %r354, 1048576;
	mov.b64 	%fd48, {%r337, %r356};
	{
	.reg .b32 %temp; 
	mov.b64 	{%temp, %r25}, %fd44;
	}
	selp.f64 	%fd794, %fd753, %fd756, %p119;
	selp.f64 	%fd49, %fd751, %fd794, %p117;
	or.pred  	%p6, %p120, %p121;
	selp.f64 	%fd50, %fd37, %fd36, %p120;
	selp.b32 	%r26, 0, %r23, %p120;
	selp.f64 	%fd795, %fd779, %fd782, %p124;
	selp.f64 	%fd796, %fd777, %fd795, %p122;
	mov.b64 	%rd93, %fd796;
	mov.b64 	{%r357, %r358}, %rd93;
	shr.u32 	%r359, %r358, 20;
	add.s32 	%r360, %r359, -247;
	and.b32  	%r361, %r358, 1048575;
	or.b32  	%r362, %r361, 2145386496;
	mov.b64 	%rd94, {%r357, %r362};
	mov.b64 	%fd51, %rd94;
	cvt.u16.u32 	%rs9, %r360;
	shr.u16 	%rs10, %rs9, 15;
	add.s16 	%rs11, %rs9, %rs10;
	shr.s16 	%rs12, %rs11, 1;
	cvt.s32.s16 	%r363, %rs12;
	shl.b32 	%r364, %r363, 20;
	add.s32 	%r365, %r364, 1072693248;
	mov.b64 	%rd95, {%r337, %r365};
	mov.b64 	%fd52, %rd95;
	sub.s32 	%r366, %r360, %r363;
	shl.b32 	%r367, %r366, 20;
	add.s32 	%r368, %r367, 1072693248;
	mov.b64 	%rd96, {%r337, %r368};
	mov.b64 	%fd53, %rd96;
	selp.f64 	%fd54, %fd783, %fd784, %p127;
	selp.f64 	%fd797, %fd783, 0d0000000000000000, %p127;
	selp.f64 	%fd55, %fd783, %fd797, %p128;
	neg.s32 	%r505, %r148;
	mul.wide.s32 	%rd97, %r2, 16;
	add.s64 	%rd8, %rd1, %rd97;
	mul.wide.s32 	%rd98, %r2, 8;
	add.s64 	%rd9, %rd2, %rd98;
	selp.f64 	%fd156, %fd38, %fd39, %p5;
$L__BB11_11:
	setp.ge.s32 	%p130, %r504, %r4;
	@%p130 bra 	$L__BB11_169;
	setp.eq.f64 	%p131, %fd33, 0d7FF0000000000000;
	or.pred  	%p133, %p5, %p131;
	selp.f64 	%fd798, %fd32, %fd40, %p112;
	selp.f64 	%fd1210, %fd31, %fd798, %p4;
	mov.f64 	%fd1209, %fd156;
	@%p133 bra 	$L__BB11_97;
	setp.ltu.f64 	%p134, %fd42, 0d0000000000000000;
	@%p134 bra 	$L__BB11_92;
	setp.lt.u32 	%p135, %r25, %r19;
	setp.eq.f64 	%p136, %fd44, 0d0000000000000000;
	rsqrt.approx.ftz.f64 	%fd799, %fd47;
	mul.rn.f64 	%fd800, %fd799, %fd799;
	neg.f64 	%fd801, %fd800;
	fma.rn.f64 	%fd802, %fd47, %fd801, 0d3FF0000000000000;
	fma.rn.f64 	%fd803, %fd802, 0d3FD8000000000000, 0d3FE0000000000000;
	mul.rn.f64 	%fd804, %fd802, %fd799;
	fma.rn.f64 	%fd805, %fd803, %fd804, %fd799;
	mul.f64 	%fd806, %fd46, %fd805;
	mul.f64 	%fd807, %fd48, %fd806;
	selp.f64 	%fd808, %fd45, %fd807, %p136;
	selp.f64 	%fd809, %fd808, %fd44, %p135;
	add.f64 	%fd810, %fd42, %fd809;
	mul.f64 	%fd811, %fd810, 0d3FE0000000000000;
	sqrt.rn.f64 	%fd1209, %fd811;
	add.f64 	%fd812, %fd1209, %fd1209;
	div.rn.f64 	%fd1210, %fd41, %fd812;
	bra.uni 	$L__BB11_93;
$L__BB11_15:
	setp.lt.u32 	%p39, %r16, %r10;
	setp.eq.f64 	%p40, %fd18, 0d0000000000000000;
	rsqrt.approx.ftz.f64 	%fd353, %fd21;
	mul.rn.f64 	%fd354, %fd353, %fd353;
	neg.f64 	%fd355, %fd354;
	fma.rn.f64 	%fd356, %fd21, %fd355, 0d3FF0000000000000;
	fma.rn.f64 	%fd357, %fd356, 0d3FD8000000000000, 0d3FE0000000000000;
	mul.rn.f64 	%fd358, %fd356, %fd353;
	fma.rn.f64 	%fd359, %fd357, %fd358, %fd353;
	mul.f64 	%fd360, %fd20, %fd359;
	mul.f64 	%fd361, %fd22, %fd360;
	selp.f64 	%fd362, %fd19, %fd361, %p40;
	selp.f64 	%fd363, %fd362, %fd18, %p39;
	sub.f64 	%fd364, %fd363, %fd16;
	mul.f64 	%fd365, %fd364, 0d3FE0000000000000;
	sqrt.rn.f64 	%fd366, %fd365;
	add.f64 	%fd367, %fd366, %fd366;
	div.rn.f64 	%fd1181, %fd17, %fd367;
	copysign.f64 	%fd1182, %fd15, %fd366;
$L__BB11_16:
	setp.eq.s32 	%p41, %r15, 2;
	@%p41 bra 	$L__BB11_19;
	setp.ne.s32 	%p42, %r15, 1;
	@%p42 bra 	$L__BB11_20;
	add.f64 	%fd1181, %fd1181, %fd1181;
	add.f64 	%fd1182, %fd1182, %fd1182;
	bra.uni 	$L__BB11_20;
$L__BB11_19:
	mul.f64 	%fd1181, %fd1181, 0d3FE0000000000000;
	mul.f64 	%fd1182, %fd1182, 0d3FE0000000000000;
$L__BB11_20:
	mov.b64 	%rd28, %fd7;
	mov.b64 	{%r203, %r204}, %rd28;
	or.b32  	%r205, %r11, %r203;
	setp.eq.s32 	%p43, %r205, 0;
	mov.f64 	%fd1192, %fd23;
	mov.f64 	%fd1193, %fd7;
	@%p43 bra 	$L__BB11_45;
	setp.ne.s32 	%p44, %r12, 0;
	@%p44 bra 	$L__BB11_29;
	setp.eq.f64 	%p59, %fd8, 0d7FF0000000000000;
	mov.b32 	%r487, 1;
	mov.f64 	%fd1184, %fd10;
	@%p59 bra 	$L__BB11_26;
	setp.ltu.f64 	%p60, %fd8, 0d41E0000000000000;
	mov.f64 	%fd1184, %fd9;
	mov.u32 	%r486, %r14;
	@%p60 bra 	$L__BB11_25;
	{ // callseq 4, 0
	.param .b64 param0;
	st.param.f64 	[param0], %fd7;
	.param .align 16 .b8 retval0[16];
	call.uni (retval0), 
	__internal_trig_reduction_slowpathd, 
	(
	param0
	);
	ld.param.f64 	%fd1184, [retval0];
	ld.param.b32 	%r486, [retval0+8];
	} // callseq 4
$L__BB11_25:
	add.s32 	%r487, %r486, 1;
$L__BB11_26:
	shl.b32 	%r226, %r487, 6;
	cvt.u64.u32 	%rd45, %r226;
	and.b64  	%rd46, %rd45, 64;
	mov.u64 	%rd47, __cudart_sin_cos_coeffs;
	add.s64 	%rd48, %rd47, %rd46;
	mul.rn.f64 	%fd455, %fd1184, %fd1184;
	and.b32  	%r227, %r487, 1;
	setp.eq.b32 	%p61, %r227, 1;
	selp.f64 	%fd456, 0dBDA8FF8320FD8164, 0d3DE5DB65F9785EBA, %p61;
	ld.global.nc.v2.f64 	{%fd457, %fd458}, [%rd48];
	fma.rn.f64 	%fd459, %fd456, %fd455, %fd457;
	fma.rn.f64 	%fd460, %fd459, %fd455, %fd458;
	ld.global.nc.v2.f64 	{%fd461, %fd462}, [%rd48+16];
	fma.rn.f64 	%fd463, %fd460, %fd455, %fd461;
	fma.rn.f64 	%fd464, %fd463, %fd455, %fd462;
	ld.global.nc.v2.f64 	{%fd465, %fd466}, [%rd48+32];
	fma.rn.f64 	%fd467, %fd464, %fd455, %fd465;
	fma.rn.f64 	%fd468, %fd467, %fd455, %fd466;
	fma.rn.f64 	%fd469, %fd468, %fd1184, %fd1184;
	fma.rn.f64 	%fd470, %fd468, %fd455, 0d3FF0000000000000;
	selp.f64 	%fd471, %fd470, %fd469, %p61;
	and.b32  	%r228, %r487, 2;
	setp.eq.s32 	%p62, %r228, 0;
	mov.f64 	%fd472, 0d0000000000000000;
	sub.f64 	%fd473, %fd472, %fd471;
	selp.f64 	%fd1192, %fd471, %fd473, %p62;
	mov.f64 	%fd1185, %fd24;
	mov.u32 	%r488, %r17;
	@%p3 bra 	$L__BB11_28;
	{ // callseq 5, 0
	.param .b64 param0;
	st.param.f64 	[param0], %fd7;
	.param .align 16 .b8 retval0[16];
	call.uni (retval0), 
	__internal_trig_reduction_slowpathd, 
	(
	param0
	);
	ld.param.f64 	%fd1185, [retval0];
	ld.param.b32 	%r488, [retval0+8];
	} // callseq 5
$L__BB11_28:
	shl.b32 	%r230, %r488, 6;
	cvt.u64.u32 	%rd49, %r230;
	and.b64  	%rd50, %rd49, 64;
	mov.u64 	%rd51, __cudart_sin_cos_coeffs;
	add.s64 	%rd52, %rd51, %rd50;
	mul.rn.f64 	%fd475, %fd1185, %fd1185;
	and.b32  	%r231, %r488, 1;
	setp.eq.b32 	%p63, %r231, 1;
	selp.f64 	%fd476, 0dBDA8FF8320FD8164, 0d3DE5DB65F9785EBA, %p63;
	ld.global.nc.v2.f64 	{%fd477, %fd478}, [%rd52];
	fma.rn.f64 	%fd479, %fd476, %fd475, %fd477;
	fma.rn.f64 	%fd480, %fd479, %fd475, %fd478;
	ld.global.nc.v2.f64 	{%fd481, %fd482}, [%rd52+16];
	fma.rn.f64 	%fd483, %fd480, %fd475, %fd481;
	fma.rn.f64 	%fd484, %fd483, %fd475, %fd482;
	ld.global.nc.v2.f64 	{%fd485, %fd486}, [%rd52+32];
	fma.rn.f64 	%fd487, %fd484, %fd475, %fd485;
	fma.rn.f64 	%fd488, %fd487, %fd475, %fd486;
	fma.rn.f64 	%fd489, %fd488, %fd1185, %fd1185;
	fma.rn.f64 	%fd490, %fd488, %fd475, 0d3FF0000000000000;
	selp.f64 	%fd491, %fd490, %fd489, %p63;
	and.b32  	%r232, %r488, 2;
	setp.eq.s32 	%p64, %r232, 0;
	mov.f64 	%fd492, 0d0000000000000000;
	sub.f64 	%fd493, %fd492, %fd491;
	selp.f64 	%fd1193, %fd491, %fd493, %p64;
	bra.uni 	$L__BB11_45;
$L__BB11_29:
	setp.gt.u32 	%p45, %r11, 2146435071;
	mov.f64 	%fd1192, %fd28;
	mov.f64 	%fd1193, %fd29;
	@%p45 bra 	$L__BB11_45;
	setp.gt.u32 	%p46, %r13, 1084066;
	@%p46 bra 	$L__BB11_38;
	setp.eq.f64 	%p53, %fd8, 0d7FF0000000000000;
	mov.b32 	%r490, 1;
	mov.f64 	%fd1187, %fd10;
	@%p53 bra 	$L__BB11_35;
	setp.ltu.f64 	%p54, %fd8, 0d41E0000000000000;
	mov.f64 	%fd1187, %fd9;
	mov.u32 	%r489, %r14;
	@%p54 bra 	$L__BB11_34;
	{ // callseq 2, 0
	.param .b64 param0;
	st.param.f64 	[param0], %fd7;
	.param .align 16 .b8 retval0[16];
	call.uni (retval0), 
	__internal_trig_reduction_slowpathd, 
	(
	param0
	);
	ld.param.f64 	%fd1187, [retval0];
	ld.param.b32 	%r489, [retval0+8];
	} // callseq 2
$L__BB11_34:
	add.s32 	%r490, %r489, 1;
$L__BB11_35:
	shl.b32 	%r217, %r490, 6;
	cvt.u64.u32 	%rd37, %r217;
	and.b64  	%rd38, %rd37, 64;
	mov.u64 	%rd39, __cudart_sin_cos_coeffs;
	add.s64 	%rd40, %rd39, %rd38;
	mul.rn.f64 	%fd410, %fd1187, %fd1187;
	and.b32  	%r218, %r490, 1;
	setp.eq.b32 	%p55, %r218, 1;
	selp.f64 	%fd411, 0dBDA8FF8320FD8164, 0d3DE5DB65F9785EBA, %p55;
	ld.global.nc.v2.f64 	{%fd412, %fd413}, [%rd40];
	fma.rn.f64 	%fd414, %fd411, %fd410, %fd412;
	fma.rn.f64 	%fd415, %fd414, %fd410, %fd413;
	ld.global.nc.v2.f64 	{%fd416, %fd417}, [%rd40+16];
	fma.rn.f64 	%fd418, %fd415, %fd410, %fd416;
	fma.rn.f64 	%fd419, %fd418, %fd410, %fd417;
	ld.global.nc.v2.f64 	{%fd420, %fd421}, [%rd40+32];
	fma.rn.f64 	%fd422, %fd419, %fd410, %fd420;
	fma.rn.f64 	%fd423, %fd422, %fd410, %fd421;
	fma.rn.f64 	%fd424, %fd423, %fd1187, %fd1187;
	fma.rn.f64 	%fd425, %fd423, %fd410, 0d3FF0000000000000;
	selp.f64 	%fd426, %fd425, %fd424, %p55;
	and.b32  	%r219, %r490, 2;
	setp.eq.s32 	%p56, %r219, 0;
	mov.f64 	%fd427, 0d0000000000000000;
	sub.f64 	%fd428, %fd427, %fd426;
	selp.f64 	%fd429, %fd426, %fd428, %p56;
	mul.f64 	%fd430, %fd429, %fd25;
	mul.f64 	%fd80, %fd430, %fd26;
	mov.f64 	%fd1188, %fd24;
	mov.u32 	%r491, %r17;
	@%p3 bra 	$L__BB11_37;
	{ // callseq 3, 0
	.param .b64 param0;
	st.param.f64 	[param0], %fd7;
	.param .align 16 .b8 retval0[16];
	call.uni (retval0), 
	__internal_trig_reduction_slowpathd, 
	(
	param0
	);
	ld.param.f64 	%fd1188, [retval0];
	ld.param.b32 	%r491, [retval0+8];
	} // callseq 3
$L__BB11_37:
	shl.b32 	%r221, %r491, 6;
	cvt.u64.u32 	%rd41, %r221;
	and.b64  	%rd42, %rd41, 64;
	mov.u64 	%rd43, __cudart_sin_cos_coeffs;
	add.s64 	%rd44, %rd43, %rd42;
	mul.rn.f64 	%fd432, %fd1188, %fd1188;
	and.b32  	%r222, %r491, 1;
	setp.eq.b32 	%p57, %r222, 1;
	selp.f64 	%fd433, 0dBDA8FF8320FD8164, 0d3DE5DB65F9785EBA, %p57;
	ld.global.nc.v2.f64 	{%fd434, %fd435}, [%rd44];
	fma.rn.f64 	%fd436, %fd433, %fd432, %fd434;
	fma.rn.f64 	%fd437, %fd436, %fd432, %fd435;
	ld.global.nc.v2.f64 	{%fd438, %fd439}, [%rd44+16];
	fma.rn.f64 	%fd440, %fd437, %fd432, %fd438;
	fma.rn.f64 	%fd441, %fd440, %fd432, %fd439;
	ld.global.nc.v2.f64 	{%fd442, %fd443}, [%rd44+32];
	fma.rn.f64 	%fd444, %fd441, %fd432, %fd442;
	fma.rn.f64 	%fd445, %fd444, %fd432, %fd443;
	fma.rn.f64 	%fd446, %fd445, %fd1188, %fd1188;
	fma.rn.f64 	%fd447, %fd445, %fd432, 0d3FF0000000000000;
	selp.f64 	%fd448, %fd447, %fd446, %p57;
	and.b32  	%r223, %r491, 2;
	setp.eq.s32 	%p58, %r223, 0;
	mov.f64 	%fd449, 0d0000000000000000;
	sub.f64 	%fd450, %fd449, %fd448;
	selp.f64 	%fd451, %fd448, %fd450, %p58;
	mul.f64 	%fd452, %fd451, %fd25;
	mul.f64 	%fd453, %fd452, %fd26;
	mul.f64 	%fd1193, %fd453, %fd27;
	mul.f64 	%fd1192, %fd80, %fd27;
	bra.uni 	$L__BB11_45;
$L__BB11_38:
	setp.eq.f64 	%p47, %fd8, 0d7FF0000000000000;
	mov.b32 	%r493, 1;
	mov.f64 	%fd1190, %fd10;
	@%p47 bra 	$L__BB11_42;
	setp.ltu.f64 	%p48, %fd8, 0d41E0000000000000;
	mov.f64 	%fd1190, %fd9;
	mov.u32 	%r492, %r14;
	@%p48 bra 	$L__BB11_41;
	{ // callseq 0, 0
	.param .b64 param0;
	st.param.f64 	[param0], %fd7;
	.param .align 16 .b8 retval0[16];
	call.uni (retval0), 
	__internal_trig_reduction_slowpathd, 
	(
	param0
	);
	ld.param.f64 	%fd1190, [retval0];
	ld.param.b32 	%r492, [retval0+8];
	} // callseq 0
$L__BB11_41:
	add.s32 	%r493, %r492, 1;
$L__BB11_42:
	shl.b32 	%r208, %r493, 6;
	cvt.u64.u32 	%rd29, %r208;
	and.b64  	%rd30, %rd29, 64;
	mov.u64 	%rd31, __cudart_sin_cos_coeffs;
	add.s64 	%rd32, %rd31, %rd30;
	mul.rn.f64 	%fd369, %fd1190, %fd1190;
	and.b32  	%r209, %r493, 1;
	setp.eq.b32 	%p49, %r209, 1;
	selp.f64 	%fd370, 0dBDA8FF8320FD8164, 0d3DE5DB65F9785EBA, %p49;
	ld.global.nc.v2.f64 	{%fd371, %fd372}, [%rd32];
	fma.rn.f64 	%fd373, %fd370, %fd369, %fd371;
	fma.rn.f64 	%fd374, %fd373, %fd369, %fd372;
	ld.global.nc.v2.f64 	{%fd375, %fd376}, [%rd32+16];
	fma.rn.f64 	%fd377, %fd374, %fd369, %fd375;
	fma.rn.f64 	%fd378, %fd377, %fd369, %fd376;
	ld.global.nc.v2.f64 	{%fd379, %fd380}, [%rd32+32];
	fma.rn.f64 	%fd381, %fd378, %fd369, %fd379;
	fma.rn.f64 	%fd382, %fd381, %fd369, %fd380;
	fma.rn.f64 	%fd383, %fd382, %fd1190, %fd1190;
	fma.rn.f64 	%fd384, %fd382, %fd369, 0d3FF0000000000000;
	selp.f64 	%fd385, %fd384, %fd383, %p49;
	and.b32  	%r210, %r493, 2;
	setp.eq.s32 	%p50, %r210, 0;
	mov.f64 	%fd386, 0d0000000000000000;
	sub.f64 	%fd387, %fd386, %fd385;
	selp.f64 	%fd88, %fd385, %fd387, %p50;
	mov.f64 	%fd1191, %fd24;
	mov.u32 	%r494, %r17;
	@%p3 bra 	$L__BB11_44;
	{ // callseq 1, 0
	.param .b64 param0;
	st.param.f64 	[param0], %fd7;
	.param .align 16 .b8 retval0[16];
	call.uni (retval0), 
	__internal_trig_reduction_slowpathd, 
	(
	param0
	);
	ld.param.f64 	%fd1191, [retval0];
	ld.param.b32 	%r494, [retval0+8];
	} // callseq 1
$L__BB11_44:
	shl.b32 	%r212, %r494, 6;
	cvt.u64.u32 	%rd33, %r212;
	and.b64  	%rd34, %rd33, 64;
	mov.u64 	%rd35, __cudart_sin_cos_coeffs;
	add.s64 	%rd36, %rd35, %rd34;
	mul.rn.f64 	%fd389, %fd1191, %fd1191;
	and.b32  	%r213, %r494, 1;
	setp.eq.b32 	%p51, %r213, 1;
	selp.f64 	%fd390, 0dBDA8FF8320FD8164, 0d3DE5DB65F9785EBA, %p51;
	ld.global.nc.v2.f64 	{%fd391, %fd392}, [%rd36];
	fma.rn.f64 	%fd393, %fd390, %fd389, %fd391;
	fma.rn.f64 	%fd394, %fd393, %fd389, %fd392;
	ld.global.nc.v2.f64 	{%fd395, %fd396}, [%rd36+16];
	fma.rn.f64 	%fd397, %fd394, %fd389, %fd395;
	fma.rn.f64 	%fd398, %fd397, %fd389, %fd396;
	ld.global.nc.v2.f64 	{%fd399, %fd400}, [%rd36+32];
	fma.rn.f64 	%fd401, %fd398, %fd389, %fd399;
	fma.rn.f64 	%fd402, %fd401, %fd389, %fd400;
	fma.rn.f64 	%fd403, %fd402, %fd1191, %fd1191;
	fma.rn.f64 	%fd404, %fd402, %fd389, 0d3FF0000000000000;
	selp.f64 	%fd405, %fd404, %fd403, %p51;
	and.b32  	%r214, %r494, 2;
	setp.eq.s32 	%p52, %r214, 0;
	mov.f64 	%fd406, 0d0000000000000000;
	sub.f64 	%fd407, %fd406, %fd405;
	selp.f64 	%fd408, %fd405, %fd407, %p52;
	mul.f64 	%fd1193, %fd23, %fd408;
	mul.f64 	%fd1192, %fd23, %fd88;
$L__BB11_45:
	mul.f64 	%fd494, %fd1181, %fd1192;
	mul.f64 	%fd495, %fd1182, %fd1193;
	sub.f64 	%fd95, %fd494, %fd495;
	mul.f64 	%fd496, %fd1181, %fd1193;
	fma.rn.f64 	%fd96, %fd1182, %fd1192, %fd496;
	mul.wide.s32 	%rd53, %r504, 8;
	add.s64 	%rd54, %rd7, %rd53;
	ld.global.f64 	%fd497, [%rd54];
	mul.f64 	%fd97, %fd11, %fd497;
	mul.f64 	%fd1206, %fd256, %fd497;
	mov.b64 	%rd55, %fd1206;
	mov.b64 	{%r233, %r234}, %rd55;
	and.b32  	%r48, %r234, 2147483647;
	or.b32  	%r235, %r48, %r233;
	setp.ne.s32 	%p65, %r235, 0;
	@%p65 bra 	$L__BB11_49;
	fma.rn.f64 	%fd694, %fd97, 0d3FF71547652B82FE, 0d4338000000000000;
	{
	.reg .b32 %temp; 
	mov.b64 	{%r49, %temp}, %fd694;
	}
	mov.f64 	%fd695, 0dC338000000000000;
	add.rn.f64 	%fd696, %fd694, %fd695;
	fma.rn.f64 	%fd697, %fd696, 0dBFE62E42FEFA39EF, %fd97;
	fma.rn.f64 	%fd698, %fd696, 0dBC7ABC9E3B39803F, %fd697;
	fma.rn.f64 	%fd699, %fd698, 0d3E5ADE1569CE2BDF, 0d3E928AF3FCA213EA;
	fma.rn.f64 	%fd700, %fd699, %fd698, 0d3EC71DEE62401315;
	fma.rn.f64 	%fd701, %fd700, %fd698, 0d3EFA01997C89EB71;
	fma.rn.f64 	%fd702, %fd701, %fd698, 0d3F2A01A014761F65;
	fma.rn.f64 	%fd703, %fd702, %fd698, 0d3F56C16C1852B7AF;
	fma.rn.f64 	%fd704, %fd703, %fd698, 0d3F81111111122322;
	fma.rn.f64 	%fd705, %fd704, %fd698, 0d3FA55555555502A1;
	fma.rn.f64 	%fd706, %fd705, %fd698, 0d3FC5555555555511;
	fma.rn.f64 	%fd707, %fd706, %fd698, 0d3FE000000000000B;
	fma.rn.f64 	%fd708, %fd707, %fd698, 0d3FF0000000000000;
	fma.rn.f64 	%fd709, %fd708, %fd698, 0d3FF0000000000000;
	{
	.reg .b32 %temp; 
	mov.b64 	{%r50, %temp}, %fd709;
	}
	{
	.reg .b32 %temp; 
	mov.b64 	{%temp, %r51}, %fd709;
	}
	shl.b32 	%r305, %r49, 20;
	add.s32 	%r306, %r305, %r51;
	mov.b64 	%fd1205, {%r50, %r306};
	{
	.reg .b32 %temp; 
	mov.b64 	{%temp, %r307}, %fd97;
	}
	mov.b32 	%f13, %r307;
	abs.f32 	%f1, %f13;
	setp.lt.f32 	%p103, %f1, 0f4086232B;
	@%p103 bra 	$L__BB11_91;
	setp.lt.f64 	%p104, %fd97, 0d0000000000000000;
	add.f64 	%fd710, %fd97, 0d7FF0000000000000;
	selp.f64 	%fd1205, 0d0000000000000000, %fd710, %p104;
	setp.geu.f32 	%p105, %f1, 0f40874800;
	@%p105 bra 	$L__BB11_91;
	shr.u32 	%r308, %r49, 31;
	add.s32 	%r309, %r49, %r308;
	shr.s32 	%r310, %r309, 1;
	shl.b32 	%r311, %r310, 20;
	add.s32 	%r312, %r51, %r311;
	mov.b64 	%fd711, {%r50, %r312};
	sub.s32 	%r313, %r49, %r310;
	shl.b32 	%r314, %r313, 20;
	add.s32 	%r315, %r314, 1072693248;
	mov.b32 	%r316, 0;
	mov.b64 	%fd712, {%r316, %r315};
	mul.f64 	%fd1205, %fd712, %fd711;
	bra.uni 	$L__BB11_91;
$L__BB11_49:
	mov.b64 	%rd56, %fd97;
	mov.b64 	{%r53, %r52}, %rd56;
	and.b32  	%r54, %r52, 2147483647;
	or.b32  	%r236, %r54, %r53;
	setp.ne.s32 	%p66, %r236, 0;
	@%p66 bra 	$L__BB11_60;
	abs.f64 	%fd102, %fd1206;
	setp.neu.f64 	%p95, %fd102, 0d7FF0000000000000;
	@%p95 bra 	$L__BB11_52;
	mov.f64 	%fd649, 0d0000000000000000;
	mul.rn.f64 	%fd1195, %fd1206, %fd649;
	mov.b32 	%r496, 1;
	bra.uni 	$L__BB11_55;
$L__BB11_52:
	mul.f64 	%fd644, %fd1206, 0d3FE45F306DC9C883;
	cvt.rni.s32.f64 	%r495, %fd644;
	cvt.rn.f64.s32 	%fd645, %r495;
	fma.rn.f64 	%fd646, %fd645, 0dBFF921FB54442D18, %fd1206;
	fma.rn.f64 	%fd647, %fd645, 0dBC91A62633145C00, %fd646;
	fma.rn.f64 	%fd1195, %fd645, 0dB97B839A252049C0, %fd647;
	setp.ltu.f64 	%p96, %fd102, 0d41E0000000000000;
	@%p96 bra 	$L__BB11_54;
	{ // callseq 10, 0
	.param .b64 param0;
	st.param.f64 	[param0], %fd1206;
	.param .align 16 .b8 retval0[16];
	call.uni (retval0), 
	__internal_trig_reduction_slowpathd, 
	(
	param0
	);
	ld.param.f64 	%fd1195, [retval0];
	ld.param.b32 	%r495, [retval0+8];
	} // callseq 10
$L__BB11_54:
	add.s32 	%r496, %r495, 1;
$L__BB11_55:
	shl.b32 	%r297, %r496, 6;
	cvt.u64.u32 	%rd77, %r297;
	and.b64  	%rd78, %rd77, 64;
	mov.u64 	%rd79, __cudart_sin_cos_coeffs;
	add.s64 	%rd80, %rd79, %rd78;
	mul.rn.f64 	%fd650, %fd1195, %fd1195;
	and.b32  	%r298, %r496, 1;
	setp.eq.b32 	%p98, %r298, 1;
	selp.f64 	%fd651, 0dBDA8FF8320FD8164, 0d3DE5DB65F9785EBA, %p98;
	ld.global.nc.v2.f64 	{%fd652, %fd653}, [%rd80];
	fma.rn.f64 	%fd654, %fd651, %fd650, %fd652;
	fma.rn.f64 	%fd655, %fd654, %fd650, %fd653;
	ld.global.nc.v2.f64 	{%fd656, %fd657}, [%rd80+16];
	fma.rn.f64 	%fd658, %fd655, %fd650, %fd656;
	fma.rn.f64 	%fd659, %fd658, %fd650, %fd657;
	ld.global.nc.v2.f64 	{%fd660, %fd661}, [%rd80+32];
	fma.rn.f64 	%fd662, %fd659, %fd650, %fd660;
	fma.rn.f64 	%fd663, %fd662, %fd650, %fd661;
	fma.rn.f64 	%fd664, %fd663, %fd1195, %fd1195;
	fma.rn.f64 	%fd665, %fd663, %fd650, 0d3FF0000000000000;
	selp.f64 	%fd666, %fd665, %fd664, %p98;
	and.b32  	%r299, %r496, 2;
	setp.eq.s32 	%p99, %r299, 0;
	mov.f64 	%fd667, 0d0000000000000000;
	sub.f64 	%fd668, %fd667, %fd666;
	selp.f64 	%fd1205, %fd666, %fd668, %p99;
	@%p95 bra 	$L__BB11_57;
	mov.f64 	%fd674, 0d0000000000000000;
	mul.rn.f64 	%fd1196, %fd1206, %fd674;
	mov.b32 	%r497, 0;
	bra.uni 	$L__BB11_59;
$L__BB11_57:
	mul.f64 	%fd669, %fd1206, 0d3FE45F306DC9C883;
	cvt.rni.s32.f64 	%r497, %fd669;
	cvt.rn.f64.s32 	%fd670, %r497;
	fma.rn.f64 	%fd671, %fd670, 0dBFF921FB54442D18, %fd1206;
	fma.rn.f64 	%fd672, %fd670, 0dBC91A62633145C00, %fd671;
	fma.rn.f64 	%fd1196, %fd670, 0dB97B839A252049C0, %fd672;
	setp.ltu.f64 	%p100, %fd102, 0d41E0000000000000;
	@%p100 bra 	$L__BB11_59;
	{ // callseq 11, 0
	.param .b64 param0;
	st.param.f64 	[param0], %fd1206;
	.param .align 16 .b8 retval0[16];
	call.uni (retval0), 
	__internal_trig_reduction_slowpathd, 
	(
	param0
	);
	ld.param.f64 	%fd1196, [retval0];
	ld.param.b32 	%r497, [retval0+8];
	} // callseq 11
$L__BB11_59:
	shl.b32 	%r302, %r497, 6;
	cvt.u64.u32 	%rd81, %r302;
	and.b64  	%rd82, %rd81, 64;
	mov.u64 	%rd83, __cudart_sin_cos_coeffs;
	add.s64 	%rd84, %rd83, %rd82;
	mul.rn.f64 	%fd675, %fd1196, %fd1196;
	and.b32  	%r303, %r497, 1;
	setp.eq.b32 	%p101, %r303, 1;
	selp.f64 	%fd676, 0dBDA8FF8320FD8164, 0d3DE5DB65F9785EBA, %p101;
	ld.global.nc.v2.f64 	{%fd677, %fd678}, [%rd84];
	fma.rn.f64 	%fd679, %fd676, %fd675, %fd677;
	fma.rn.f64 	%fd680, %fd679, %fd675, %fd678;
	ld.global.nc.v2.f64 	{%fd681, %fd682}, [%rd84+16];
	fma.rn.f64 	%fd683, %fd680, %fd675, %fd681;
	fma.rn.f64 	%fd684, %fd683, %fd675, %fd682;
	ld.global.nc.v2.f64 	{%fd685, %fd686}, [%rd84+32];
	fma.rn.f64 	%fd687, %fd684, %fd675, %fd685;
	fma.rn.f64 	%fd688, %fd687, %fd675, %fd686;
	fma.rn.f64 	%fd689, %fd688, %fd1196, %fd1196;
	fma.rn.f64 	%fd690, %fd688, %fd675, 0d3FF0000000000000;
	selp.f64 	%fd691, %fd690, %fd689, %p101;
	and.b32  	%r304, %r497, 2;
	setp.eq.s32 	%p102, %r304, 0;
	mov.f64 	%fd692, 0d0000000000000000;
	sub.f64 	%fd693, %fd692, %fd691;
	selp.f64 	%fd1206, %fd691, %fd693, %p102;
	bra.uni 	$L__BB11_91;
$L__BB11_60:
	setp.lt.u32 	%p67, %r48, 2146435072;
	@%p67 bra 	$L__BB11_64;
	setp.eq.s32 	%p91, %r53, 0;
	setp.eq.s32 	%p92, %r54, 2146435072;
	and.pred  	%p93, %p91, %p92;
	@%p93 bra 	$L__BB11_63;
	sub.f64 	%fd1205, %fd1206, %fd1206;
	mov.f64 	%fd1206, %fd1205;
	bra.uni 	$L__BB11_91;
$L__BB11_63:
	setp.gt.s32 	%p94, %r52, -1;
	sub.f64 	%fd643, %fd1206, %fd1206;
	selp.f64 	%fd1205, %fd97, 0d0000000000000000, %p94;
	selp.f64 	%fd1206, %fd643, 0d0000000000000000, %p94;
	bra.uni 	$L__BB11_91;
$L__BB11_64:
	add.s32 	%r237, %r52, -1082535490;
	setp.gt.u32 	%p68, %r237, 1084066;
	@%p68 bra 	$L__BB11_78;
	add.f64 	%fd117, %fd97, 0dC0937BE319BA0DA4;
	fma.rn.f64 	%fd568, %fd117, 0d3FF71547652B82FE, 0d4338000000000000;
	{
	.reg .b32 %temp; 
	mov.b64 	{%r63, %temp}, %fd568;
	}
	mov.f64 	%fd569, 0dC338000000000000;
	add.rn.f64 	%fd570, %fd568, %fd569;
	fma.rn.f64 	%fd571, %fd570, 0dBFE62E42FEFA39EF, %fd117;
	fma.rn.f64 	%fd572, %fd570, 0dBC7ABC9E3B39803F, %fd571;
	fma.rn.f64 	%fd573, %fd572, 0d3E5ADE1569CE2BDF, 0d3E928AF3FCA213EA;
	fma.rn.f64 	%fd574, %fd573, %fd572, 0d3EC71DEE62401315;
	fma.rn.f64 	%fd575, %fd574, %fd572, 0d3EFA01997C89EB71;
	fma.rn.f64 	%fd576, %fd575, %fd572, 0d3F2A01A014761F65;
	fma.rn.f64 	%fd577, %fd576, %fd572, 0d3F56C16C1852B7AF;
	fma.rn.f64 	%fd578, %fd577, %fd572, 0d3F81111111122322;
	fma.rn.f64 	%fd579, %fd578, %fd572, 0d3FA55555555502A1;
	fma.rn.f64 	%fd580, %fd579, %fd572, 0d3FC5555555555511;
	fma.rn.f64 	%fd581, %fd580, %fd572, 0d3FE000000000000B;
	fma.rn.f64 	%fd582, %fd581, %fd572, 0d3FF0000000000000;
	fma.rn.f64 	%fd583, %fd582, %fd572, 0d3FF0000000000000;
	{
	.reg .b32 %temp; 
	mov.b64 	{%r64, %temp}, %fd583;
	}
	{
	.reg .b32 %temp; 
	mov.b64 	{%temp, %r65}, %fd583;
	}
	shl.b32 	%r260, %r63, 20;
	add.s32 	%r261, %r260, %r65;
	mov.b64 	%fd1197, {%r64, %r261};
	{
	.reg .b32 %temp; 
	mov.b64 	{%temp, %r262}, %fd117;
	}
	mov.b32 	%f12, %r262;
	abs.f32 	%f2, %f12;
	setp.lt.f32 	%p80, %f2, 0f4086232B;
	@%p80 bra 	$L__BB11_68;
	setp.lt.f64 	%p81, %fd117, 0d0000000000000000;
	add.f64 	%fd584, %fd117, 0d7FF0000000000000;
	selp.f64 	%fd1197, 0d0000000000000000, %fd584, %p81;
	setp.geu.f32 	%p82, %f2, 0f40874800;
	@%p82 bra 	$L__BB11_68;
	shr.u32 	%r263, %r63, 31;
	add.s32 	%r264, %r63, %r263;
	shr.s32 	%r265, %r264, 1;
	shl.b32 	%r266, %r265, 20;
	add.s32 	%r267, %r65, %r266;
	mov.b64 	%fd585, {%r64, %r267};
	sub.s32 	%r268, %r63, %r265;
	shl.b32 	%r269, %r268, 20;
	add.s32 	%r270, %r269, 1072693248;
	mov.b32 	%r271, 0;
	mov.b64 	%fd586, {%r271, %r270};
	mul.f64 	%fd1197, %fd586, %fd585;
$L__BB11_68:
	mov.b64 	%rd65, %fd1197;
	mov.b64 	{%r272, %r273}, %rd65;
	shr.u32 	%r274, %r273, 20;
	add.s32 	%r275, %r274, -247;
	and.b32  	%r276, %r273, 1048575;
	or.b32  	%r277, %r276, 2145386496;
	mov.b64 	%rd66, {%r272, %r277};
	mov.b64 	%fd122, %rd66;
	cvt.u16.u32 	%rs5, %r275;
	shr.u16 	%rs6, %rs5, 15;
	add.s16 	%rs7, %rs5, %rs6;
	shr.s16 	%rs8, %rs7, 1;
	cvt.s32.s16 	%r278, %rs8;
	shl.b32 	%r279, %r278, 20;
	add.s32 	%r280, %r279, 1072693248;
	mov.b32 	%r281, 0;
	mov.b64 	%rd67, {%r281, %r280};
	mov.b64 	%fd123, %rd67;
	sub.s32 	%r282, %r275, %r278;
	shl.b32 	%r283, %r282, 20;
	add.s32 	%r66, %r283, 1072693248;
	abs.f64 	%fd124, %fd1206;
	setp.neu.f64 	%p83, %fd124, 0d7FF0000000000000;
	@%p83 bra 	$L__BB11_70;
	mov.f64 	%fd592, 0d0000000000000000;
	mul.rn.f64 	%fd1199, %fd1206, %fd592;
	mov.b32 	%r499, 1;
	bra.uni 	$L__BB11_73;
$L__BB11_70:
	mul.f64 	%fd587, %fd1206, 0d3FE45F306DC9C883;
	cvt.rni.s32.f64 	%r498, %fd587;
	cvt.rn.f64.s32 	%fd588, %r498;
	fma.rn.f64 	%fd589, %fd588, 0dBFF921FB54442D18, %fd1206;
	fma.rn.f64 	%fd590, %fd588, 0dBC91A62633145C00, %fd589;
	fma.rn.f64 	%fd1199, %fd588, 0dB97B839A252049C0, %fd590;
	setp.ltu.f64 	%p84, %fd124, 0d41E0000000000000;
	@%p84 bra 	$L__BB11_72;
	{ // callseq 8, 0
	.param .b64 param0;
	st.param.f64 	[param0], %fd1206;
	.param .align 16 .b8 retval0[16];
	call.uni (retval0), 
	__internal_trig_reduction_slowpathd, 
	(
	param0
	);
	ld.param.f64 	%fd1199, [retval0];
	ld.param.b32 	%r498, [retval0+8];
	} // callseq 8
$L__BB11_72:
	add.s32 	%r499, %r498, 1;
$L__BB11_73:
	shl.b32 	%r286, %r499, 6;
	cvt.u64.u32 	%rd68, %r286;
	and.b64  	%rd69, %rd68, 64;
	mov.u64 	%rd70, __cudart_sin_cos_coeffs;
	add.s64 	%rd71, %rd70, %rd69;
	mul.rn.f64 	%fd593, %fd1199, %fd1199;
	and.b32  	%r287, %r499, 1;
	setp.eq.b32 	%p86, %r287, 1;
	selp.f64 	%fd594, 0dBDA8FF8320FD8164, 0d3DE5DB65F9785EBA, %p86;
	ld.global.nc.v2.f64 	{%fd595, %fd596}, [%rd71];
	fma.rn.f64 	%fd597, %fd594, %fd593, %fd595;
	fma.rn.f64 	%fd598, %fd597, %fd593, %fd596;
	ld.global.nc.v2.f64 	{%fd599, %fd600}, [%rd71+16];
	fma.rn.f64 	%fd601, %fd598, %fd593, %fd599;
	fma.rn.f64 	%fd602, %fd601, %fd593, %fd600;
	ld.global.nc.v2.f64 	{%fd603, %fd604}, [%rd71+32];
	fma.rn.f64 	%fd605, %fd602, %fd593, %fd603;
	fma.rn.f64 	%fd606, %fd605, %fd593, %fd604;
	fma.rn.f64 	%fd607, %fd606, %fd1199, %fd1199;
	fma.rn.f64 	%fd608, %fd606, %fd593, 0d3FF0000000000000;
	selp.f64 	%fd609, %fd608, %fd607, %p86;
	and.b32  	%r288, %r499, 2;
	setp.eq.s32 	%p87, %r288, 0;
	mov.f64 	%fd610, 0d0000000000000000;
	sub.f64 	%fd611, %fd610, %fd609;
	selp.f64 	%fd612, %fd609, %fd611, %p87;
	mul.f64 	%fd613, %fd612, %fd122;
	mul.f64 	%fd130, %fd613, %fd123;
	@%p83 bra 	$L__BB11_75;
	mov.f64 	%fd619, 0d0000000000000000;
	mul.rn.f64 	%fd1200, %fd1206, %fd619;
	mov.b32 	%r500, 0;
	bra.uni 	$L__BB11_77;
$L__BB11_75:
	mul.f64 	%fd614, %fd1206, 0d3FE45F306DC9C883;
	cvt.rni.s32.f64 	%r500, %fd614;
	cvt.rn.f64.s32 	%fd615, %r500;
	fma.rn.f64 	%fd616, %fd615, 0dBFF921FB54442D18, %fd1206;
	fma.rn.f64 	%fd617, %fd615, 0dBC91A62633145C00, %fd616;
	fma.rn.f64 	%fd1200, %fd615, 0dB97B839A252049C0, %fd617;
	setp.ltu.f64 	%p88, %fd124, 0d41E0000000000000;
	@%p88 bra 	$L__BB11_77;
	{ // callseq 9, 0
	.param .b64 param0;
	st.param.f64 	[param0], %fd1206;
	.param .align 16 .b8 retval0[16];
	call.uni (retval0), 
	__internal_trig_reduction_slowpathd, 
	(
	param0
	);
	ld.param.f64 	%fd1200, [retval0];
	ld.param.b32 	%r500, [retval0+8];
	} // callseq 9
$L__BB11_77:
	mov.b32 	%r291, 0;
	mov.b64 	%rd72, {%r291, %r66};
	mov.b64 	%fd620, %rd72;
	shl.b32 	%r292, %r500, 6;
	cvt.u64.u32 	%rd73, %r292;
	and.b64  	%rd74, %rd73, 64;
	mov.u64 	%rd75, __cudart_sin_cos_coeffs;
	add.s64 	%rd76, %rd75, %rd74;
	mul.rn.f64 	%fd621, %fd1200, %fd1200;
	and.b32  	%r293, %r500, 1;
	setp.eq.b32 	%p89, %r293, 1;
	selp.f64 	%fd622, 0dBDA8FF8320FD8164, 0d3DE5DB65F9785EBA, %p89;
	ld.global.nc.v2.f64 	{%fd623, %fd624}, [%rd76];
	fma.rn.f64 	%fd625, %fd622, %fd621, %fd623;
	fma.rn.f64 	%fd626, %fd625, %fd621, %fd624;
	ld.global.nc.v2.f64 	{%fd627, %fd628}, [%rd76+16];
	fma.rn.f64 	%fd629, %fd626, %fd621, %fd627;
	fma.rn.f64 	%fd630, %fd629, %fd621, %fd628;
	ld.global.nc.v2.f64 	{%fd631, %fd632}, [%rd76+32];
	fma.rn.f64 	%fd633, %fd630, %fd621, %fd631;
	fma.rn.f64 	%fd634, %fd633, %fd621, %fd632;
	fma.rn.f64 	%fd635, %fd634, %fd1200, %fd1200;
	fma.rn.f64 	%fd636, %fd634, %fd621, 0d3FF0000000000000;
	selp.f64 	%fd637, %fd636, %fd635, %p89;
	and.b32  	%r294, %r500, 2;
	setp.eq.s32 	%p90, %r294, 0;
	mov.f64 	%fd638, 0d0000000000000000;
	sub.f64 	%fd639, %fd638, %fd637;
	selp.f64 	%fd640, %fd637, %fd639, %p90;
	mul.f64 	%fd641, %fd640, %fd122;
	mul.f64 	%fd642, %fd641, %fd123;
	mul.f64 	%fd1206, %fd642, %fd620;
	mul.f64 	%fd1205, %fd130, %fd620;
	bra.uni 	$L__BB11_91;
$L__BB11_78:
	fma.rn.f64 	%fd498, %fd97, 0d3FF71547652B82FE, 0d4338000000000000;
	{
	.reg .b32 %temp; 
	mov.b64 	{%r75, %temp}, %fd498;
	}
	mov.f64 	%fd499, 0dC338000000000000;
	add.rn.f64 	%fd500, %fd498, %fd499;
	fma.rn.f64 	%fd501, %fd500, 0dBFE62E42FEFA39EF, %fd97;
	fma.rn.f64 	%fd502, %fd500, 0dBC7ABC9E3B39803F, %fd501;
	fma.rn.f64 	%fd503, %fd502, 0d3E5ADE1569CE2BDF, 0d3E928AF3FCA213EA;
	fma.rn.f64 	%fd504, %fd503, %fd502, 0d3EC71DEE62401315;
	fma.rn.f64 	%fd505, %fd504, %fd502, 0d3EFA01997C89EB71;
	fma.rn.f64 	%fd506, %fd505, %fd502, 0d3F2A01A014761F65;
	fma.rn.f64 	%fd507, %fd506, %fd502, 0d3F56C16C1852B7AF;
	fma.rn.f64 	%fd508, %fd507, %fd502, 0d3F81111111122322;
	fma.rn.f64 	%fd509, %fd508, %fd502, 0d3FA55555555502A1;
	fma.rn.f64 	%fd510, %fd509, %fd502, 0d3FC5555555555511;
	fma.rn.f64 	%fd511, %fd510, %fd502, 0d3FE000000000000B;
	fma.rn.f64 	%fd512, %fd511, %fd502, 0d3FF0000000000000;
	fma.rn.f64 	%fd513, %fd512, %fd502, 0d3FF0000000000000;
	{
	.reg .b32 %temp; 
	mov.b64 	{%r76, %temp}, %fd513;
	}
	{
	.reg .b32 %temp; 
	mov.b64 	{%temp, %r77}, %fd513;
	}
	shl.b32 	%r238, %r75, 20;
	add.s32 	%r239, %r238, %r77;
	mov.b64 	%fd1201, {%r76, %r239};
	{
	.reg .b32 %temp; 
	mov.b64 	{%temp, %r240}, %fd97;
	}
	mov.b32 	%f11, %r240;
	abs.f32 	%f3, %f11;
	setp.lt.f32 	%p69, %f3, 0f4086232B;
	@%p69 bra 	$L__BB11_81;
	setp.lt.f64 	%p70, %fd97, 0d0000000000000000;
	add.f64 	%fd514, %fd97, 0d7FF0000000000000;
	selp.f64 	%fd1201, 0d0000000000000000, %fd514, %p70;
	setp.geu.f32 	%p71, %f3, 0f40874800;
	@%p71 bra 	$L__BB11_81;
	shr.u32 	%r241, %r75, 31;
	add.s32 	%r242, %r75, %r241;
	shr.s32 	%r243, %r242, 1;
	shl.b32 	%r244, %r243, 20;
	add.s32 	%r245, %r77, %r244;
	mov.b64 	%fd515, {%r76, %r245};
	sub.s32 	%r246, %r75, %r243;
	shl.b32 	%r247, %r246, 20;
	add.s32 	%r248, %r247, 1072693248;
	mov.b32 	%r249, 0;
	mov.b64 	%fd516, {%r249, %r248};
	mul.f64 	%fd1201, %fd516, %fd515;
$L__BB11_81:
	abs.f64 	%fd141, %fd1206;
	setp.neu.f64 	%p72, %fd141, 0d7FF0000000000000;
	@%p72 bra 	$L__BB11_83;
	mov.f64 	%fd522, 0d0000000000000000;
	mul.rn.f64 	%fd1203, %fd1206, %fd522;
	mov.b32 	%r502, 1;
	bra.uni 	$L__BB11_86;
$L__BB11_83:
	mul.f64 	%fd517, %fd1206, 0d3FE45F306DC9C883;
	cvt.rni.s32.f64 	%r501, %fd517;
	cvt.rn.f64.s32 	%fd518, %r501;
	fma.rn.f64 	%fd519, %fd518, 0dBFF921FB54442D18, %fd1206;
	fma.rn.f64 	%fd520, %fd518, 0dBC91A62633145C00, %fd519;
	fma.rn.f64 	%fd1203, %fd518, 0dB97B839A252049C0, %fd520;
	setp.ltu.f64 	%p73, %fd141, 0d41E0000000000000;
	@%p73 bra 	$L__BB11_85;
	{ // callseq 6, 0
	.param .b64 param0;
	st.param.f64 	[param0], %fd1206;
	.param .align 16 .b8 retval0[16];
	call.uni (retval0), 
	__internal_trig_reduction_slowpathd, 
	(
	param0
	);
	ld.param.f64 	%fd1203, [retval0];
	ld.param.b32 	%r501, [retval0+8];
	} // callseq 6
$L__BB11_85:
	add.s32 	%r502, %r501, 1;
$L__BB11_86:
	shl.b32 	%r252, %r502, 6;
	cvt.u64.u32 	%rd57, %r252;
	and.b64  	%rd58, %rd57, 64;
	mov.u64 	%rd59, __cudart_sin_cos_coeffs;
	add.s64 	%rd60, %rd59, %rd58;
	mul.rn.f64 	%fd523, %fd1203, %fd1203;
	and.b32  	%r253, %r502, 1;
	setp.eq.b32 	%p75, %r253, 1;
	selp.f64 	%fd524, 0dBDA8FF8320FD8164, 0d3DE5DB65F9785EBA, %p75;
	ld.global.nc.v2.f64 	{%fd525, %fd526}, [%rd60];
	fma.rn.f64 	%fd527, %fd524, %fd523, %fd525;
	fma.rn.f64 	%fd528, %fd527, %fd523, %fd526;
	ld.global.nc.v2.f64 	{%fd529, %fd530}, [%rd60+16];
	fma.rn.f64 	%fd531, %fd528, %fd523, %fd529;
	fma.rn.f64 	%fd532, %fd531, %fd523, %fd530;
	ld.global.nc.v2.f64 	{%fd533, %fd534}, [%rd60+32];
	fma.rn.f64 	%fd535, %fd532, %fd523, %fd533;
	fma.rn.f64 	%fd536, %fd535, %fd523, %fd534;
	fma.rn.f64 	%fd537, %fd536, %fd1203, %fd1203;
	fma.rn.f64 	%fd538, %fd536, %fd523, 0d3FF0000000000000;
	selp.f64 	%fd539, %fd538, %fd537, %p75;
	and.b32  	%r254, %r502, 2;
	setp.eq.s32 	%p76, %r254, 0;
	mov.f64 	%fd540, 0d0000000000000000;
	sub.f64 	%fd541, %fd540, %fd539;
	selp.f64 	%fd147, %fd539, %fd541, %p76;
	@%p72 bra 	$L__BB11_88;
	mov.f64 	%fd547, 0d0000000000000000;
	mul.rn.f64 	%fd1204, %fd1206, %fd547;
	mov.b32 	%r503, 0;
	bra.uni 	$L__BB11_90;
$L__BB11_88:
	mul.f64 	%fd542, %fd1206, 0d3FE45F306DC9C883;
	cvt.rni.s32.f64 	%r503, %fd542;
	cvt.rn.f64.s32 	%fd543, %r503;
	fma.rn.f64 	%fd544, %fd543, 0dBFF921FB54442D18, %fd1206;
	fma.rn.f64 	%fd545, %fd543, 0dBC91A62633145C00, %fd544;
	fma.rn.f64 	%fd1204, %fd543, 0dB97B839A252049C0, %fd545;
	setp.ltu.f64 	%p77, %fd141, 0d41E0000000000000;
	@%p77 bra 	$L__BB11_90;
	{ // callseq 7, 0
	.param .b64 param0;
	st.param.f64 	[param0], %fd1206;
	.param .align 16 .b8 retval0[16];
	call.uni (retval0), 
	__internal_trig_reduction_slowpathd, 
	(
	param0
	);
	ld.param.f64 	%fd1204, [retval0];
	ld.param.b32 	%r503, [retval0+8];
	} // callseq 7
$L__BB11_90:
	shl.b32 	%r257, %r503, 6;
	cvt.u64.u32 	%rd61, %r257;
	and.b64  	%rd62, %rd61, 64;
	mov.u64 	%rd63, __cudart_sin_cos_coeffs;
	add.s64 	%rd64, %rd63, %rd62;
	mul.rn.f64 	%fd548, %fd1204, %fd1204;
	and.b32  	%r258, %r503, 1;
	setp.eq.b32 	%p78, %r258, 1;
	selp.f64 	%fd549, 0dBDA8FF8320FD8164, 0d3DE5DB65F9785EBA, %p78;
	ld.global.nc.v2.f64 	{%fd550, %fd551}, [%rd64];
	fma.rn.f64 	%fd552, %fd549, %fd548, %fd550;
	fma.rn.f64 	%fd553, %fd552, %fd548, %fd551;
	ld.global.nc.v2.f64 	{%fd554, %fd555}, [%rd64+16];
	fma.rn.f64 	%fd556, %fd553, %fd548, %fd554;
	fma.rn.f64 	%fd557, %fd556, %fd548, %fd555;
	ld.global.nc.v2.f64 	{%fd558, %fd559}, [%rd64+32];
	fma.rn.f64 	%fd560, %fd557, %fd548, %fd558;
	fma.rn.f64 	%fd561, %fd560, %fd548, %fd559;
	fma.rn.f64 	%fd562, %fd561, %fd1204, %fd1204;
	fma.rn.f64 	%fd563, %fd561, %fd548, 0d3FF0000000000000;
	selp.f64 	%fd564, %fd563, %fd562, %p78;
	and.b32  	%r259, %r503, 2;
	setp.eq.s32 	%p79, %r259, 0;
	mov.f64 	%fd565, 0d0000000000000000;
	sub.f64 	%fd566, %fd565, %fd564;
	selp.f64 	%fd567, %fd564, %fd566, %p79;
	mul.f64 	%fd1206, %fd1201, %fd567;
	mul.f64 	%fd1205, %fd1201, %fd147;
$L__BB11_91:
	mul.f64 	%fd713, %fd95, %fd1205;
	mul.f64 	%fd714, %fd96, %fd1206;
	sub.f64 	%fd715, %fd713, %fd714;
	mul.f64 	%fd716, %fd95, %fd1206;
	fma.rn.f64 	%fd717, %fd96, %fd1205, %fd716;
	mul.wide.s32 	%rd85, %r504, 16;
	add.s64 	%rd86, %rd6, %rd85;
	st.global.v2.f64 	[%rd86], {%fd715, %fd717};
	add.s32 	%r485, %r485, 1;
	setp.eq.s32 	%p106, %r485, 0;
	add.s32 	%r504, %r504, 128;
	@%p106 bra 	$L__BB11_170;
	bra.uni 	$L__BB11_6;
$L__BB11_92:
	setp.lt.u32 	%p137, %r25, %r19;
	setp.eq.f64 	%p138, %fd44, 0d0000000000000000;
	rsqrt.approx.ftz.f64 	%fd813, %fd47;
	mul.rn.f64 	%fd814, %fd813, %fd813;
	neg.f64 	%fd815, %fd814;
	fma.rn.f64 	%fd816, %fd47, %fd815, 0d3FF0000000000000;
	fma.rn.f64 	%fd817, %fd816, 0d3FD8000000000000, 0d3FE0000000000000;
	mul.rn.f64 	%fd818, %fd816, %fd813;
	fma.rn.f64 	%fd819, %fd817, %fd818, %fd813;
	mul.f64 	%fd820, %fd46, %fd819;
	mul.f64 	%fd821, %fd48, %fd820;
	selp.f64 	%fd822, %fd45, %fd821, %p138;
	selp.f64 	%fd823, %fd822, %fd44, %p137;
	sub.f64 	%fd824, %fd823, %fd42;
	mul.f64 	%fd825, %fd824, 0d3FE0000000000000;
	sqrt.rn.f64 	%fd826, %fd825;
	add.f64 	%fd827, %fd826, %fd826;
	div.rn.f64 	%fd1209, %fd43, %fd827;
	copysign.f64 	%fd1210, %fd41, %fd826;
$L__BB11_93:
	setp.eq.s32 	%p139, %r24, 2;
	@%p139 bra 	$L__BB11_96;
	setp.ne.s32 	%p140, %r24, 1;
	@%p140 bra 	$L__BB11_97;
	add.f64 	%fd1209, %fd1209, %fd1209;
	add.f64 	%fd1210, %fd1210, %fd1210;
	bra.uni 	$L__BB11_97;
$L__BB11_96:
	mul.f64 	%fd1209, %fd1209, 0d3FE0000000000000;
	mul.f64 	%fd1210, %fd1210, 0d3FE0000000000000;
$L__BB11_97:
	mov.b64 	%rd99, %fd34;
	mov.b64 	{%r369, %r370}, %rd99;
	or.b32  	%r371, %r20, %r369;
	setp.eq.s32 	%p141, %r371, 0;
	mov.f64 	%fd1220, %fd49;
	mov.f64 	%fd1221, %fd34;
	@%p141 bra 	$L__BB11_122;
	setp.ne.s32 	%p142, %r21, 0;
	@%p142 bra 	$L__BB11_106;
	setp.eq.f64 	%p157, %fd35, 0d7FF0000000000000;
	mov.b32 	%r507, 1;
	mov.f64 	%fd1212, %fd37;
	@%p157 bra 	$L__BB11_103;
	setp.ltu.f64 	%p158, %fd35, 0d41E0000000000000;
	mov.f64 	%fd1212, %fd36;
	mov.u32 	%r506, %r23;
	@%p158 bra 	$L__BB11_102;
	{ // callseq 16, 0
	.param .b64 param0;
	st.param.f64 	[param0], %fd34;
	.param .align 16 .b8 retval0[16];
	call.uni (retval0), 
	__internal_trig_reduction_slowpathd, 
	(
	param0
	);
	ld.param.f64 	%fd1212, [retval0];
	ld.param.b32 	%r506, [retval0+8];
	} // callseq 16
$L__BB11_102:
	add.s32 	%r507, %r506, 1;
$L__BB11_103:
	shl.b32 	%r392, %r507, 6;
	cvt.u64.u32 	%rd116, %r392;
	and.b64  	%rd117, %rd116, 64;
	mov.u64 	%rd118, __cudart_sin_cos_coeffs;
	add.s64 	%rd119, %rd118, %rd117;
	mul.rn.f64 	%fd915, %fd1212, %fd1212;
	and.b32  	%r393, %r507, 1;
	setp.eq.b32 	%p159, %r393, 1;
	selp.f64 	%fd916, 0dBDA8FF8320FD8164, 0d3DE5DB65F9785EBA, %p159;
	ld.global.nc.v2.f64 	{%fd917, %fd918}, [%rd119];
	fma.rn.f64 	%fd919, %fd916, %fd915, %fd917;
	fma.rn.f64 	%fd920, %fd919, %fd915, %fd918;
	ld.global.nc.v2.f64 	{%fd921, %fd922}, [%rd119+16];
	fma.rn.f64 	%fd923, %fd920, %fd915, %fd921;
	fma.rn.f64 	%fd924, %fd923, %fd915, %fd922;
	ld.global.nc.v2.f64 	{%fd925, %fd926}, [%rd119+32];
	fma.rn.f64 	%fd927, %fd924, %fd915, %fd925;
	fma.rn.f64 	%fd928, %fd927, %fd915, %fd926;
	fma.rn.f64 	%fd929, %fd928, %fd1212, %fd1212;
	fma.rn.f64 	%fd930, %fd928, %fd915, 0d3FF0000000000000;
	selp.f64 	%fd931, %fd930, %fd929, %p159;
	and.b32  	%r394, %r507, 2;
	setp.eq.s32 	%p160, %r394, 0;
	mov.f64 	%fd932, 0d0000000000000000;
	sub.f64 	%fd933, %fd932, %fd931;
	selp.f64 	%fd1220, %fd931, %fd933, %p160;
	mov.f64 	%fd1213, %fd50;
	mov.u32 	%r508, %r26;
	@%p6 bra 	$L__BB11_105;
	{ // callseq 17, 0
	.param .b64 param0;
	st.param.f64 	[param0], %fd34;
	.param .align 16 .b8 retval0[16];
	call.uni (retval0), 
	__internal_trig_reduction_slowpathd, 
	(
	param0
	);
	ld.param.f64 	%fd1213, [retval0];
	ld.param.b32 	%r508, [retval0+8];
	} // callseq 17
$L__BB11_105:
	shl.b32 	%r396, %r508, 6;
	cvt.u64.u32 	%rd120, %r396;
	and.b64  	%rd121, %rd120, 64;
	mov.u64 	%rd122, __cudart_sin_cos_coeffs;
	add.s64 	%rd123, %rd122, %rd121;
	mul.rn.f64 	%fd935, %fd1213, %fd1213;
	and.b32  	%r397, %r508, 1;
	setp.eq.b32 	%p161, %r397, 1;
	selp.f64 	%fd936, 0dBDA8FF8320FD8164, 0d3DE5DB65F9785EBA, %p161;
	ld.global.nc.v2.f64 	{%fd937, %fd938}, [%rd123];
	fma.rn.f64 	%fd939, %fd936, %fd935, %fd937;
	fma.rn.f64 	%fd940, %fd939, %fd935, %fd938;
	ld.global.nc.v2.f64 	{%fd941, %fd942}, [%rd123+16];
	fma.rn.f64 	%fd943, %fd940, %fd935, %fd941;
	fma.rn.f64 	%fd944, %fd943, %fd935, %fd942;
	ld.global.nc.v2.f64 	{%fd945, %fd946}, [%rd123+32];
	fma.rn.f64 	%fd947, %fd944, %fd935, %fd945;
	fma.rn.f64 	%fd948, %fd947, %fd935, %fd946;
	fma.rn.f64 	%fd949, %fd948, %fd1213, %fd1213;
	fma.rn.f64 	%fd950, %fd948, %fd935, 0d3FF0000000000000;
	selp.f64 	%fd951, %fd950, %fd949, %p161;
	and.b32  	%r398, %r508, 2;
	setp.eq.s32 	%p162, %r398, 0;
	mov.f64 	%fd952, 0d0000000000000000;
	sub.f64 	%fd953, %fd952, %fd951;
	selp.f64 	%fd1221, %fd951, %fd953, %p162;
	bra.uni 	$L__BB11_122;
$L__BB11_106:
	setp.gt.u32 	%p143, %r20, 2146435071;
	mov.f64 	%fd1220, %fd54;
	mov.f64 	%fd1221, %fd55;
	@%p143 bra 	$L__BB11_122;
	setp.gt.u32 	%p144, %r22, 1084066;
	@%p144 bra 	$L__BB11_115;
	setp.eq.f64 	%p151, %fd35, 0d7FF0000000000000;
	mov.b32 	%r510, 1;
	mov.f64 	%fd1215, %fd37;
	@%p151 bra 	$L__BB11_112;
	setp.ltu.f64 	%p152, %fd35, 0d41E0000000000000;
	mov.f64 	%fd1215, %fd36;
	mov.u32 	%r509, %r23;
	@%p152 bra 	$L__BB11_111;
	{ // callseq 14, 0
	.param .b64 param0;
	st.param.f64 	[param0], %fd34;
	.param .align 16 .b8 retval0[16];
	call.uni (retval0), 
	__internal_trig_reduction_slowpathd, 
	(
	param0
	);
	ld.param.f64 	%fd1215, [retval0];
	ld.param.b32 	%r509, [retval0+8];
	} // callseq 14
$L__BB11_111:
	add.s32 	%r510, %r509, 1;
$L__BB11_112:
	shl.b32 	%r383, %r510, 6;
	cvt.u64.u32 	%rd108, %r383;
	and.b64  	%rd109, %rd108, 64;
	mov.u64 	%rd110, __cudart_sin_cos_coeffs;
	add.s64 	%rd111, %rd110, %rd109;
	mul.rn.f64 	%fd870, %fd1215, %fd1215;
	and.b32  	%r384, %r510, 1;
	setp.eq.b32 	%p153, %r384, 1;
	selp.f64 	%fd871, 0dBDA8FF8320FD8164, 0d3DE5DB65F9785EBA, %p153;
	ld.global.nc.v2.f64 	{%fd872, %fd873}, [%rd111];
	fma.rn.f64 	%fd874, %fd871, %fd870, %fd872;
	fma.rn.f64 	%fd875, %fd874, %fd870, %fd873;
	ld.global.nc.v2.f64 	{%fd876, %fd877}, [%rd111+16];
	fma.rn.f64 	%fd878, %fd875, %fd870, %fd876;
	fma.rn.f64 	%fd879, %fd878, %fd870, %fd877;
	ld.global.nc.v2.f64 	{%fd880, %fd881}, [%rd111+32];
	fma.rn.f64 	%fd882, %fd879, %fd870, %fd880;
	fma.rn.f64 	%fd883, %fd882, %fd870, %fd881;
	fma.rn.f64 	%fd884, %fd883, %fd1215, %fd1215;
	fma.rn.f64 	%fd885, %fd883, %fd870, 0d3FF0000000000000;
	selp.f64 	%fd886, %fd885, %fd884, %p153;
	and.b32  	%r385, %r510, 2;
	setp.eq.s32 	%p154, %r385, 0;
	mov.f64 	%fd887, 0d0000000000000000;
	sub.f64 	%fd888, %fd887, %fd886;
	selp.f64 	%fd889, %fd886, %fd888, %p154;
	mul.f64 	%fd890, %fd889, %fd51;
	mul.f64 	%fd180, %fd890, %fd52;
	mov.f64 	%fd1216, %fd50;
	mov.u32 	%r511, %r26;
	@%p6 bra 	$L__BB11_114;
	{ // callseq 15, 0
	.param .b64 param0;
	st.param.f64 	[param0], %fd34;
	.param .align 16 .b8 retval0[16];
	call.uni (retval0), 
	__internal_trig_reduction_slowpathd, 
	(
	param0
	);
	ld.param.f64 	%fd1216, [retval0];
	ld.param.b32 	%r511, [retval0+8];
	} // callseq 15
$L__BB11_114:
	shl.b32 	%r387, %r511, 6;
	cvt.u64.u32 	%rd112, %r387;
	and.b64  	%rd113, %rd112, 64;
	mov.u64 	%rd114, __cudart_sin_cos_coeffs;
	add.s64 	%rd115, %rd114, %rd113;
	mul.rn.f64 	%fd892, %fd1216, %fd1216;
	and.b32  	%r388, %r511, 1;
	setp.eq.b32 	%p155, %r388, 1;
	selp.f64 	%fd893, 0dBDA8FF8320FD8164, 0d3DE5DB65F9785EBA, %p155;
	ld.global.nc.v2.f64 	{%fd894, %fd895}, [%rd115];
	fma.rn.f64 	%fd896, %fd893, %fd892, %fd894;
	fma.rn.f64 	%fd897, %fd896, %fd892, %fd895;
	ld.global.nc.v2.f64 	{%fd898, %fd899}, [%rd115+16];
	fma.rn.f64 	%fd900, %fd897, %fd892, %fd898;
	fma.rn.f64 	%fd901, %fd900, %fd892, %fd899;
	ld.global.nc.v2.f64 	{%fd902, %fd903}, [%rd115+32];
	fma.rn.f64 	%fd904, %fd901, %fd892, %fd902;
	fma.rn.f64 	%fd905, %fd904, %fd892, %fd903;
	fma.rn.f64 	%fd906, %fd905, %fd1216, %fd1216;
	fma.rn.f64 	%fd907, %fd905, %fd892, 0d3FF0000000000000;
	selp.f64 	%fd908, %fd907, %fd906, %p155;
	and.b32  	%r389, %r511, 2;
	setp.eq.s32 	%p156, %r389, 0;
	mov.f64 	%fd909, 0d0000000000000000;
	sub.f64 	%fd910, %fd909, %fd908;
	selp.f64 	%fd911, %fd908, %fd910, %p156;
	mul.f64 	%fd912, %fd911, %fd51;
	mul.f64 	%fd913, %fd912, %fd52;
	mul.f64 	%fd1221, %fd913, %fd53;
	mul.f64 	%fd1220, %fd180, %fd53;
	bra.uni 	$L__BB11_122;
$L__BB11_115:
	setp.eq.f64 	%p145, %fd35, 0d7FF0000000000000;
	mov.b32 	%r513, 1;
	mov.f64 	%fd1218, %fd37;
	@%p145 bra 	$L__BB11_119;
	setp.ltu.f64 	%p146, %fd35, 0d41E0000000000000;
	mov.f64 	%fd1218, %fd36;
	mov.u32 	%r512, %r23;
	@%p146 bra 	$L__BB11_118;
	{ // callseq 12, 0
	.param .b64 param0;
	st.param.f64 	[param0], %fd34;
	.param .align 16 .b8 retval0[16];
	call.uni (retval0), 
	__internal_trig_reduction_slowpathd, 
	(
	param0
	);
	ld.param.f64 	%fd1218, [retval0];
	ld.param.b32 	%r512, [retval0+8];
	} // callseq 12
$L__BB11_118:
	add.s32 	%r513, %r512, 1;
$L__BB11_119:
	shl.b32 	%r374, %r513, 6;
	cvt.u64.u32 	%rd100, %r374;
	and.b64  	%rd101, %rd100, 64;
	mov.u64 	%rd102, __cudart_sin_cos_coeffs;
	add.s64 	%rd103, %rd102, %rd101;
	mul.rn.f64 	%fd829, %fd1218, %fd1218;
	and.b32  	%r375, %r513, 1;
	setp.eq.b32 	%p147, %r375, 1;
	selp.f64 	%fd830, 0dBDA8FF8320FD8164, 0d3DE5DB65F9785EBA, %p147;
	ld.global.nc.v2.f64 	{%fd831, %fd832}, [%rd103];
	fma.rn.f64 	%fd833, %fd830, %fd829, %fd831;
	fma.rn.f64 	%fd834, %fd833, %fd829, %fd832;
	ld.global.nc.v2.f64 	{%fd835, %fd836}, [%rd103+16];
	fma.rn.f64 	%fd837, %fd834, %fd829, %fd835;
	fma.rn.f64 	%fd838, %fd837, %fd829, %fd836;
	ld.global.nc.v2.f64 	{%fd839, %fd840}, [%rd103+32];
	fma.rn.f64 	%fd841, %fd838, %fd829, %fd839;
	fma.rn.f64 	%fd842, %fd841, %fd829, %fd840;
	fma.rn.f64 	%fd843, %fd842, %fd1218, %fd1218;
	fma.rn.f64 	%fd844, %fd842, %fd829, 0d3FF0000000000000;
	selp.f64 	%fd845, %fd844, %fd843, %p147;
	and.b32  	%r376, %r513, 2;
	setp.eq.s32 	%p148, %r376, 0;
	mov.f64 	%fd846, 0d0000000000000000;
	sub.f64 	%fd847, %fd846, %fd845;
	selp.f64 	%fd188, %fd845, %fd847, %p148;
	mov.f64 	%fd1219, %fd50;
	mov.u32 	%r514, %r26;
	@%p6 bra 	$L__BB11_121;
	{ // callseq 13, 0
	.param .b64 param0;
	st.param.f64 	[param0], %fd34;
	.param .align 16 .b8 retval0[16];
	call.uni (retval0), 
	__internal_trig_reduction_slowpathd, 
	(
	param0
	);
	ld.param.f64 	%fd1219, [retval0];
	ld.param.b32 	%r514, [retval0+8];
	} // callseq 13
$L__BB11_121:
	shl.b32 	%r378, %r514, 6;
	cvt.u64.u32 	%rd104, %r378;
	and.b64  	%rd105, %rd104, 64;
	mov.u64 	%rd106, __cudart_sin_cos_coeffs;
	add.s64 	%rd107, %rd106, %rd105;
	mul.rn.f64 	%fd849, %fd1219, %fd1219;
	and.b32  	%r379, %r514, 1;
	setp.eq.b32 	%p149, %r379, 1;
	selp.f64 	%fd850, 0dBDA8FF8320FD8164, 0d3DE5DB65F9785EBA, %p149;
	ld.global.nc.v2.f64 	{%fd851, %fd852}, [%rd107];
	fma.rn.f64 	%fd853, %fd850, %fd849, %fd851;
	fma.rn.f64 	%fd854, %fd853, %fd849, %fd852;
	ld.global.nc.v2.f64 	{%fd855, %fd856}, [%rd107+16];
	fma.rn.f64 	%fd857, %fd854, %fd849, %fd855;
	fma.rn.f64 	%fd858, %fd857, %fd849, %fd856;
	ld.global.nc.v2.f64 	{%fd859, %fd860}, [%rd107+32];
	fma.rn.f64 	%fd861, %fd858, %fd849, %fd859;
	fma.rn.f64 	%fd862, %fd861, %fd849, %fd860;
	fma.rn.f64 	%fd863, %fd862, %fd1219, %fd1219;
	fma.rn.f64 	%fd864, %fd862, %fd849, 0d3FF0000000000000;
	selp.f64 	%fd865, %fd864, %fd863, %p149;
	and.b32  	%r380, %r514, 2;
	setp.eq.s32 	%p150, %r380, 0;
	mov.f64 	%fd866, 0d0000000000000000;
	sub.f64 	%fd867, %fd866, %fd865;
	selp.f64 	%fd868, %fd865, %fd867, %p150;
	mul.f64 	%fd1221, %fd49, %fd868;
	mul.f64 	%fd1220, %fd49, %fd188;
$L__BB11_122:
	mul.f64 	%fd954, %fd1209, %fd1220;
	mul.f64 	%fd955, %fd1210, %fd1221;
	sub.f64 	%fd195, %fd954, %fd955;
	mul.f64 	%fd956, %fd1209, %fd1221;
	fma.rn.f64 	%fd196, %fd1210, %fd1220, %fd956;
	mul.wide.s32 	%rd124, %r504, 8;
	add.s64 	%rd125, %rd9, %rd124;
	ld.global.f64 	%fd957, [%rd125];
	mul.f64 	%fd958, %fd256, 0d0000000000000000;
	mul.f64 	%fd197, %fd958, %fd957;
	mul.f64 	%fd1234, %fd256, %fd957;
	mov.b64 	%rd126, %fd1234;
	mov.b64 	{%r399, %r400}, %rd126;
	and.b32  	%r108, %r400, 2147483647;
	or.b32  	%r401, %r108, %r399;
	setp.ne.s32 	%p163, %r401, 0;
	@%p163 bra 	$L__BB11_126;
	fma.rn.f64 	%fd1155, %fd197, 0d3FF71547652B82FE, 0d4338000000000000;
	{
	.reg .b32 %temp; 
	mov.b64 	{%r109, %temp}, %fd1155;
	}
	mov.f64 	%fd1156, 0dC338000000000000;
	add.rn.f64 	%fd1157, %fd1155, %fd1156;
	fma.rn.f64 	%fd1158, %fd1157, 0dBFE62E42FEFA39EF, %fd197;
	fma.rn.f64 	%fd1159, %fd1157, 0dBC7ABC9E3B39803F, %fd1158;
	fma.rn.f64 	%fd1160, %fd1159, 0d3E5ADE1569CE2BDF, 0d3E928AF3FCA213EA;
	fma.rn.f64 	%fd1161, %fd1160, %fd1159, 0d3EC71DEE62401315;
	fma.rn.f64 	%fd1162, %fd1161, %fd1159, 0d3EFA01997C89EB71;
	fma.rn.f64 	%fd1163, %fd1162, %fd1159, 0d3F2A01A014761F65;
	fma.rn.f64 	%fd1164, %fd1163, %fd1159, 0d3F56C16C1852B7AF;
	fma.rn.f64 	%fd1165, %fd1164, %fd1159, 0d3F81111111122322;
	fma.rn.f64 	%fd1166, %fd1165, %fd1159, 0d3FA55555555502A1;
	fma.rn.f64 	%fd1167, %fd1166, %fd1159, 0d3FC5555555555511;
	fma.rn.f64 	%fd1168, %fd1167, %fd1159, 0d3FE000000000000B;
	fma.rn.f64 	%fd1169, %fd1168, %fd1159, 0d3FF0000000000000;
	fma.rn.f64 	%fd1170, %fd1169, %fd1159, 0d3FF0000000000000;
	{
	.reg .b32 %temp; 
	mov.b64 	{%r110, %temp}, %fd1170;
	}
	{
	.reg .b32 %temp; 
	mov.b64 	{%temp, %r111}, %fd1170;
	}
	shl.b32 	%r471, %r109, 20;
	add.s32 	%r472, %r471, %r111;
	mov.b64 	%fd1233, {%r110, %r472};
	{
	.reg .b32 %temp; 
	mov.b64 	{%temp, %r473}, %fd197;
	}
	mov.b32 	%f20, %r473;
	abs.f32 	%f4, %f20;
	setp.lt.f32 	%p201, %f4, 0f4086232B;
	@%p201 bra 	$L__BB11_168;
	setp.lt.f64 	%p202, %fd197, 0d0000000000000000;
	add.f64 	%fd1171, %fd197, 0d7FF0000000000000;
	selp.f64 	%fd1233, 0d0000000000000000, %fd1171, %p202;
	setp.geu.f32 	%p203, %f4, 0f40874800;
	@%p203 bra 	$L__BB11_168;
	shr.u32 	%r474, %r109, 31;
	add.s32 	%r475, %r109, %r474;
	shr.s32 	%r476, %r475, 1;
	shl.b32 	%r477, %r476, 20;
	add.s32 	%r478, %r111, %r477;
	mov.b64 	%fd1172, {%r110, %r478};
	sub.s32 	%r479, %r109, %r476;
	shl.b32 	%r480, %r479, 20;
	add.s32 	%r481, %r480, 1072693248;
	mov.b32 	%r482, 0;
	mov.b64 	%fd1173, {%r482, %r481};
	mul.f64 	%fd1233, %fd1173, %fd1172;
	bra.uni 	$L__BB11_168;
$L__BB11_126:
	mov.b64 	%rd127, %fd197;
	mov.b64 	{%r113, %r112}, %rd127;
	and.b32  	%r114, %r112, 2147483647;
	or.b32  	%r402, %r114, %r113;
	setp.ne.s32 	%p164, %r402, 0;
	@%p164 bra 	$L__BB11_137;
	abs.f64 	%fd202, %fd1234;
	setp.neu.f64 	%p193, %fd202, 0d7FF0000000000000;
	@%p193 bra 	$L__BB11_129;
	mov.f64 	%fd1110, 0d0000000000000000;
	mul.rn.f64 	%fd1223, %fd1234, %fd1110;
	mov.b32 	%r516, 1;
	bra.uni 	$L__BB11_132;
$L__BB11_129:
	mul.f64 	%fd1105, %fd1234, 0d3FE45F306DC9C883;
	cvt.rni.s32.f64 	%r515, %fd1105;
	cvt.rn.f64.s32 	%fd1106, %r515;
	fma.rn.f64 	%fd1107, %fd1106, 0dBFF921FB54442D18, %fd1234;
	fma.rn.f64 	%fd1108, %fd1106, 0dBC91A62633145C00, %fd1107;
	fma.rn.f64 	%fd1223, %fd1106, 0dB97B839A252049C0, %fd1108;
	setp.ltu.f64 	%p194, %fd202, 0d41E0000000000000;
	@%p194 bra 	$L__BB11_131;
	{ // callseq 22, 0
	.param .b64 param0;
	st.param.f64 	[param0], %fd1234;
	.param .align 16 .b8 retval0[16];
	call.uni (retval0), 
	__internal_trig_reduction_slowpathd, 
	(
	param0
	);
	ld.param.f64 	%fd1223, [retval0];
	ld.param.b32 	%r515, [retval0+8];
	} // callseq 22
$L__BB11_131:
	add.s32 	%r516, %r515, 1;
$L__BB11_132:
	shl.b32 	%r463, %r516, 6;
	cvt.u64.u32 	%rd148, %r463;
	and.b64  	%rd149, %rd148, 64;
	mov.u64 	%rd150, __cudart_sin_cos_coeffs;
	add.s64 	%rd151, %rd150, %rd149;
	mul.rn.f64 	%fd1111, %fd1223, %fd1223;
	and.b32  	%r464, %r516, 1;
	setp.eq.b32 	%p196, %r464, 1;
	selp.f64 	%fd1112, 0dBDA8FF8320FD8164, 0d3DE5DB65F9785EBA, %p196;
	ld.global.nc.v2.f64 	{%fd1113, %fd1114}, [%rd151];
	fma.rn.f64 	%fd1115, %fd1112, %fd1111, %fd1113;
	fma.rn.f64 	%fd1116, %fd1115, %fd1111, %fd1114;
	ld.global.nc.v2.f64 	{%fd1117, %fd1118}, [%rd151+16];
	fma.rn.f64 	%fd1119, %fd1116, %fd1111, %fd1117;
	fma.rn.f64 	%fd1120, %fd1119, %fd1111, %fd1118;
	ld.global.nc.v2.f64 	{%fd1121, %fd1122}, [%rd151+32];
	fma.rn.f64 	%fd1123, %fd1120, %fd1111, %fd1121;
	fma.rn.f64 	%fd1124, %fd1123, %fd1111, %fd1122;
	fma.rn.f64 	%fd1125, %fd1124, %fd1223, %fd1223;
	fma.rn.f64 	%fd1126, %fd1124, %fd1111, 0d3FF0000000000000;
	selp.f64 	%fd1127, %fd1126, %fd1125, %p196;
	and.b32  	%r465, %r516, 2;
	setp.eq.s32 	%p197, %r465, 0;
	mov.f64 	%fd1128, 0d0000000000000000;
	sub.f64 	%fd1129, %fd1128, %fd1127;
	selp.f64 	%fd1233, %fd1127, %fd1129, %p197;
	@%p193 bra 	$L__BB11_134;
	mov.f64 	%fd1135, 0d0000000000000000;
	mul.rn.f64 	%fd1224, %fd1234, %fd1135;
	mov.b32 	%r517, 0;
	bra.uni 	$L__BB11_136;
$L__BB11_134:
	mul.f64 	%fd1130, %fd1234, 0d3FE45F306DC9C883;
	cvt.rni.s32.f64 	%r517, %fd1130;
	cvt.rn.f64.s32 	%fd1131, %r517;
	fma.rn.f64 	%fd1132, %fd1131, 0dBFF921FB54442D18, %fd1234;
	fma.rn.f64 	%fd1133, %fd1131, 0dBC91A62633145C00, %fd1132;
	fma.rn.f64 	%fd1224, %fd1131, 0dB97B839A252049C0, %fd1133;
	setp.ltu.f64 	%p198, %fd202, 0d41E0000000000000;
	@%p198 bra 	$L__BB11_136;
	{ // callseq 23, 0
	.param .b64 param0;
	st.param.f64 	[param0], %fd1234;
	.param .align 16 .b8 retval0[16];
	call.uni (retval0), 
	__internal_trig_reduction_slowpathd, 
	(
	param0
	);
	ld.param.f64 	%fd1224, [retval0];
	ld.param.b32 	%r517, [retval0+8];
	} // callseq 23
$L__BB11_136:
	shl.b32 	%r468, %r517, 6;
	cvt.u64.u32 	%rd152, %r468;
	and.b64  	%rd153, %rd152, 64;
	mov.u64 	%rd154, __cudart_sin_cos_coeffs;
	add.s64 	%rd155, %rd154, %rd153;
	mul.rn.f64 	%fd1136, %fd1224, %fd1224;
	and.b32  	%r469, %r517, 1;
	setp.eq.b32 	%p199, %r469, 1;
	selp.f64 	%fd1137, 0dBDA8FF8320FD8164, 0d3DE5DB65F9785EBA, %p199;
	ld.global.nc.v2.f64 	{%fd1138, %fd1139}, [%rd155];
	fma.rn.f64 	%fd1140, %fd1137, %fd1136, %fd1138;
	fma.rn.f64 	%fd1141, %fd1140, %fd1136, %fd1139;
	ld.global.nc.v2.f64 	{%fd1142, %fd1143}, [%rd155+16];
	fma.rn.f64 	%fd1144, %fd1141, %fd1136, %fd1142;
	fma.rn.f64 	%fd1145, %fd1144, %fd1136, %fd1143;
	ld.global.nc.v2.f64 	{%fd1146, %fd1147}, [%rd155+32];
	fma.rn.f64 	%fd1148, %fd1145, %fd1136, %fd1146;
	fma.rn.f64 	%fd1149, %fd1148, %fd1136, %fd1147;
	fma.rn.f64 	%fd1150, %fd1149, %fd1224, %fd1224;
	fma.rn.f64 	%fd1151, %fd1149, %fd1136, 0d3FF0000000000000;
	selp.f64 	%fd1152, %fd1151, %fd1150, %p199;
	and.b32  	%r470, %r517, 2;
	setp.eq.s32 	%p200, %r470, 0;
	mov.f64 	%fd1153, 0d0000000000000000;
	sub.f64 	%fd1154, %fd1153, %fd1152;
	selp.f64 	%fd1234, %fd1152, %fd1154, %p200;
	bra.uni 	$L__BB11_168;
$L__BB11_137:
	setp.lt.u32 	%p165, %r108, 2146435072;
	@%p165 bra 	$L__BB11_141;
	setp.eq.s32 	%p189, %r113, 0;
	setp.eq.s32 	%p190, %r114, 2146435072;
	and.pred  	%p191, %p189, %p190;
	@%p191 bra 	$L__BB11_140;
	sub.f64 	%fd1233, %fd1234, %fd1234;
	mov.f64 	%fd1234, %fd1233;
	bra.uni 	$L__BB11_168;
$L__BB11_140:
	setp.gt.s32 	%p192, %r112, -1;
	sub.f64 	%fd1104, %fd1234, %fd1234;
	selp.f64 	%fd1233, %fd197, 0d0000000000000000, %p192;
	selp.f64 	%fd1234, %fd1104, 0d0000000000000000, %p192;
	bra.uni 	$L__BB11_168;
$L__BB11_141:
	add.s32 	%r403, %r112, -1082535490;
	setp.gt.u32 	%p166, %r403, 1084066;
	@%p166 bra 	$L__BB11_155;
	add.f64 	%fd217, %fd197, 0dC0937BE319BA0DA4;
	fma.rn.f64 	%fd1029, %fd217, 0d3FF71547652B82FE, 0d4338000000000000;
	{
	.reg .b32 %temp; 
	mov.b64 	{%r123, %temp}, %fd1029;
	}
	mov.f64 	%fd1030, 0dC338000000000000;
	add.rn.f64 	%fd1031, %fd1029, %fd1030;
	fma.rn.f64 	%fd1032, %fd1031, 0dBFE62E42FEFA39EF, %fd217;
	fma.rn.f64 	%fd1033, %fd1031, 0dBC7ABC9E3B39803F, %fd1032;
	fma.rn.f64 	%fd1034, %fd1033, 0d3E5ADE1569CE2BDF, 0d3E928AF3FCA213EA;
	fma.rn.f64 	%fd1035, %fd1034, %fd1033, 0d3EC71DEE62401315;
	fma.rn.f64 	%fd1036, %fd1035, %fd1033, 0d3EFA01997C89EB71;
	fma.rn.f64 	%fd1037, %fd1036, %fd1033, 0d3F2A01A014761F65;
	fma.rn.f64 	%fd1038, %fd1037, %fd1033, 0d3F56C16C1852B7AF;
	fma.rn.f64 	%fd1039, %fd1038, %fd1033, 0d3F81111111122322;
	fma.rn.f64 	%fd1040, %fd1039, %fd1033, 0d3FA55555555502A1;
	fma.rn.f64 	%fd1041, %fd1040, %fd1033, 0d3FC5555555555511;
	fma.rn.f64 	%fd1042, %fd1041, %fd1033, 0d3FE000000000000B;
	fma.rn.f64 	%fd1043, %fd1042, %fd1033, 0d3FF0000000000000;
	fma.rn.f64 	%fd1044, %fd1043, %fd1033, 0d3FF0000000000000;
	{
	.reg .b32 %temp; 
	mov.b64 	{%r124, %temp}, %fd1044;
	}
	{
	.reg .b32 %temp; 
	mov.b64 	{%temp, %r125}, %fd1044;
	}
	shl.b32 	%r426, %r123, 20;
	add.s32 	%r427, %r426, %r125;
	mov.b64 	%fd1225, {%r124, %r427};
	{
	.reg .b32 %temp; 
	mov.b64 	{%temp, %r428}, %fd217;
	}
	mov.b32 	%f19, %r428;
	abs.f32 	%f5, %f19;
	setp.lt.f32 	%p178, %f5, 0f4086232B;
	@%p178 bra 	$L__BB11_145;
	setp.lt.f64 	%p179, %fd217, 0d0000000000000000;
	add.f64 	%fd1045, %fd217, 0d7FF0000000000000;
	selp.f64 	%fd1225, 0d0000000000000000, %fd1045, %p179;
	setp.geu.f32 	%p180, %f5, 0f40874800;
	@%p180 bra 	$L__BB11_145;
	shr.u32 	%r429, %r123, 31;
	add.s32 	%r430, %r123, %r429;
	shr.s32 	%r431, %r430, 1;
	shl.b32 	%r432, %r431, 20;
	add.s32 	%r433, %r125, %r432;
	mov.b64 	%fd1046, {%r124, %r433};
	sub.s32 	%r434, %r123, %r431;
	shl.b32 	%r435, %r434, 20;
	add.s32 	%r436, %r435, 1072693248;
	mov.b32 	%r437, 0;
	mov.b64 	%fd1047, {%r437, %r436};
	mul.f64 	%fd1225, %fd1047, %fd1046;
$L__BB11_145:
	mov.b64 	%rd136, %fd1225;
	mov.b64 	{%r438, %r439}, %rd136;
	shr.u32 	%r440, %r439, 20;
	add.s32 	%r441, %r440, -247;
	and.b32  	%r442, %r439, 1048575;
	or.b32  	%r443, %r442, 2145386496;
	mov.b64 	%rd137, {%r438, %r443};
	mov.b64 	%fd222, %rd137;
	cvt.u16.u32 	%rs13, %r441;
	shr.u16 	%rs14, %rs13, 15;
	add.s16 	%rs15, %rs13, %rs14;
	shr.s16 	%rs16, %rs15, 1;
	cvt.s32.s16 	%r444, %rs16;
	shl.b32 	%r445, %r444, 20;
	add.s32 	%r446, %r445, 1072693248;
	mov.b32 	%r447, 0;
	mov.b64 	%rd138, {%r447, %r446};
	mov.b64 	%fd223, %rd138;
	sub.s32 	%r448, %r441, %r444;
	shl.b32 	%r449, %r448, 20;
	add.s32 	%r126, %r449, 1072693248;
	abs.f64 	%fd224, %fd1234;
	setp.neu.f64 	%p181, %fd224, 0d7FF0000000000000;
	@%p181 bra 	$L__BB11_147;
	mov.f64 	%fd1053, 0d0000000000000000;
	mul.rn.f64 	%fd1227, %fd1234, %fd1053;
	mov.b32 	%r519, 1;
	bra.uni 	$L__BB11_150;
$L__BB11_147:
	mul.f64 	%fd1048, %fd1234, 0d3FE45F306DC9C883;
	cvt.rni.s32.f64 	%r518, %fd1048;
	cvt.rn.f64.s32 	%fd1049, %r518;
	fma.rn.f64 	%fd1050, %fd1049, 0dBFF921FB54442D18, %fd1234;
	fma.rn.f64 	%fd1051, %fd1049, 0dBC91A62633145C00, %fd1050;
	fma.rn.f64 	%fd1227, %fd1049, 0dB97B839A252049C0, %fd1051;
	setp.ltu.f64 	%p182, %fd224, 0d41E0000000000000;
	@%p182 bra 	$L__BB11_149;
	{ // callseq 20, 0
	.param .b64 param0;
	st.param.f64 	[param0], %fd1234;
	.param .align 16 .b8 retval0[16];
	call.uni (retval0), 
	__internal_trig_reduction_slowpathd, 
	(
	param0
	);
	ld.param.f64 	%fd1227, [retval0];
	ld.param.b32 	%r518, [retval0+8];
	} // callseq 20
$L__BB11_149:
	add.s32 	%r519, %r518, 1;
$L__BB11_150:
	shl.b32 	%r452, %r519, 6;
	cvt.u64.u32 	%rd139, %r452;
	and.b64  	%rd140, %rd139, 64;
	mov.u64 	%rd141, __cudart_sin_cos_coeffs;
	add.s64 	%rd142, %rd141, %rd140;
	mul.rn.f64 	%fd1054, %fd1227, %fd1227;
	and.b32  	%r453, %r519, 1;
	setp.eq.b32 	%p184, %r453, 1;
	selp.f64 	%fd1055, 0dBDA8FF8320FD8164, 0d3DE5DB65F9785EBA, %p184;
	ld.global.nc.v2.f64 	{%fd1056, %fd1057}, [%rd142];
	fma.rn.f64 	%fd1058, %fd1055, %fd1054, %fd1056;
	fma.rn.f64 	%fd1059, %fd1058, %fd1054, %fd1057;
	ld.global.nc.v2.f64 	{%fd1060, %fd1061}, [%rd142+16];
	fma.rn.f64 	%fd1062, %fd1059, %fd1054, %fd1060;
	fma.rn.f64 	%fd1063, %fd1062, %fd1054, %fd1061;
	ld.global.nc.v2.f64 	{%fd1064, %fd1065}, [%rd142+32];
	fma.rn.f64 	%fd1066, %fd1063, %fd1054, %fd1064;
	fma.rn.f64 	%fd1067, %fd1066, %fd1054, %fd1065;
	fma.rn.f64 	%fd1068, %fd1067, %fd1227, %fd1227;
	fma.rn.f64 	%fd1069, %fd1067, %fd1054, 0d3FF0000000000000;
	selp.f64 	%fd1070, %fd1069, %fd1068, %p184;
	and.b32  	%r454, %r519, 2;
	setp.eq.s32 	%p185, %r454, 0;
	mov.f64 	%fd1071, 0d0000000000000000;
	sub.f64 	%fd1072, %fd1071, %fd1070;
	selp.f64 	%fd1073, %fd1070, %fd1072, %p185;
	mul.f64 	%fd1074, %fd1073, %fd222;
	mul.f64 	%fd230, %fd1074, %fd223;
	@%p181 bra 	$L__BB11_152;
	mov.f64 	%fd1080, 0d0000000000000000;
	mul.rn.f64 	%fd1228, %fd1234, %fd1080;
	mov.b32 	%r520, 0;
	bra.uni 	$L__BB11_154;
$L__BB11_152:
	mul.f64 	%fd1075, %fd1234, 0d3FE45F306DC9C883;
	cvt.rni.s32.f64 	%r520, %fd1075;
	cvt.rn.f64.s32 	%fd1076, %r520;
	fma.rn.f64 	%fd1077, %fd1076, 0dBFF921FB54442D18, %fd1234;
	fma.rn.f64 	%fd1078, %fd1076, 0dBC91A62633145C00, %fd1077;
	fma.rn.f64 	%fd1228, %fd1076, 0dB97B839A252049C0, %fd1078;
	setp.ltu.f64 	%p186, %fd224, 0d41E0000000000000;
	@%p186 bra 	$L__BB11_154;
	{ // callseq 21, 0
	.param .b64 param0;
	st.param.f64 	[param0], %fd1234;
	.param .align 16 .b8 retval0[16];
	call.uni (retval0), 
	__internal_trig_reduction_slowpathd, 
	(
	param0
	);
	ld.param.f64 	%fd1228, [retval0];
	ld.param.b32 	%r520, [retval0+8];
	} // callseq 21
$L__BB11_154:
	mov.b32 	%r457, 0;
	mov.b64 	%rd143, {%r457, %r126};
	mov.b64 	%fd1081, %rd143;
	shl.b32 	%r458, %r520, 6;
	cvt.u64.u32 	%rd144, %r458;
	and.b64  	%rd145, %rd144, 64;
	mov.u64 	%rd146, __cudart_sin_cos_coeffs;
	add.s64 	%rd147, %rd146, %rd145;
	mul.rn.f64 	%fd1082, %fd1228, %fd1228;
	and.b32  	%r459, %r520, 1;
	setp.eq.b32 	%p187, %r459, 1;
	selp.f64 	%fd1083, 0dBDA8FF8320FD8164, 0d3DE5DB65F9785EBA, %p187;
	ld.global.nc.v2.f64 	{%fd1084, %fd1085}, [%rd147];
	fma.rn.f64 	%fd1086, %fd1083, %fd1082, %fd1084;
	fma.rn.f64 	%fd1087, %fd1086, %fd1082, %fd1085;
	ld.global.nc.v2.f64 	{%fd1088, %fd1089}, [%rd147+16];
	fma.rn.f64 	%fd1090, %fd1087, %fd1082, %fd1088;
	fma.rn.f64 	%fd1091, %fd1090, %fd1082, %fd1089;
	ld.global.nc.v2.f64 	{%fd1092, %fd1093}, [%rd147+32];
	fma.rn.f64 	%fd1094, %fd1091, %fd1082, %fd1092;
	fma.rn.f64 	%fd1095, %fd1094, %fd1082, %fd1093;
	fma.rn.f64 	%fd1096, %fd1095, %fd1228, %fd1228;
	fma.rn.f64 	%fd1097, %fd1095, %fd1082, 0d3FF0000000000000;
	selp.f64 	%fd1098, %fd1097, %fd1096, %p187;
	and.b32  	%r460, %r520, 2;
	setp.eq.s32 	%p188, %r460, 0;
	mov.f64 	%fd1099, 0d0000000000000000;
	sub.f64 	%fd1100, %fd1099, %fd1098;
	selp.f64 	%fd1101, %fd1098, %fd1100, %p188;
	mul.f64 	%fd1102, %fd1101, %fd222;
	mul.f64 	%fd1103, %fd1102, %fd223;
	mul.f64 	%fd1234, %fd1103, %fd1081;
	mul.f64 	%fd1233, %fd230, %fd1081;
	bra.uni 	$L__BB11_168;
$L__BB11_155:
	fma.rn.f64 	%fd959, %fd197, 0d3FF71547652B82FE, 0d4338000000000000;
	{
	.reg .b32 %temp; 
	mov.b64 	{%r135, %temp}, %fd959;
	}
	mov.f64 	%fd960, 0dC338000000000000;
	add.rn.f64 	%fd961, %fd959, %fd960;
	fma.rn.f64 	%fd962, %fd961, 0dBFE62E42FEFA39EF, %fd197;
	fma.rn.f64 	%fd963, %fd961, 0dBC7ABC9E3B39803F, %fd962;
	fma.rn.f64 	%fd964, %fd963, 0d3E5ADE1569CE2BDF, 0d3E928AF3FCA213EA;
	fma.rn.f64 	%fd965, %fd964, %fd963, 0d3EC71DEE62401315;
	fma.rn.f64 	%fd966, %fd965, %fd963, 0d3EFA01997C89EB71;
	fma.rn.f64 	%fd967, %fd966, %fd963, 0d3F2A01A014761F65;
	fma.rn.f64 	%fd968, %fd967, %fd963, 0d3F56C16C1852B7AF;
	fma.rn.f64 	%fd969, %fd968, %fd963, 0d3F81111111122322;
	fma.rn.f64 	%fd970, %fd969, %fd963, 0d3FA55555555502A1;
	fma.rn.f64 	%fd971, %fd970, %fd963, 0d3FC5555555555511;
	fma.rn.f64 	%fd972, %fd971, %fd963, 0d3FE000000000000B;
	fma.rn.f64 	%fd973, %fd972, %fd963, 0d3FF0000000000000;
	fma.rn.f64 	%fd974, %fd973, %fd963, 0d3FF0000000000000;
	{
	.reg .b32 %temp; 
	mov.b64 	{%r136, %temp}, %fd974;
	}
	{
	.reg .b32 %temp; 
	mov.b64 	{%temp, %r137}, %fd974;
	}
	shl.b32 	%r404, %r135, 20;
	add.s32 	%r405, %r404, %r137;
	mov.b64 	%fd1229, {%r136, %r405};
	{
	.reg .b32 %temp; 
	mov.b64 	{%temp, %r406}, %fd197;
	}
	mov.b32 	%f18, %r406;
	abs.f32 	%f6, %f18;
	setp.lt.f32 	%p167, %f6, 0f4086232B;
	@%p167 bra 	$L__BB11_158;
	setp.lt.f64 	%p168, %fd197, 0d0000000000000000;
	add.f64 	%fd975, %fd197, 0d7FF0000000000000;
	selp.f64 	%fd1229, 0d0000000000000000, %fd975, %p168;
	setp.geu.f32 	%p169, %f6, 0f40874800;
	@%p169 bra 	$L__BB11_158;
	shr.u32 	%r407, %r135, 31;
	add.s32 	%r408, %r135, %r407;
	shr.s32 	%r409, %r408, 1;
	shl.b32 	%r410, %r409, 20;
	add.s32 	%r411, %r137, %r410;
	mov.b64 	%fd976, {%r136, %r411};
	sub.s32 	%r412, %r135, %r409;
	shl.b32 	%r413, %r412, 20;
	add.s32 	%r414, %r413, 1072693248;
	mov.b32 	%r415, 0;
	mov.b64 	%fd977, {%r415, %r414};
	mul.f64 	%fd1229, %fd977, %fd976;
$L__BB11_158:
	abs.f64 	%fd241, %fd1234;
	setp.neu.f64 	%p170, %fd241, 0d7FF0000000000000;
	@%p170 bra 	$L__BB11_160;
	mov.f64 	%fd983, 0d0000000000000000;
	mul.rn.f64 	%fd1231, %fd1234, %fd983;
	mov.b32 	%r522, 1;
	bra.uni 	$L__BB11_163;
$L__BB11_160:
	mul.f64 	%fd978, %fd1234, 0d3FE45F306DC9C883;
	cvt.rni.s32.f64 	%r521, %fd978;
	cvt.rn.f64.s32 	%fd979, %r521;
	fma.rn.f64 	%fd980, %fd979, 0dBFF921FB54442D18, %fd1234;
	fma.rn.f64 	%fd981, %fd979, 0dBC91A62633145C00, %fd980;
	fma.rn.f64 	%fd1231, %fd979, 0dB97B839A252049C0, %fd981;
	setp.ltu.f64 	%p171, %fd241, 0d41E0000000000000;
	@%p171 bra 	$L__BB11_162;
	{ // callseq 18, 0
	.param .b64 param0;
	st.param.f64 	[param0], %fd1234;
	.param .align 16 .b8 retval0[16];
	call.uni (retval0), 
	__internal_trig_reduction_slowpathd, 
	(
	param0
	);
	ld.param.f64 	%fd1231, [retval0];
	ld.param.b32 	%r521, [retval0+8];
	} // callseq 18
$L__BB11_162:
	add.s32 	%r522, %r521, 1;
$L__BB11_163:
	shl.b32 	%r418, %r522, 6;
	cvt.u64.u32 	%rd128, %r418;
	and.b64  	%rd129, %rd128, 64;
	mov.u64 	%rd130, __cudart_sin_cos_coeffs;
	add.s64 	%rd131, %rd130, %rd129;
	mul.rn.f64 	%fd984, %fd1231, %fd1231;
	and.b32  	%r419, %r522, 1;
	setp.eq.b32 	%p173, %r419, 1;
	selp.f64 	%fd985, 0dBDA8FF8320FD8164, 0d3DE5DB65F9785EBA, %p173;
	ld.global.nc.v2.f64 	{%fd986, %fd987}, [%rd131];
	fma.rn.f64 	%fd988, %fd985, %fd984, %fd986;
	fma.rn.f64 	%fd989, %fd988, %fd984, %fd987;
	ld.global.nc.v2.f64 	{%fd990, %fd991}, [%rd131+16];
	fma.rn.f64 	%fd992, %fd989, %fd984, %fd990;
	fma.rn.f64 	%fd993, %fd992, %fd984, %fd991;
	ld.global.nc.v2.f64 	{%fd994, %fd995}, [%rd131+32];
	fma.rn.f64 	%fd996, %fd993, %fd984, %fd994;
	fma.rn.f64 	%fd997, %fd996, %fd984, %fd995;
	fma.rn.f64 	%fd998, %fd997, %fd1231, %fd1231;
	fma.rn.f64 	%fd999, %fd997, %fd984, 0d3FF0000000000000;
	selp.f64 	%fd1000, %fd999, %fd998, %p173;
	and.b32  	%r420, %r522, 2;
	setp.eq.s32 	%p174, %r420, 0;
	mov.f64 	%fd1001, 0d0000000000000000;
	sub.f64 	%fd1002, %fd1001, %fd1000;
	selp.f64 	%fd247, %fd1000, %fd1002, %p174;
	@%p170 bra 	$L__BB11_165;
	mov.f64 	%fd1008, 0d0000000000000000;
	mul.rn.f64 	%fd1232, %fd1234, %fd1008;
	mov.b32 	%r523, 0;
	bra.uni 	$L__BB11_167;
$L__BB11_165:
	mul.f64 	%fd1003, %fd1234, 0d3FE45F306DC9C883;
	cvt.rni.s32.f64 	%r523, %fd1003;
	cvt.rn.f64.s32 	%fd1004, %r523;
	fma.rn.f64 	%fd1005, %fd1004, 0dBFF921FB54442D18, %fd1234;
	fma.rn.f64 	%fd1006, %fd1004, 0dBC91A62633145C00, %fd1005;
	fma.rn.f64 	%fd1232, %fd1004, 0dB97B839A252049C0, %fd1006;
	setp.ltu.f64 	%p175, %fd241, 0d41E0000000000000;
	@%p175 bra 	$L__BB11_167;
	{ // callseq 19, 0
	.param .b64 param0;
	st.param.f64 	[param0], %fd1234;
	.param .align 16 .b8 retval0[16];
	call.uni (retval0), 
	__internal_trig_reduction_slowpathd, 
	(
	param0
	);
	ld.param.f64 	%fd1232, [retval0];
	ld.param.b32 	%r523, [retval0+8];
	} // callseq 19
$L__BB11_167:
	shl.b32 	%r423, %r523, 6;
	cvt.u64.u32 	%rd132, %r423;
	and.b64  	%rd133, %rd132, 64;
	mov.u64 	%rd134, __cudart_sin_cos_coeffs;
	add.s64 	%rd135, %rd134, %rd133;
	mul.rn.f64 	%fd1009, %fd1232, %fd1232;
	and.b32  	%r424, %r523, 1;
	setp.eq.b32 	%p176, %r424, 1;
	selp.f64 	%fd1010, 0dBDA8FF8320FD8164, 0d3DE5DB65F9785EBA, %p176;
	ld.global.nc.v2.f64 	{%fd1011, %fd1012}, [%rd135];
	fma.rn.f64 	%fd1013, %fd1010, %fd1009, %fd1011;
	fma.rn.f64 	%fd1014, %fd1013, %fd1009, %fd1012;
	ld.global.nc.v2.f64 	{%fd1015, %fd1016}, [%rd135+16];
	fma.rn.f64 	%fd1017, %fd1014, %fd1009, %fd1015;
	fma.rn.f64 	%fd1018, %fd1017, %fd1009, %fd1016;
	ld.global.nc.v2.f64 	{%fd1019, %fd1020}, [%rd135+32];
	fma.rn.f64 	%fd1021, %fd1018, %fd1009, %fd1019;
	fma.rn.f64 	%fd1022, %fd1021, %fd1009, %fd1020;
	fma.rn.f64 	%fd1023, %fd1022, %fd1232, %fd1232;
	fma.rn.f64 	%fd1024, %fd1022, %fd1009, 0d3FF0000000000000;
	selp.f64 	%fd1025, %fd1024, %fd1023, %p176;
	and.b32  	%r425, %r523, 2;
	setp.eq.s32 	%p177, %r425, 0;
	mov.f64 	%fd1026, 0d0000000000000000;
	sub.f64 	%fd1027, %fd1026, %fd1025;
	selp.f64 	%fd1028, %fd1025, %fd1027, %p177;
	mul.f64 	%fd1234, %fd1229, %fd1028;
	mul.f64 	%fd1233, %fd1229, %fd247;
$L__BB11_168:
	mul.f64 	%fd1174, %fd195, %fd1233;
	mul.f64 	%fd1175, %fd196, %fd1234;
	sub.f64 	%fd1176, %fd1174, %fd1175;
	mul.f64 	%fd1177, %fd195, %fd1234;
	fma.rn.f64 	%fd1178, %fd196, %fd1233, %fd1177;
	mul.wide.s32 	%rd156, %r504, 16;
	add.s64 	%rd157, %rd8, %rd156;
	st.global.v2.f64 	[%rd157], {%fd1176, %fd1178};
$L__BB11_169:
	add.s32 	%r505, %r505, 1;
	setp.ne.s32 	%p204, %r505, 0;
	add.s32 	%r504, %r504, 128;
	@%p204 bra 	$L__BB11_11;
$L__BB11_170:
	ret;

}
	// .globl	_ZN3cub18CUB_300001_SM_10006detail9transform16transform_kernelINS2_10policy_hubILb1EN4cuda3std3__45tupleIJN6thrust24THRUST_300001_SM_1000_NS6detail15normal_iteratorINSA_10device_ptrIdEEEEEEEE10policy1000El5greenNSC_INSD_INSA_7complexIdEEEEEEJPdEEEvT0_iT1_T2_DpNS2_10kernel_argIT3_EE
.visible .entry _ZN3cub18CUB_300001_SM_10006detail9transform16transform_kernelINS2_10policy_hubILb1EN4cuda3std3__45tupleIJN6thrust24THRUST_300001_SM_1000_NS6detail15normal_iteratorINSA_10device_ptrIdEEEEEEEE10policy1000El5greenNSC_INSD_INSA_7complexIdEEEEEEJPdEEEvT0_iT1_T2_DpNS2_10kernel_argIT3_EE(
	.param .u64 _ZN3cub18CUB_300001_SM_10006detail9transform16transform_kernelINS2_10policy_hubILb1EN4cuda3std3__45tupleIJN6thrust24THRUST_300001_SM_1000_NS6detail15normal_iteratorINSA_10device_ptrIdEEEEEEEE10policy1000El5greenNSC_INSD_INSA_7complexIdEEEEEEJPdEEEvT0_iT1_T2_DpNS2_10kernel_argIT3_EE_param_0,
	.param .u32 _ZN3cub18CUB_300001_SM_10006detail9transform16transform_kernelINS2_10policy_hubILb1EN4cuda3std3__45tupleIJN6thrust24THRUST_300001_SM_1000_NS6detail15normal_iteratorINSA_10device_ptrIdEEEEEEEE10policy1000El5greenNSC_INSD_INSA_7complexIdEEEEEEJPdEEEvT0_iT1_T2_DpNS2_10kernel_argIT3_EE_param_1,
	.param .align 8 .b8 _ZN3cub18CUB_300001_SM_10006detail9transform16transform_kernelINS2_10policy_hubILb1EN4cuda3std3__45tupleIJN6thrust24THRUST_300001_SM_1000_NS6detail15normal_iteratorINSA_10device_ptrIdEEEEEEEE10policy1000El5greenNSC_INSD_INSA_7complexIdEEEEEEJPdEEEvT0_iT1_T2_DpNS2_10kernel_argIT3_EE_param_2[16],
	.param .align 8 .b8 _ZN3cub18CUB_300001_SM_10006detail9transform16transform_kernelINS2_10policy_hubILb1EN4cuda3std3__45tupleIJN6thrust24THRUST_300001_SM_1000_NS6detail15normal_iteratorINSA_10device_ptrIdEEEEEEEE10policy1000El5greenNSC_INSD_INSA_7complexIdEEEEEEJPdEEEvT0_iT1_T2_DpNS2_10kernel_argIT3_EE_param_3[8],
	.param .align 8 .b8 _ZN3cub18CUB_300001_SM_10006detail9transform16transform_kernelINS2_10policy_hubILb1EN4cuda3std3__45tupleIJN6thrust24THRUST_300001_SM_1000_NS6detail15normal_iteratorINSA_10device_ptrIdEEEEEEEE10policy1000El5greenNSC_INSD_INSA_7complexIdEEEEEEJPdEEEvT0_iT1_T2_DpNS2_10kernel_argIT3_EE_param_4[16]
)
.maxntid 128
{
	.reg .pred 	%p<205>;
	.reg .b16 	%rs<17>;
	.reg .b32 	%r<521>;
	.reg .b32 	%f<21>;
	.reg .b64 	%rd<165>;
	.reg .b64 	%fd<1235>;

	ld.param.f64 	%fd257, [_ZN3cub18CUB_300001_SM_10006detail9transform16transform_kernelINS2_10policy_hubILb1EN4cuda3std3__45tupleIJN6thrust24THRUST_300001_SM_1000_NS6detail15normal_iteratorINSA_10device_ptrIdEEEEEEEE10policy1000El5greenNSC_INSD_INSA_7complexIdEEEEEEJPdEEEvT0_iT1_T2_DpNS2_10kernel_argIT3_EE_param_2+8];
	ld.param.f64 	%fd256, [_ZN3cub18CUB_300001_SM_10006detail9transform16transform_kernelINS2_10policy_hubILb1EN4cuda3std3__45tupleIJN6thrust24THRUST_300001_SM_1000_NS6detail15normal_iteratorINSA_10device_ptrIdEEEEEEEE10policy1000El5greenNSC_INSD_INSA_7complexIdEEEEEEJPdEEEvT0_iT1_T2_DpNS2_10kernel_argIT3_EE_param_2];
	ld.param.u64 	%rd11, [_ZN3cub18CUB_300001_SM_10006detail9transform16transform_kernelINS2_10policy_hubILb1EN4cuda3std3__45tupleIJN6thrust24THRUST_300001_SM_1000_NS6detail15normal_iteratorINSA_10device_ptrIdEEEEEEEE10policy1000El5greenNSC_INSD_INSA_7complexIdEEEEEEJPdEEEvT0_iT1_T2_DpNS2_10kernel_argIT3_EE_param_0];
	ld.param.u64 	%rd12, [_ZN3cub18CUB_300001_SM_10006detail9transform16transform_kernelINS2_10policy_hubILb1EN4cuda3std3__45tupleIJN6thrust24THRUST_300001_SM_1000_NS6detail15normal_iteratorINSA_10device_ptrIdEEEEEEEE10policy1000El5greenNSC_INSD_INSA_7complexIdEEEEEEJPdEEEvT0_iT1_T2_DpNS2_10kernel_argIT3_EE_param_4];
	ld.param.u64 	%rd13, [_ZN3cub18CUB_300001_SM_10006detail9transform16transform_kernelINS2_10policy_hubILb1EN4cuda3std3__45tupleIJN6thrust24THRUST_300001_SM_1000_NS6detail15normal_iteratorINSA_10device_ptrIdEEEEEEEE10policy1000El5greenNSC_INSD_INSA_7complexIdEEEEEEJPdEEEvT0_iT1_T2_DpNS2_10kernel_argIT3_EE_param_3];
	ld.param.u32 	%r146, [_ZN3cub18CUB_300001_SM_10006detail9transform16transform_kernelINS2_10policy_hubILb1EN4cuda3std3__45tupleIJN6thrust24THRUST_300001_SM_1000_NS6detail15normal_iteratorINSA_10device_ptrIdEEEEEEEE10policy1000El5greenNSC_INSD_INSA_7complexIdEEEEEEJPdEEEvT0_iT1_T2_DpNS2_10kernel_argIT3_EE_param_1];
	cvta.to.global.u64 	%rd1, %rd13;
	cvta.to.global.u64 	%rd2, %rd12;
	shl.b32 	%r1, %r146, 7;
	mov.u32 	%r147, %ctaid.x;
	cvt.u64.u32 	%rd14, %r147;
	cvt.s64.s32 	%rd15, %r1;
	mul.lo.s64 	%rd3, %rd15, %rd14;
	sub.s64 	%rd16, %rd11, %rd3;
	min.s64 	%rd17, %rd16, %rd15;
	cvt.u32.u64 	%r2, %rd17;
	shl.b32 	%r3, %r2, 3;
	mov.u32 	%r481, %tid.x;
	shl.b32 	%r480, %r481, 7;
	setp.ge.s32 	%p7, %r480, %r3;
	@%p7 bra 	$L__BB12_3;
	shl.b64 	%rd18, %rd3, 3;
	add.s64 	%rd19, %rd2, %rd18;
	mul.wide.u32 	%rd20, %r481, 128;
	add.s64 	%rd164, %rd19, %rd20;
$L__BB12_2:
	.pragma "nounroll";
	// begin inline asm
	prefetch.global.L2 [%rd164];
	// end inline asm
	add.s32 	%r480, %r480, 16384;
	add.s64 	%rd164, %rd164, 16384;
	setp.lt.s32 	%p8, %r480, %r3;
	@%p8 bra 	$L__BB12_2;
$L__BB12_3:
	setp.eq.s32 	%p9, %r1, %r2;
	@%p9 bra 	$L__BB12_10;
	setp.lt.s32 	%p10, %r146, 1;
	@%p10 bra 	$L__BB12_170;
	mul.f64 	%fd258, %fd256, 0d400921FB54442D18;
	mul.f64 	%fd259, %fd257, %fd258;
	mov.f64 	%fd260, 0d0000000000000000;
	div.rn.f64 	%fd3, %fd260, %fd259;
	mov.f64 	%fd261, 0d4000000000000000;
	div.rn.f64 	%fd4, %fd261, %fd259;
	setp.eq.f64 	%p11, %fd3, 0d0000000000000000;
	setp.eq.f64 	%p12, %fd4, 0d0000000000000000;
	and.pred  	%p13, %p11, %p12;
	abs.f64 	%fd262, %fd4;
	setp.eq.f64 	%p14, %fd262, 0d7FF0000000000000;
	setp.nan.f64 	%p15, %fd3, %fd3;
	sub.f64 	%fd263, %fd4, %fd4;
	div.rn.f64 	%fd5, %fd263, %fd263;
	abs.f64 	%fd6, %fd3;
	{
	.reg .b32 %temp; 
	mov.b64 	{%temp, %r148}, %fd3;
	}
	setp.gt.s32 	%p16, %r148, -1;
	abs.f64 	%fd264, %fd263;
	copysign.f64 	%fd265, %fd4, %fd3;
	copysign.f64 	%fd266, %fd4, %fd263;
	mul.f64 	%fd267, %fd3, 0d3FD0000000000000;
	mul.f64 	%fd268, %fd4, 0d3FD0000000000000;
	setp.gtu.f64 	%p17, %fd6, 0d0020000000000000;
	setp.gtu.f64 	%p18, %fd262, 0d0020000000000000;
	or.pred  	%p19, %p17, %p18;
	mul.f64 	%fd269, %fd3, 0d4010000000000000;
	mul.f64 	%fd270, %fd4, 0d4010000000000000;
	mov.f64 	%fd271, 0d7FF0000000000000;
	{
	.reg .b32 %temp; 
	mov.b64 	{%temp, %r8}, %fd271;
	}
	mul.f64 	%fd272, %fd256, 0d8000000000000000;
	neg.f64 	%fd273, %fd256;
	mul.f64 	%fd274, %fd257, %fd272;
	mov.b64 	%rd22, %fd274;
	mov.b64 	{%r149, %r150}, %rd22;
	mul.f64 	%fd7, %fd257, %fd273;
	mov.b64 	%rd23, %fd7;
	mov.b64 	{%r151, %r152}, %rd23;
	and.b32  	%r9, %r152, 2147483647;
	and.b32  	%r153, %r150, 2147483647;
	or.b32  	%r10, %r153, %r149;
	add.s32 	%r11, %r150, -1082535490;
	fma.rn.f64 	%fd275, %fd274, 0d3FF71547652B82FE, 0d4338000000000000;
	{
	.reg .b32 %temp; 
	mov.b64 	{%r154, %temp}, %fd275;
	}
	mov.f64 	%fd276, 0dC338000000000000;
	add.rn.f64 	%fd277, %fd275, %fd276;
	fma.rn.f64 	%fd278, %fd277, 0dBFE62E42FEFA39EF, %fd274;
	fma.rn.f64 	%fd279, %fd277, 0dBC7ABC9E3B39803F, %fd278;
	fma.rn.f64 	%fd280, %fd279, 0d3E5ADE1569CE2BDF, 0d3E928AF3FCA213EA;
	fma.rn.f64 	%fd281, %fd280, %fd279, 0d3EC71DEE62401315;
	fma.rn.f64 	%fd282, %fd281, %fd279, 0d3EFA01997C89EB71;
	fma.rn.f64 	%fd283, %fd282, %fd279, 0d3F2A01A014761F65;
	fma.rn.f64 	%fd284, %fd283, %fd279, 0d3F56C16C1852B7AF;
	fma.rn.f64 	%fd285, %fd284, %fd279, 0d3F81111111122322;
	fma.rn.f64 	%fd286, %fd285, %fd279, 0d3FA55555555502A1;
	fma.rn.f64 	%fd287, %fd286, %fd279, 0d3FC5555555555511;
	fma.rn.f64 	%fd288, %fd287, %fd279, 0d3FE000000000000B;
	fma.rn.f64 	%fd289, %fd288, %fd279, 0d3FF0000000000000;
	fma.rn.f64 	%fd290, %fd289, %fd279, 0d3FF0000000000000;
	{
	.reg .b32 %temp; 
	mov.b64 	{%r155, %temp}, %fd290;
	}
	{
	.reg .b32 %temp; 
	mov.b64 	{%temp, %r156}, %fd290;
	}
	shl.b32 	%r157, %r154, 20;
	add.s32 	%r158, %r157, %r156;
	mov.b64 	%fd291, {%r155, %r158};
	{
	.reg .b32 %temp; 
	mov.b64 	{%temp, %r159}, %fd274;
	}
	mov.b32 	%f7, %r159;
	abs.f32 	%f8, %f7;
	setp.lt.f32 	%p20, %f8, 0f4086232B;
	setp.lt.f64 	%p21, %fd274, 0d0000000000000000;
	add.f64 	%fd292, %fd274, 0d7FF0000000000000;
	selp.f64 	%fd293, 0d0000000000000000, %fd292, %p21;
	setp.geu.f32 	%p22, %f8, 0f40874800;
	shr.u32 	%r160, %r154, 31;
	add.s32 	%r161, %r154, %r160;
	shr.s32 	%r162, %r161, 1;
	shl.b32 	%r163, %r162, 20;
	add.s32 	%r164, %r156, %r163;
	mov.b64 	%fd294, {%r155, %r164};
	sub.s32 	%r165, %r154, %r162;
	shl.b32 	%r166, %r165, 20;
	add.s32 	%r167, %r166, 1072693248;
	mov.b32 	%r168, 0;
	mov.b64 	%fd295, {%r168, %r167};
	mul.f64 	%fd296, %fd295, %fd294;
	abs.f64 	%fd8, %fd7;
	setp.eq.f64 	%p23, %fd8, 0d7FF0000000000000;
	mul.f64 	%fd297, %fd7, 0d3FE45F306DC9C883;
	cvt.rni.s32.f64 	%r12, %fd297;
	cvt.rn.f64.s32 	%fd298, %r12;
	fma.rn.f64 	%fd299, %fd298, 0dBFF921FB54442D18, %fd7;
	fma.rn.f64 	%fd300, %fd298, 0dBC91A62633145C00, %fd299;
	fma.rn.f64 	%fd9, %fd298, 0dB97B839A252049C0, %fd300;
	setp.ltu.f64 	%p24, %fd8, 0d41E0000000000000;
	mul.rn.f64 	%fd10, %fd7, %fd260;
	add.f64 	%fd301, %fd274, 0dC0937BE319BA0DA4;
	fma.rn.f64 	%fd302, %fd301, 0d3FF71547652B82FE, 0d4338000000000000;
	{
	.reg .b32 %temp; 
	mov.b64 	{%r169, %temp}, %fd302;
	}
	add.rn.f64 	%fd303, %fd302, %fd276;
	fma.rn.f64 	%fd304, %fd303, 0dBFE62E42FEFA39EF, %fd301;
	fma.rn.f64 	%fd305, %fd303, 0dBC7ABC9E3B39803F, %fd304;
	fma.rn.f64 	%fd306, %fd305, 0d3E5ADE1569CE2BDF, 0d3E928AF3FCA213EA;
	fma.rn.f64 	%fd307, %fd306, %fd305, 0d3EC71DEE62401315;
	fma.rn.f64 	%fd308, %fd307, %fd305, 0d3EFA01997C89EB71;
	fma.rn.f64 	%fd309, %fd308, %fd305, 0d3F2A01A014761F65;
	fma.rn.f64 	%fd310, %fd309, %fd305, 0d3F56C16C1852B7AF;
	fma.rn.f64 	%fd311, %fd310, %fd305, 0d3F81111111122322;
	fma.rn.f64 	%fd312, %fd311, %fd305, 0d3FA55555555502A1;
	fma.rn.f64 	%fd313, %fd312, %fd305, 0d3FC5555555555511;
	fma.rn.f64 	%fd314, %fd313, %fd305, 0d3FE000000000000B;
	fma.rn.f64 	%fd315, %fd314, %fd305, 0d3FF0000000000000;
	fma.rn.f64 	%fd316, %fd315, %fd305, 0d3FF0000000000000;
	{
	.reg .b32 %temp; 
	mov.b64 	{%r170, %temp}, %fd316;
	}
	{
	.reg .b32 %temp; 
	mov.b64 	{%temp, %r171}, %fd316;
	}
	shl.b32 	%r172, %r169, 20;
	add.s32 	%r173, %r172, %r171;
	mov.b64 	%fd317, {%r170, %r173};
	{
	.reg .b32 %temp; 
	mov.b64 	{%temp, %r174}, %fd301;
	}
	mov.b32 	%f9, %r174;
	abs.f32 	%f10, %f9;
	setp.lt.f32 	%p25, %f10, 0f4086232B;
	setp.lt.f64 	%p26, %fd301, 0d0000000000000000;
	add.f64 	%fd318, %fd301, 0d7FF0000000000000;
	selp.f64 	%fd319, 0d0000000000000000, %fd318, %p26;
	setp.geu.f32 	%p27, %f10, 0f40874800;
	shr.u32 	%r175, %r169, 31;
	add.s32 	%r176, %r169, %r175;
	shr.s32 	%r177, %r176, 1;
	shl.b32 	%r178, %r177, 20;
	add.s32 	%r179, %r171, %r178;
	mov.b64 	%fd320, {%r170, %r179};
	sub.s32 	%r180, %r169, %r177;
	shl.b32 	%r181, %r180, 20;
	add.s32 	%r182, %r181, 1072693248;
	mov.b64 	%fd321, {%r168, %r182};
	mul.f64 	%fd322, %fd321, %fd320;
	setp.ne.s32 	%p28, %r149, 0;
	setp.ne.s32 	%p29, %r153, 2146435072;
	or.pred  	%p30, %p28, %p29;
	setp.gt.s32 	%p31, %r150, -1;
	sub.f64 	%fd323, %fd7, %fd7;
	selp.f64 	%fd324, %fd274, 0d0000000000000000, %p31;
	or.pred  	%p1, %p13, %p14;
	or.pred  	%p2, %p1, %p15;
	selp.f64 	%fd325, 0d7FF0000000000000, %fd3, %p14;
	selp.f64 	%fd11, 0d0000000000000000, %fd325, %p13;
	selp.f64 	%fd12, %fd3, %fd264, %p16;
	selp.f64 	%fd13, %fd266, %fd265, %p16;
	max.f64 	%fd326, %fd6, %fd262;
	setp.ge.f64 	%p32, %fd326, 0d7FDA827999FCEF32;
	selp.f64 	%fd327, %fd4, %fd270, %p19;
	selp.f64 	%fd328, %fd3, %fd269, %p19;
	selp.b32 	%r183, 0, 2, %p19;
	selp.f64 	%fd14, %fd268, %fd327, %p32;
	selp.f64 	%fd15, %fd267, %fd328, %p32;
	selp.b32 	%r13, 1, %r183, %p32;
	abs.f64 	%fd329, %fd15;
	abs.f64 	%fd16, %fd14;
	mov.b64 	%rd24, %fd16;
	mov.b64 	%rd25, %fd329;
	min.u64 	%rd26, %rd24, %rd25;
	mov.b64 	%fd17, %rd26;
	max.u64 	%rd27, %rd25, %rd24;
	mov.b64 	%fd18, %rd27;
	{
	.reg .b32 %temp; 
	mov.b64 	{%temp, %r184}, %fd18;
	}
	and.b32  	%r185, %r184, -4194304;
	xor.b32  	%r186, %r185, 2144337920;
	mov.b64 	%fd330, {%r168, %r186};
	mul.f64 	%fd331, %fd330, %fd17;
	mul.f64 	%fd332, %fd330, %fd18;
	mul.f64 	%fd333, %fd331, %fd331;
	fma.rn.f64 	%fd19, %fd332, %fd332, %fd333;
	min.f64 	%fd20, %fd19, 0d7FEFFFFFFFFFFFFF;
	or.b32  	%r187, %r185, 1048576;
	mov.b64 	%fd21, {%r168, %r187};
	{
	.reg .b32 %temp; 
	mov.b64 	{%temp, %r14}, %fd17;
	}
	selp.f64 	%fd334, %fd293, %fd296, %p22;
	selp.f64 	%fd22, %fd291, %fd334, %p20;
	or.pred  	%p3, %p23, %p24;
	selp.f64 	%fd23, %fd10, %fd9, %p23;
	selp.b32 	%r15, 0, %r12, %p23;
	selp.f64 	%fd335, %fd319, %fd322, %p27;
	selp.f64 	%fd336, %fd317, %fd335, %p25;
	mov.b64 	%rd28, %fd336;
	mov.b64 	{%r188, %r189}, %rd28;
	shr.u32 	%r190, %r189, 20;
	add.s32 	%r191, %r190, -247;
	and.b32  	%r192, %r189, 1048575;
	or.b32  	%r193, %r192, 2145386496;
	mov.b64 	%rd29, {%r188, %r193};
	mov.b64 	%fd24, %rd29;
	cvt.u16.u32 	%rs1, %r191;
	shr.u16 	%rs2, %rs1, 15;
	add.s16 	%rs3, %rs1, %rs2;
	shr.s16 	%rs4, %rs3, 1;
	cvt.s32.s16 	%r194, %rs4;
	shl.b32 	%r195, %r194, 20;
	add.s32 	%r196, %r195, 1072693248;
	mov.b64 	%rd30, {%r168, %r196};
	mov.b64 	%fd25, %rd30;
	sub.s32 	%r197, %r191, %r194;
	shl.b32 	%r198, %r197, 20;
	add.s32 	%r199, %r198, 1072693248;
	mov.b64 	%rd31, {%r168, %r199};
	mov.b64 	%fd26, %rd31;
	selp.f64 	%fd27, %fd323, %fd324, %p30;
	selp.f64 	%fd337, %fd323, 0d0000000000000000, %p30;
	selp.f64 	%fd28, %fd323, %fd337, %p31;
	neg.s32 	%r502, %r146;
	shl.b64 	%rd32, %rd3, 4;
	add.s64 	%rd7, %rd1, %rd32;
	shl.b64 	%rd33, %rd3, 3;
	add.s64 	%rd8, %rd2, %rd33;
	selp.f64 	%fd156, %fd11, %fd12, %p2;
$L__BB12_6:
	setp.ge.s32 	%p33, %r481, %r2;
	@%p33 bra 	$L__BB12_169;
	setp.eq.f64 	%p34, %fd6, 0d7FF0000000000000;
	or.pred  	%p36, %p2, %p34;
	selp.f64 	%fd338, %fd5, %fd13, %p15;
	selp.f64 	%fd1210, %fd4, %fd338, %p1;
	mov.f64 	%fd1209, %fd156;
	@%p36 bra 	$L__BB12_97;
	setp.ltu.f64 	%p37, %fd15, 0d0000000000000000;
	@%p37 bra 	$L__BB12_92;
	setp.lt.u32 	%p38, %r14, %r8;
	setp.eq.f64 	%p39, %fd17, 0d0000000000000000;
	rsqrt.approx.ftz.f64 	%fd339, %fd20;
	mul.rn.f64 	%fd340, %fd339, %fd339;
	neg.f64 	%fd341, %fd340;
	fma.rn.f64 	%fd342, %fd20, %fd341, 0d3FF0000000000000;
	fma.rn.f64 	%fd343, %fd342, 0d3FD8000000000000, 0d3FE0000000000000;
	mul.rn.f64 	%fd344, %fd342, %fd339;
	fma.rn.f64 	%fd345, %fd343, %fd344, %fd339;
	mul.f64 	%fd346, %fd19, %fd345;
	mul.f64 	%fd347, %fd21, %fd346;
	selp.f64 	%fd348, %fd18, %fd347, %p39;
	selp.f64 	%fd349, %fd348, %fd17, %p38;
	add.f64 	%fd350, %fd15, %fd349;
	mul.f64 	%fd351, %fd350, 0d3FE0000000000000;
	sqrt.rn.f64 	%fd1209, %fd351;
	add.f64 	%fd352, %fd1209, %fd1209;
	div.rn.f64 	%fd1210, %fd14, %fd352;
	bra.uni 	$L__BB12_93;
$L__BB12_10:
	setp.lt.s32 	%p108, %r146, 1;
	@%p108 bra 	$L__BB12_170;
	mul.f64 	%fd719, %fd256, 0d400921FB54442D18;
	mul.f64 	%fd720, %fd257, %fd719;
	mov.f64 	%fd721, 0d0000000000000000;
	div.rn.f64 	%fd29, %fd721, %fd720;
	mov.f64 	%fd722, 0d4000000000000000;
	div.rn.f64 	%fd30, %fd722, %fd720;
	setp.eq.f64 	%p109, %fd29, 0d0000000000000000;
	setp.eq.f64 	%p110, %fd30, 0d0000000000000000;
	and.pred  	%p111, %p109, %p110;
	abs.f64 	%fd723, %fd30;
	setp.eq.f64 	%p112, %fd723, 0d7FF0000000000000;
	setp.nan.f64 	%p113, %fd29, %fd29;
	sub.f64 	%fd724, %fd30, %fd30;
	div.rn.f64 	%fd31, %fd724, %fd724;
	abs.f64 	%fd32, %fd29;
	{
	.reg .b32 %temp; 
	mov.b64 	{%temp, %r314}, %fd29;
	}
	setp.gt.s32 	%p114, %r314, -1;
	abs.f64 	%fd725, %fd724;
	copysign.f64 	%fd726, %fd30, %fd29;
	copysign.f64 	%fd727, %fd30, %fd724;
	mul.f64 	%fd728, %fd29, 0d3FD0000000000000;
	mul.f64 	%fd729, %fd30, 0d3FD0000000000000;
	setp.gtu.f64 	%p115, %fd32, 0d0020000000000000;
	setp.gtu.f64 	%p116, %fd723, 0d0020000000000000;
	or.pred  	%p117, %p115, %p116;
	mul.f64 	%fd730, %fd29, 0d4010000000000000;
	mul.f64 	%fd731, %fd30, 0d4010000000000000;
	mov.f64 	%fd732, 0d7FF0000000000000;
	{
	.reg .b32 %temp; 
	mov.b64 	{%temp, %r17}, %fd732;
	}
	mul.f64 	%fd733, %fd256, 0d8000000000000000;
	neg.f64 	%fd734, %fd256;
	mul.f64 	%fd735, %fd257, %fd733;
	mov.b64 	%rd93, %fd735;
	mov.b64 	{%r315, %r316}, %rd93;
	mul.f64 	%fd33, %fd257, %fd734;
	mov.b64 	%rd94, %fd33;
	mov.b64 	{%r317, %r318}, %rd94;
	and.b32  	%r18, %r318, 2147483647;
	and.b32  	%r319, %r316, 2147483647;
	or.b32  	%r19, %r319, %r315;
	add.s32 	%r20, %r316, -1082535490;
	fma.rn.f64 	%fd736, %fd735, 0d3FF71547652B82FE, 0d4338000000000000;
	{
	.reg .b32 %temp; 
	mov.b64 	{%r320, %temp}, %fd736;
	}
	mov.f64 	%fd737, 0dC338000000000000;
	add.rn.f64 	%fd738, %fd736, %fd737;
	fma.rn.f64 	%fd739, %fd738, 0dBFE62E42FEFA39EF, %fd735;
	fma.rn.f64 	%fd740, %fd738, 0dBC7ABC9E3B39803F, %fd739;
	fma.rn.f64 	%fd741, %fd740, 0d3E5ADE1569CE2BDF, 0d3E928AF3FCA213EA;
	fma.rn.f64 	%fd742, %fd741, %fd740, 0d3EC71DEE62401315;
	fma.rn.f64 	%fd743, %fd742, %fd740, 0d3EFA01997C89EB71;
	fma.rn.f64 	%fd744, %fd743, %fd740, 0d3F2A01A014761F65;
	fma.rn.f64 	%fd745, %fd744, %fd740, 0d3F56C16C1852B7AF;
	fma.rn.f64 	%fd746, %fd745, %fd740, 0d3F81111111122322;
	fma.rn.f64 	%fd747, %fd746, %fd740, 0d3FA55555555502A1;
	fma.rn.f64 	%fd748, %fd747, %fd740, 0d3FC5555555555511;
	fma.rn.f64 	%fd749, %fd748, %fd740, 0d3FE000000000000B;
	fma.rn.f64 	%fd750, %fd749, %fd740, 0d3FF0000000000000;
	fma.rn.f64 	%fd751, %fd750, %fd740, 0d3FF0000000000000;
	{
	.reg .b32 %temp; 
	mov.b64 	{%r321, %temp}, %fd751;
	}
	{
	.reg .b32 %temp; 
	mov.b64 	{%temp, %r322}, %fd751;
	}
	shl.b32 	%r323, %r320, 20;
	add.s32 	%r324, %r323, %r322;
	mov.b64 	%fd752, {%r321, %r324};
	{
	.reg .b32 %temp; 
	mov.b64 	{%temp, %r325}, %fd735;
	}
	mov.b32 	%f14, %r325;
	abs.f32 	%f15, %f14;
	setp.lt.f32 	%p118, %f15, 0f4086232B;
	setp.lt.f64 	%p119, %fd735, 0d0000000000000000;
	add.f64 	%fd753, %fd735, 0d7FF0000000000000;
	selp.f64 	%fd754, 0d0000000000000000, %fd753, %p119;
	setp.geu.f32 	%p120, %f15, 0f40874800;
	shr.u32 	%r326, %r320, 31;
	add.s32 	%r327, %r320, %r326;
	shr.s32 	%r328, %r327, 1;
	shl.b32 	%r329, %r328, 20;
	add.s32 	%r330, %r322, %r329;
	mov.b64 	%fd755, {%r321, %r330};
	sub.s32 	%r331, %r320, %r328;
	shl.b32 	%r332, %r331, 20;
	add.s32 	%r333, %r332, 1072693248;
	mov.b32 	%r334, 0;
	mov.b64 	%fd756, {%r334, %r333};
	mul.f64 	%fd757, %fd756, %fd755;
	abs.f64 	%fd34, %fd33;
	setp.eq.f64 	%p121, %fd34, 0d7FF0000000000000;
	mul.f64 	%fd758, %fd33, 0d3FE45F306DC9C883;
	cvt.rni.s32.f64 	%r21, %fd758;
	cvt.rn.f64.s32 	%fd759, %r21;
	fma.rn.f64 	%fd760, %fd759, 0dBFF921FB54442D18, %fd33;
	fma.rn.f64 	%fd761, %fd759, 0dBC91A62633145C00, %fd760;
	fma.rn.f64 	%fd35, %fd759, 0dB97B839A252049C0, %fd761;
	setp.ltu.f64 	%p122, %fd34, 0d41E0000000000000;
	mul.rn.f64 	%fd36, %fd33, %fd721;
	add.f64 	%fd762, %fd735, 0dC0937BE319BA0DA4;
	fma.rn.f64 	%fd763, %fd762, 0d3FF71547652B82FE, 0d4338000000000000;
	{
	.reg .b32 %temp; 
	mov.b64 	{%r335, %temp}, %fd763;
	}
	add.rn.f64 	%fd764, %fd763, %fd737;
	fma.rn.f64 	%fd765, %fd764, 0dBFE62E42FEFA39EF, %fd762;
	fma.rn.f64 	%fd766, %fd764, 0dBC7ABC9E3B39803F, %fd765;
	fma.rn.f64 	%fd767, %fd766, 0d3E5ADE1569CE2BDF, 0d3E928AF3FCA213EA;
	fma.rn.f64 	%fd768, %fd767, %fd766, 0d3EC71DEE62401315;
	fma.rn.f64 	%fd769, %fd768, %fd766, 0d3EFA01997C89EB71;
	fma.rn.f64 	%fd770, %fd769, %fd766, 0d3F2A01A014761F65;
	fma.rn.f64 	%fd771, %fd770, %fd766, 0d3F56C16C1852B7AF;
	fma.rn.f64 	%fd772, %fd771, %fd766, 0d3F81111111122322;
	fma.rn.f64 	%fd773, %fd772, %fd766, 0d3FA55555555502A1;
	fma.rn.f64 	%fd774, %fd773, %fd766, 0d3FC5555555555511;
	fma.rn.f64 	%fd775, %fd774, %fd766, 0d3FE000000000000B;
	fma.rn.f64 	%fd776, %fd775, %fd766, 0d3FF0000000000000;
	fma.rn.f64 	%fd777, %fd776, %fd766, 0d3FF0000000000000;
	{
	.reg .b32 %temp; 
	mov.b64 	{%r336, %temp}, %fd777;
	}
	{
	.reg .b32 %temp; 
	mov.b64 	{%temp, %r337}, %fd777;
	}
	shl.b32 	%r338, %r335, 20;
	add.s32 	%r339, %r338, %r337;
	mov.b64 	%fd778, {%r336, %r339};
	{
	.reg .b32 %temp; 
	mov.b64 	{%temp, %r340}, %fd762;
	}
	mov.b32 	%f16, %r340;
	abs.f32 	%f17, %f16;
	setp.lt.f32 	%p123, %f17, 0f4086232B;
	setp.lt.f64 	%p124, %fd762, 0d0000000000000000;
	add.f64 	%fd779, %fd762, 0d7FF0000000000000;
	selp.f64 	%fd780, 0d0000000000000000, %fd779, %p124;
	setp.geu.f32 	%p125, %f17, 0f40874800;
	shr.u32 	%r341, %r335, 31;
	add.s32 	%r342, %r335, %r341;
	shr.s32 	%r343, %r342, 1;
	shl.b32 	%r344, %r343, 20;
	add.s32 	%r345, %r337, %r344;
	mov.b64 	%fd781, {%r336, %r345};
	sub.s32 	%r346, %r335, %r343;
	shl.b32 	%r347, %r346, 20;
	add.s32 	%r348, %r347, 1072693248;
	mov.b64 	%fd782, {%r334, %r348};
	mul.f64 	%fd783, %fd782, %fd781;
	setp.ne.s32 	%p126, %r315, 0;
	setp.ne.s32 	%p127, %r319, 2146435072;
	or.pred  	%p128, %p126, %p127;
	setp.gt.s32 	%p129, %r316, -1;
	sub.f64 	%fd784, %fd33, %fd33;
	selp.f64 	%fd785, %fd735, 0d0000000000000000, %p129;
	mul.f64 	%fd37, %fd256, 0d0000000000000000;
	or.pred  	%p4, %p111, %p112;
	or.pred  	%p5, %p4, %p113;
	selp.f64 	%fd786, 0d7FF0000000000000, %fd29, %p112;
	selp.f64 	%fd38, 0d0000000000000000, %fd786, %p111;
	selp.f64 	%fd39, %fd29, %fd725, %p114;
	selp.f64 	%fd40, %fd727, %fd726, %p114;
	max.f64 	%fd787, %fd32, %fd723;
	setp.ge.f64 	%p130, %fd787, 0d7FDA827999FCEF32;
	selp.f64 	%fd788, %fd30, %fd731, %p117;
	selp.f64 	%fd789, %fd29, %fd730, %p117;
	selp.b32 	%r349, 0, 2, %p117;
	selp.f64 	%fd41, %fd729, %fd788, %p130;
	selp.f64 	%fd42, %fd728, %fd789, %p130;
	selp.b32 	%r22, 1, %r349, %p130;
	abs.f64 	%fd790, %fd42;
	abs.f64 	%fd43, %fd41;
	mov.b64 	%rd95, %fd43;
	mov.b64 	%rd96, %fd790;
	min.u64 	%rd97, %rd95, %rd96;
	mov.b64 	%fd44, %rd97;
	max.u64 	%rd98, %rd96, %rd95;
	mov.b64 	%fd45, %rd98;
	{
	.reg .b32 %temp; 
	mov.b64 	{%temp, %r350}, %fd45;
	}
	and.b32  	%r351, %r350, -4194304;
	xor.b32  	%r352, %r351, 2144337920;
	mov.b64 	%fd791, {%r334, %r352};
	mul.f64 	%fd792, %fd791, %fd44;
	mul.f64 	%fd793, %fd791, %fd45;
	mul.f64 	%fd794, %fd792, %fd792;
	fma.rn.f64 	%fd46, %fd793, %fd793, %fd794;
	min.f64 	%fd47, %fd46, 0d7FEFFFFFFFFFFFFF;
	or.b32  	%r353, %r351, 1048576;
	mov.b64 	%fd48, {%r334, %r353};
	{
	.reg .b32 %temp; 
	mov.b64 	{%temp, %r23}, %fd44;
	}
	selp.f64 	%fd795, %fd754, %fd757, %p120;
	selp.f64 	%fd49, %fd752, %fd795, %p118;
	or.pred  	%p6, %p121, %p122;
	selp.f64 	%fd50, %fd36, %fd35, %p121;
	selp.b32 	%r24, 0, %r21, %p121;
	selp.f64 	%fd796, %fd780, %fd783, %p125;
	selp.f64 	%fd797, %fd778, %fd796, %p123;
	mov.b64 	%rd99, %fd797;
	mov.b64 	{%r354, %r355}, %rd99;
	shr.u32 	%r356, %r355, 20;
	add.s32 	%r357, %r356, -247;
	and.b32  	%r358, %r355, 1048575;
	or.b32  	%r359, %r358, 2145386496;
	mov.b64 	%rd100, {%r354, %r359};
	mov.b64 	%fd51, %rd100;
	cvt.u16.u32 	%rs9, %r357;
	shr.u16 	%rs10, %rs9, 15;
	add.s16 	%rs11, %rs9, %rs10;
	shr.s16 	%rs12, %rs11, 1;
	cvt.s32.s16 	%r360, %rs12;
	shl.b32 	%r361, %r360, 20;
	add.s32 	%r362, %r361, 1072693248;
	mov.b64 	%rd101, {%r334, %r362};
	mov.b64 	%fd52, %rd101;
	sub.s32 	%r363, %r357, %r360;
	shl.b32 	%r364, %r363, 20;
	add.s32 	%r365, %r364, 1072693248;
	mov.b64 	%rd102, {%r334, %r365};
	mov.b64 	%fd53, %rd102;
	selp.f64 	%fd54, %fd784, %fd785, %p128;
	selp.f64 	%fd798, %fd784, 0d0000000000000000, %p128;
	selp.f64 	%fd55, %fd784, %fd798, %p129;
	neg.s32 	%r482, %r146;
	shl.b64 	%rd103, %rd3, 4;
	add.s64 	%rd9, %rd1, %rd103;
	shl.b64 	%rd104, %rd3, 3;
	add.s64 	%rd10, %rd2, %rd104;
	selp.f64 	%fd56, %fd38, %fd39, %p5;
$L__BB12_12:
	setp.eq.f64 	%p131, %fd32, 0d7FF0000000000000;
	or.pred  	%p133, %p5, %p131;
	selp.f64 	%fd799, %fd31, %fd40, %p113;
	selp.f64 	%fd1182, %fd30, %fd799, %p4;
	mov.f64 	%fd1181, %fd56;
	@%p133 bra 	$L__BB12_20;
	setp.ltu.f64 	%p134, %fd42, 0d0000000000000000;
	@%p134 bra 	$L__BB12_15;
	setp.lt.u32 	%p135, %r23, %r17;
	setp.eq.f64 	%p136, %fd44, 0d0000000000000000;
	rsqrt.approx.ftz.f64 	%fd800, %fd47;
	mul.rn.f64 	%fd801, %fd800, %fd800;
	neg.f64 	%fd802, %fd801;
	fma.rn.f64 	%fd803, %fd47, %fd802, 0d3FF0000000000000;
	fma.rn.f64 	%fd804, %fd803, 0d3FD8000000000000, 0d3FE0000000000000;
	mul.rn.f64 	%fd805, %fd803, %fd800;
	fma.rn.f64 	%fd806, %fd804, %fd805, %fd800;
	mul.f64 	%fd807, %fd46, %fd806;
	mul.f64 	%fd808, %fd48, %fd807;
	selp.f64 	%fd809, %fd45, %fd808, %p136;
	selp.f64 	%fd810, %fd809, %fd44, %p135;
	add.f64 	%fd811, %fd42, %fd810;
	mul.f64 	%fd812, %fd811, 0d3FE0000000000000;
	sqrt.rn.f64 	%fd1181, %fd812;
	add.f64 	%fd813, %fd1181, %fd1181;
	div.rn.f64 	%fd1182, %fd41, %fd813;
	bra.uni 	$L__BB12_16;
$L__BB12_15:
	setp.lt.u32 	%p137, %r23, %r17;
	setp.eq.f64 	%p138, %fd44, 0d0000000000000000;
	rsqrt.approx.ftz.f64 	%fd814, %fd47;
	mul.rn.f64 	%fd815, %fd814, %fd814;
	neg.f64 	%fd816, %fd815;
	fma.rn.f64 	%fd817, %fd47, %fd816, 0d3FF0000000000000;
	fma.rn.f64 	%fd818, %fd817, 0d3FD8000000000000, 0d3FE0000000000000;
	mul.rn.f64 	%fd819, %fd817, %fd814;
	fma.rn.f64 	%fd820, %fd818, %fd819, %fd814;
	mul.f64 	%fd821, %fd46, %fd820;
	mul.f64 	%fd822, %fd48, %fd821;
	selp.f64 	%fd823, %fd45, %fd822, %p138;
	selp.f64 	%fd824, %fd823, %fd44, %p137;
	sub.f64 	%fd825, %fd824, %fd42;
	mul.f64 	%fd826, %fd825, 0d3FE0000000000000;
	sqrt.rn.f64 	%fd827, %fd826;
	add.f64 	%fd828, %fd827, %fd827;
	div.rn.f64 	%fd1181, %fd43, %fd828;
	copysign.f64 	%fd1182, %fd41, %fd827;
$L__BB12_16:
	setp.eq.s32 	%p139, %r22, 2;
	@%p139 bra 	$L__BB12_19;
	setp.ne.s32 	%p140, %r22, 1;
	@%p140 bra 	$L__BB12_20;
	add.f64 	%fd1181, %fd1181, %fd1181;
	add.f64 	%fd1182, %fd1182, %fd1182;
	bra.uni 	$L__BB12_20;
$L__BB12_19:
	mul.f64 	%fd1181, %fd1181, 0d3FE0000000000000;
	mul.f64 	%fd1182, %fd1182, 0d3FE0000000000000;
$L__BB12_20:
	mov.b64 	%rd105, %fd33;
	mov.b64 	{%r366, %r367}, %rd105;
	or.b32  	%r368, %r18, %r366;
	setp.eq.s32 	%p141, %r368, 0;
	mov.f64 	%fd1192, %fd49;
	mov.f64 	%fd1193, %fd33;
	@%p141 bra 	$L__BB12_45;
	setp.ne.s32 	%p142, %r19, 0;
	@%p142 bra 	$L__BB12_29;
	setp.eq.f64 	%p157, %fd34, 0d7FF0000000000000;
	mov.b32 	%r484, 1;
	mov.f64 	%fd1184, %fd36;
	@%p157 bra 	$L__BB12_26;
	setp.ltu.f64 	%p158, %fd34, 0d41E0000000000000;
	mov.f64 	%fd1184, %fd35;
	mov.u32 	%r483, %r21;
	@%p158 bra 	$L__BB12_25;
	{ // callseq 40, 0
	.param .b64 param0;
	st.param.f64 	[param0], %fd33;
	.param .align 16 .b8 retval0[16];
	call.uni (retval0), 
	__internal_trig_reduction_slowpathd, 
	(
	param0
	);
	ld.param.f64 	%fd1184, [retval0];
	ld.param.b32 	%r483, [retval0+8];
	} // callseq 40
$L__BB12_25:
	add.s32 	%r484, %r483, 1;
$L__BB12_26:
	shl.b32 	%r389, %r484, 6;
	cvt.u64.u32 	%rd122, %r389;
	and.b64  	%rd123, %rd122, 64;
	mov.u64 	%rd124, __cudart_sin_cos_coeffs;
	add.s64 	%rd125, %rd124, %rd123;
	mul.rn.f64 	%fd916, %fd1184, %fd1184;
	and.b32  	%r390, %r484, 1;
	setp.eq.b32 	%p159, %r390, 1;
	selp.f64 	%fd917, 0dBDA8FF8320FD8164, 0d3DE5DB65F9785EBA, %p159;
	ld.global.nc.v2.f64 	{%fd918, %fd919}, [%rd125];
	fma.rn.f64 	%fd920, %fd917, %fd916, %fd918;
	fma.rn.f64 	%fd921, %fd920, %fd916, %fd919;
	ld.global.nc.v2.f64 	{%fd922, %fd923}, [%rd125+16];
	fma.rn.f64 	%fd924, %fd921, %fd916, %fd922;
	fma.rn.f64 	%fd925, %fd924, %fd916, %fd923;
	ld.global.nc.v2.f64 	{%fd926, %fd927}, [%rd125+32];
	fma.rn.f64 	%fd928, %fd925, %fd916, %fd926;
	fma.rn.f64 	%fd929, %fd928, %fd916, %fd927;
	fma.rn.f64 	%fd930, %fd929, %fd1184, %fd1184;
	fma.rn.f64 	%fd931, %fd929, %fd916, 0d3FF0000000000000;
	selp.f64 	%fd932, %fd931, %fd930, %p159;
	and.b32  	%r391, %r484, 2;
	setp.eq.s32 	%p160, %r391, 0;
	mov.f64 	%fd933, 0d0000000000000000;
	sub.f64 	%fd934, %fd933, %fd932;
	selp.f64 	%fd1192, %fd932, %fd934, %p160;
	mov.f64 	%fd1185, %fd50;
	mov.u32 	%r485, %r24;
	@%p6 bra 	$L__BB12_28;
	{ // callseq 41, 0
	.param .b64 param0;
	st.param.f64 	[param0], %fd33;
	.param .align 16 .b8 retval0[16];
	call.uni (retval0), 
	__internal_trig_reduction_slowpathd, 
	(
	param0
	);
	ld.param.f64 	%fd1185, [retval0];
	ld.param.b32 	%r485, [retval0+8];
	} // callseq 41
$L__BB12_28:
	shl.b32 	%r393, %r485, 6;
	cvt.u64.u32 	%rd126, %r393;
	and.b64  	%rd127, %rd126, 64;
	mov.u64 	%rd128, __cudart_sin_cos_coeffs;
	add.s64 	%rd129, %rd128, %rd127;
	mul.rn.f64 	%fd936, %fd1185, %fd1185;
	and.b32  	%r394, %r485, 1;
	setp.eq.b32 	%p161, %r394, 1;
	selp.f64 	%fd937, 0dBDA8FF8320FD8164, 0d3DE5DB65F9785EBA, %p161;
	ld.global.nc.v2.f64 	{%fd938, %fd939}, [%rd129];
	fma.rn.f64 	%fd940, %fd937, %fd936, %fd938;
	fma.rn.f64 	%fd941, %fd940, %fd936, %fd939;
	ld.global.nc.v2.f64 	{%fd942, %fd943}, [%rd129+16];
	fma.rn.f64 	%fd944, %fd941, %fd936, %fd942;
	fma.rn.f64 	%fd945, %fd944, %fd936, %fd943;
	ld.global.nc.v2.f64 	{%fd946, %fd947}, [%rd129+32];
	fma.rn.f64 	%fd948, %fd945, %fd936, %fd946;
	fma.rn.f64 	%fd949, %fd948, %fd936, %fd947;
	fma.rn.f64 	%fd950, %fd949, %fd1185, %fd1185;
	fma.rn.f64 	%fd951, %fd949, %fd936, 0d3FF0000000000000;
	selp.f64 	%fd952, %fd951, %fd950, %p161;
	and.b32  	%r395, %r485, 2;
	setp.eq.s32 	%p162, %r395, 0;
	mov.f64 	%fd953, 0d0000000000000000;
	sub.f64 	%fd954, %fd953, %fd952;
	selp.f64 	%fd1193, %fd952, %fd954, %p162;
	bra.uni 	$L__BB12_45;
$L__BB12_29:
	setp.gt.u32 	%p143, %r18, 2146435071;
	mov.f64 	%fd1192, %fd54;
	mov.f64 	%fd1193, %fd55;
	@%p143 bra 	$L__BB12_45;
	setp.gt.u32 	%p144, %r20, 1084066;
	@%p144 bra 	$L__BB12_38;
	setp.eq.f64 	%p151, %fd34, 0d7FF0000000000000;
	mov.b32 	%r487, 1;
	mov.f64 	%fd1187, %fd36;
	@%p151 bra 	$L__BB12_35;
	setp.ltu.f64 	%p152, %fd34, 0d41E0000000000000;
	mov.f64 	%fd1187, %fd35;
	mov.u32 	%r486, %r21;
	@%p152 bra 	$L__BB12_34;
	{ // callseq 38, 0
	.param .b64 param0;
	st.param.f64 	[param0], %fd33;
	.param .align 16 .b8 retval0[16];
	call.uni (retval0), 
	__internal_trig_reduction_slowpathd, 
	(
	param0
	);
	ld.param.f64 	%fd1187, [retval0];
	ld.param.b32 	%r486, [retval0+8];
	} // callseq 38
$L__BB12_34:
	add.s32 	%r487, %r486, 1;
$L__BB12_35:
	shl.b32 	%r380, %r487, 6;
	cvt.u64.u32 	%rd114, %r380;
	and.b64  	%rd115, %rd114, 64;
	mov.u64 	%rd116, __cudart_sin_cos_coeffs;
	add.s64 	%rd117, %rd116, %rd115;
	mul.rn.f64 	%fd871, %fd1187, %fd1187;
	and.b32  	%r381, %r487, 1;
	setp.eq.b32 	%p153, %r381, 1;
	selp.f64 	%fd872, 0dBDA8FF8320FD8164, 0d3DE5DB65F9785EBA, %p153;
	ld.global.nc.v2.f64 	{%fd873, %fd874}, [%rd117];
	fma.rn.f64 	%fd875, %fd872, %fd871, %fd873;
	fma.rn.f64 	%fd876, %fd875, %fd871, %fd874;
	ld.global.nc.v2.f64 	{%fd877, %fd878}, [%rd117+16];
	fma.rn.f64 	%fd879, %fd876, %fd871, %fd877;
	fma.rn.f64 	%fd880, %fd879, %fd871, %fd878;
	ld.global.nc.v2.f64 	{%fd881, %fd882}, [%rd117+32];
	fma.rn.f64 	%fd883, %fd880, %fd871, %fd881;
	fma.rn.f64 	%fd884, %fd883, %fd871, %fd882;
	fma.rn.f64 	%fd885, %fd884, %fd1187, %fd1187;
	fma.rn.f64 	%fd886, %fd884, %fd871, 0d3FF0000000000000;
	selp.f64 	%fd887, %fd886, %fd885, %p153;
	and.b32  	%r382, %r487, 2;
	setp.eq.s32 	%p154, %r382, 0;
	mov.f64 	%fd888, 0d0000000000000000;
	sub.f64 	%fd889, %fd888, %fd887;
	selp.f64 	%fd890, %fd887, %fd889, %p154;
	mul.f64 	%fd891, %fd890, %fd51;
	mul.f64 	%fd80, %fd891, %fd52;
	mov.f64 	%fd1188, %fd50;
	mov.u32 	%r488, %r24;
	@%p6 bra 	$L__BB12_37;
	{ // callseq 39, 0
	.param .b64 param0;
	st.param.f64 	[param0], %fd33;
	.param .align 16 .b8 retval0[16];
	call.uni (retval0), 
	__internal_trig_reduction_slowpathd, 
	(
	param0
	);
	ld.param.f64 	%fd1188, [retval0];
	ld.param.b32 	%r488, [retval0+8];
	} // callseq 39
$L__BB12_37:
	shl.b32 	%r384, %r488, 6;
	cvt.u64.u32 	%rd118, %r384;
	and.b64  	%rd119, %rd118, 64;
	mov.u64 	%rd120, __cudart_sin_cos_coeffs;
	add.s64 	%rd121, %rd120, %rd119;
	mul.rn.f64 	%fd893, %fd1188, %fd1188;
	and.b32  	%r385, %r488, 1;
	setp.eq.b32 	%p155, %r385, 1;
	selp.f64 	%fd894, 0dBDA8FF8320FD8164, 0d3DE5DB65F9785EBA, %p155;
	ld.global.nc.v2.f64 	{%fd895, %fd896}, [%rd121];
	fma.rn.f64 	%fd897, %fd894, %fd893, %fd895;
	fma.rn.f64 	%fd898, %fd897, %fd893, %fd896;
	ld.global.nc.v2.f64 	{%fd899, %fd900}, [%rd121+16];
	fma.rn.f64 	%fd901, %fd898, %fd893, %fd899;
	fma.rn.f64 	%fd902, %fd901, %fd893, %fd900;
	ld.global.nc.v2.f64 	{%fd903, %fd904}, [%rd121+32];
	fma.rn.f64 	%fd905, %fd902, %fd893, %fd903;
	fma.rn.f64 	%fd906, %fd905, %fd893, %fd904;
	fma.rn.f64 	%fd907, %fd906, %fd1188, %fd1188;
	fma.rn.f64 	%fd908, %fd906, %fd893, 0d3FF0000000000000;
	selp.f64 	%fd909, %fd908, %fd907, %p155;
	and.b32  	%r386, %r488, 2;
	setp.eq.s32 	%p156, %r386, 0;
	mov.f64 	%fd910, 0d0000000000000000;
	sub.f64 	%fd911, %fd910, %fd909;
	selp.f64 	%fd912, %fd909, %fd911, %p156;
	mul.f64 	%fd913, %fd912, %fd51;
	mul.f64 	%fd914, %fd913, %fd52;
	mul.f64 	%fd1193, %fd914, %fd53;
	mul.f64 	%fd1192, %fd80, %fd53;
	bra.uni 	$L__BB12_45;
$L__BB12_38:
	setp.eq.f64 	%p145, %fd34, 0d7FF0000000000000;
	mov.b32 	%r490, 1;
	mov.f64 	%fd1190, %fd36;
	@%p145 bra 	$L__BB12_42;
	setp.ltu.f64 	%p146, %fd34, 0d41E0000000000000;
	mov.f64 	%fd1190, %fd35;
	mov.u32 	%r489, %r21;
	@%p146 bra 	$L__BB12_41;
	{ // callseq 36, 0
	.param .b64 param0;
	st.param.f64 	[param0], %fd33;
	.param .align 16 .b8 retval0[16];
	call.uni (retval0), 
	__internal_trig_reduction_slowpathd, 
	(
	param0
	);
	ld.param.f64 	%fd1190, [retval0];
	ld.param.b32 	%r489, [retval0+8];
	} // callseq 36
$L__BB12_41:
	add.s32 	%r490, %r489, 1;
$L__BB12_42:
	shl.b32 	%r371, %r490, 6;
	cvt.u64.u32 	%rd106, %r371;
	and.b64  	%rd107, %rd106, 64;
	mov.u64 	%rd108, __cudart_sin_cos_coeffs;
	add.s64 	%rd109, %rd108, %rd107;
	mul.rn.f64 	%fd830, %fd1190, %fd1190;
	and.b32  	%r372, %r490, 1;
	setp.eq.b32 	%p147, %r372, 1;
	selp.f64 	%fd831, 0dBDA8FF8320FD8164, 0d3DE5DB65F9785EBA, %p147;
	ld.global.nc.v2.f64 	{%fd832, %fd833}, [%rd109];
	fma.rn.f64 	%fd834, %fd831, %fd830, %fd832;
	fma.rn.f64 	%fd835, %fd834, %fd830, %fd833;
	ld.global.nc.v2.f64 	{%fd836, %fd837}, [%rd109+16];
	fma.rn.f64 	%fd838, %fd835, %fd830, %fd836;
	fma.rn.f64 	%fd839, %fd838, %fd830, %fd837;
	ld.global.nc.v2.f64 	{%fd840, %fd841}, [%rd109+32];
	fma.rn.f64 	%fd842, %fd839, %fd830, %fd840;
	fma.rn.f64 	%fd843, %fd842, %fd830, %fd841;
	fma.rn.f64 	%fd844, %fd843, %fd1190, %fd1190;
	fma.rn.f64 	%fd845, %fd843, %fd830, 0d3FF0000000000000;
	selp.f64 	%fd846, %fd845, %fd844, %p147;
	and.b32  	%r373, %r490, 2;
	setp.eq.s32 	%p148, %r373, 0;
	mov.f64 	%fd847, 0d0000000000000000;
	sub.f64 	%fd848, %fd847, %fd846;
	selp.f64 	%fd88, %fd846, %fd848, %p148;
	mov.f64 	%fd1191, %fd50;
	mov.u32 	%r491, %r24;
	@%p6 bra 	$L__BB12_44;
	{ // callseq 37, 0
	.param .b64 param0;
	st.param.f64 	[param0], %fd33;
	.param .align 16 .b8 retval0[16];
	call.uni (retval0), 
	__internal_trig_reduction_slowpathd, 
	(
	param0
	);
	ld.param.f64 	%fd1191, [retval0];
	ld.param.b32 	%r491, [retval0+8];
	} // callseq 37
$L__BB12_44:
	shl.b32 	%r375, %r491, 6;
	cvt.u64.u32 	%rd110, %r375;
	and.b64  	%rd111, %rd110, 64;
	mov.u64 	%rd112, __cudart_sin_cos_coeffs;
	add.s64 	%rd113, %rd112, %rd111;
	mul.rn.f64 	%fd850, %fd1191, %fd1191;
	and.b32  	%r376, %r491, 1;
	setp.eq.b32 	%p149, %r376, 1;
	selp.f64 	%fd851, 0dBDA8FF8320FD8164, 0d3DE5DB65F9785EBA, %p149;
	ld.global.nc.v2.f64 	{%fd852, %fd853}, [%rd113];
	fma.rn.f64 	%fd854, %fd851, %fd850, %fd852;
	fma.rn.f64 	%fd855, %fd854, %fd850, %fd853;
	ld.global.nc.v2.f64 	{%fd856, %fd857}, [%rd113+16];
	fma.rn.f64 	%fd858, %fd855, %fd850, %fd856;
	fma.rn.f64 	%fd859, %fd858, %fd850, %fd857;
	ld.global.nc.v2.f64 	{%fd860, %fd861}, [%rd113+32];
	fma.rn.f64 	%fd862, %fd859, %fd850, %fd860;
	fma.rn.f64 	%fd863, %fd862, %fd850, %fd861;
	fma.rn.f64 	%fd864, %fd863, %fd1191, %fd1191;
	fma.rn.f64 	%fd865, %fd863, %fd850, 0d3FF0000000000000;
	selp.f64 	%fd866, %fd865, %fd864, %p149;
	and.b32  	%r377, %r491, 2;
	setp.eq.s32 	%p150, %r377, 0;
	mov.f64 	%fd867, 0d0000000000000000;
	sub.f64 	%fd868, %fd867, %fd866;
	selp.f64 	%fd869, %fd866, %fd868, %p150;
	mul.f64 	%fd1193, %fd49, %fd869;
	mul.f64 	%fd1192, %fd49, %fd88;
$L__BB12_45:
	mul.f64 	%fd955, %fd1181, %fd1192;
	mul.f64 	%fd956, %fd1182, %fd1193;
	sub.f64 	%fd95, %fd955, %fd956;
	mul.f64 	%fd957, %fd1181, %fd1193;
	fma.rn.f64 	%fd96, %fd1182, %fd1192, %fd957;
	mul.wide.s32 	%rd130, %r481, 8;
	add.s64 	%rd131, %rd10, %rd130;
	ld.global.f64 	%fd958, [%rd131];
	mul.f64 	%fd97, %fd37, %fd958;
	mul.f64 	%fd1206, %fd256, %fd958;
	mov.b64 	%rd132, %fd1206;
	mov.b64 	{%r396, %r397}, %rd132;
	and.b32  	%r46, %r397, 2147483647;
	or.b32  	%r398, %r46, %r396;
	setp.ne.s32 	%p163, %r398, 0;
	@%p163 bra 	$L__BB12_49;
	fma.rn.f64 	%fd1155, %fd97, 0d3FF71547652B82FE, 0d4338000000000000;
	{
	.reg .b32 %temp; 
	mov.b64 	{%r47, %temp}, %fd1155;
	}
	mov.f64 	%fd1156, 0dC338000000000000;
	add.rn.f64 	%fd1157, %fd1155, %fd1156;
	fma.rn.f64 	%fd1158, %fd1157, 0dBFE62E42FEFA39EF, %fd97;
	fma.rn.f64 	%fd1159, %fd1157, 0dBC7ABC9E3B39803F, %fd1158;
	fma.rn.f64 	%fd1160, %fd1159, 0d3E5ADE1569CE2BDF, 0d3E928AF3FCA213EA;
	fma.rn.f64 	%fd1161, %fd1160, %fd1159, 0d3EC71DEE62401315;
	fma.rn.f64 	%fd1162, %fd1161, %fd1159, 0d3EFA01997C89EB71;
	fma.rn.f64 	%fd1163, %fd1162, %fd1159, 0d3F2A01A014761F65;
	fma.rn.f64 	%fd1164, %fd1163, %fd1159, 0d3F56C16C1852B7AF;
	fma.rn.f64 	%fd1165, %fd1164, %fd1159, 0d3F81111111122322;
	fma.rn.f64 	%fd1166, %fd1165, %fd1159, 0d3FA55555555502A1;
	fma.rn.f64 	%fd1167, %fd1166, %fd1159, 0d3FC5555555555511;
	fma.rn.f64 	%fd1168, %fd1167, %fd1159, 0d3FE000000000000B;
	fma.rn.f64 	%fd1169, %fd1168, %fd1159, 0d3FF0000000000000;
	fma.rn.f64 	%fd1170, %fd1169, %fd1159, 0d3FF0000000000000;
	{
	.reg .b32 %temp; 
	mov.b64 	{%r48, %temp}, %fd1170;
	}
	{
	.reg .b32 %temp; 
	mov.b64 	{%temp, %r49}, %fd1170;
	}
	shl.b32 	%r468, %r47, 20;
	add.s32 	%r469, %r468, %r49;
	mov.b64 	%fd1205, {%r48, %r469};
	{
	.reg .b32 %temp; 
	mov.b64 	{%temp, %r470}, %fd97;
	}
	mov.b32 	%f20, %r470;
	abs.f32 	%f1, %f20;
	setp.lt.f32 	%p201, %f1, 0f4086232B;
	@%p201 bra 	$L__BB12_91;
	setp.lt.f64 	%p202, %fd97, 0d0000000000000000;
	add.f64 	%fd1171, %fd97, 0d7FF0000000000000;
	selp.f64 	%fd1205, 0d0000000000000000, %fd1171, %p202;
	setp.geu.f32 	%p203, %f1, 0f40874800;
	@%p203 bra 	$L__BB12_91;
	shr.u32 	%r471, %r47, 31;
	add.s32 	%r472, %r47, %r471;
	shr.s32 	%r473, %r472, 1;
	shl.b32 	%r474, %r473, 20;
	add.s32 	%r475, %r49, %r474;
	mov.b64 	%fd1172, {%r48, %r475};
	sub.s32 	%r476, %r47, %r473;
	shl.b32 	%r477, %r476, 20;
	add.s32 	%r478, %r477, 1072693248;
	mov.b32 	%r479, 0;
	mov.b64 	%fd1173, {%r479, %r478};
	mul.f64 	%fd1205, %fd1173, %fd1172;
	bra.uni 	$L__BB12_91;
$L__BB12_49:
	mov.b64 	%rd133, %fd97;
	mov.b64 	{%r51, %r50}, %rd133;
	and.b32  	%r52, %r50, 2147483647;
	or.b32  	%r399, %r52, %r51;
	setp.ne.s32 	%p164, %r399, 0;
	@%p164 bra 	$L__BB12_60;
	abs.f64 	%fd102, %fd1206;
	setp.neu.f64 	%p193, %fd102, 0d7FF0000000000000;
	@%p193 bra 	$L__BB12_52;
	mov.f64 	%fd1110, 0d0000000000000000;
	mul.rn.f64 	%fd1195, %fd1206, %fd1110;
	mov.b32 	%r493, 1;
	bra.uni 	$L__BB12_55;
$L__BB12_52:
	mul.f64 	%fd1105, %fd1206, 0d3FE45F306DC9C883;
	cvt.rni.s32.f64 	%r492, %fd1105;
	cvt.rn.f64.s32 	%fd1106, %r492;
	fma.rn.f64 	%fd1107, %fd1106, 0dBFF921FB54442D18, %fd1206;
	fma.rn.f64 	%fd1108, %fd1106, 0dBC91A62633145C00, %fd1107;
	fma.rn.f64 	%fd1195, %fd1106, 0dB97B839A252049C0, %fd1108;
	setp.ltu.f64 	%p194, %fd102, 0d41E0000000000000;
	@%p194 bra 	$L__BB12_54;
	{ // callseq 46, 0
	.param .b64 param0;
	st.param.f64 	[param0], %fd1206;
	.param .align 16 .b8 retval0[16];
	call.uni (retval0), 
	__internal_trig_reduction_slowpathd, 
	(
	param0
	);
	ld.param.f64 	%fd1195, [retval0];
	ld.param.b32 	%r492, [retval0+8];
	} // callseq 46
$L__BB12_54:
	add.s32 	%r493, %r492, 1;
$L__BB12_55:
	shl.b32 	%r460, %r493, 6;
	cvt.u64.u32 	%rd154, %r460;
	and.b64  	%rd155, %rd154, 64;
	mov.u64 	%rd156, __cudart_sin_cos_coeffs;
	add.s64 	%rd157, %rd156, %rd155;
	mul.rn.f64 	%fd1111, %fd1195, %fd1195;
	and.b32  	%r461, %r493, 1;
	setp.eq.b32 	%p196, %r461, 1;
	selp.f64 	%fd1112, 0dBDA8FF8320FD8164, 0d3DE5DB65F9785EBA, %p196;
	ld.global.nc.v2.f64 	{%fd1113, %fd1114}, [%rd157];
	fma.rn.f64 	%fd1115, %fd1112, %fd1111, %fd1113;
	fma.rn.f64 	%fd1116, %fd1115, %fd1111, %fd1114;
	ld.global.nc.v2.f64 	{%fd1117, %fd1118}, [%rd157+16];
	fma.rn.f64 	%fd1119, %fd1116, %fd1111, %fd1117;
	fma.rn.f64 	%fd1120, %fd1119, %fd1111, %fd1118;
	ld.global.nc.v2.f64 	{%fd1121, %fd1122}, [%rd157+32];
	fma.rn.f64 	%fd1123, %fd1120, %fd1111, %fd1121;
	fma.rn.f64 	%fd1124, %fd1123, %fd1111, %fd1122;
	fma.rn.f64 	%fd1125, %fd1124, %fd1195, %fd1195;
	fma.rn.f64 	%fd1126, %fd1124, %fd1111, 0d3FF0000000000000;
	selp.f64 	%fd1127, %fd1126, %fd1125, %p196;
	and.b32  	%r462, %r493, 2;
	setp.eq.s32 	%p197, %r462, 0;
	mov.f64 	%fd1128, 0d0000000000000000;
	sub.f64 	%fd1129, %fd1128, %fd1127;
	selp.f64 	%fd1205, %fd1127, %fd1129, %p197;
	@%p193 bra 	$L__BB12_57;
	mov.f64 	%fd1135, 0d0000000000000000;
	mul.rn.f64 	%fd1196, %fd1206, %fd1135;
	mov.b32 	%r494, 0;
	bra.uni 	$L__BB12_59;
$L__BB12_57:
	mul.f64 	%fd1130, %fd1206, 0d3FE45F306DC9C883;
	cvt.rni.s32.f64 	%r494, %fd1130;
	cvt.rn.f64.s32 	%fd1131, %r494;
	fma.rn.f64 	%fd1132, %fd1131, 0dBFF921FB54442D18, %fd1206;
	fma.rn.f64 	%fd1133, %fd1131, 0dBC91A62633145C00, %fd1132;
	fma.rn.f64 	%fd1196, %fd1131, 0dB97B839A252049C0, %fd1133;
	setp.ltu.f64 	%p198, %fd102, 0d41E0000000000000;
	@%p198 bra 	$L__BB12_59;
	{ // callseq 47, 0
	.param .b64 param0;
	st.param.f64 	[param0], %fd1206;
	.param .align 16 .b8 retval0[16];
	call.uni (retval0), 
	__internal_trig_reduction_slowpathd, 
	(
	param0
	);
	ld.param.f64 	%fd1196, [retval0];
	ld.param.b32 	%r494, [retval0+8];
	} // callseq 47
$L__BB12_59:
	shl.b32 	%r465, %r494, 6;
	cvt.u64.u32 	%rd158, %r465;
	and.b64  	%rd159, %rd158, 64;
	mov.u64 	%rd160, __cudart_sin_cos_coeffs;
	add.s64 	%rd161, %rd160, %rd159;
	mul.rn.f64 	%fd1136, %fd1196, %fd1196;
	and.b32  	%r466, %r494, 1;
	setp.eq.b32 	%p199, %r466, 1;
	selp.f64 	%fd1137, 0dBDA8FF8320FD8164, 0d3DE5DB65F9785EBA, %p199;
	ld.global.nc.v2.f64 	{%fd1138, %fd1139}, [%rd161];
	fma.rn.f64 	%fd1140, %fd1137, %fd1136, %fd1138;
	fma.rn.f64 	%fd1141, %fd1140, %fd1136, %fd1139;
	ld.global.nc.v2.f64 	{%fd1142, %fd1143}, [%rd161+16];
	fma.rn.f64 	%fd1144, %fd1141, %fd1136, %fd1142;
	fma.rn.f64 	%fd1145, %fd1144, %fd1136, %fd1143;
	ld.global.nc.v2.f64 	{%fd1146, %fd1147}, [%rd161+32];
	fma.rn.f64 	%fd1148, %fd1145, %fd1136, %fd1146;
	fma.rn.f64 	%fd1149, %fd1148, %fd1136, %fd1147;
	fma.rn.f64 	%fd1150, %fd1149, %fd1196, %fd1196;
	fma.rn.f64 	%fd1151, %fd1149, %fd1136, 0d3FF0000000000000;
	selp.f64 	%fd1152, %fd1151, %fd1150, %p199;
	and.b32  	%r467, %r494, 2;
	setp.eq.s32 	%p200, %r467, 0;
	mov.f64 	%fd1153, 0d0000000000000000;
	sub.f64 	%fd1154, %fd1153, %fd1152;
	selp.f64 	%fd1206, %fd1152, %fd1154, %p200;
	bra.uni 	$L__BB12_91;
$L__BB12_60:
	setp.lt.u32 	%p165, %r46, 2146435072;
	@%p165 bra 	$L__BB12_64;
	setp.eq.s32 	%p189, %r51, 0;
	setp.eq.s32 	%p190, %r52, 2146435072;
	and.pred  	%p191, %p189, %p190;
	@%p191 bra 	$L__BB12_63;
	sub.f64 	%fd1205, %fd1206, %fd1206;
	mov.f64 	%fd1206, %fd1205;
	bra.uni 	$L__BB12_91;
$L__BB12_63:
	setp.gt.s32 	%p192, %r50, -1;
	sub.f64 	%fd1104, %fd1206, %fd1206;
	selp.f64 	%fd1205, %fd97, 0d0000000000000000, %p192;
	selp.f64 	%fd1206, %fd1104, 0d0000000000000000, %p192;
	bra.uni 	$L__BB12_91;
$L__BB12_64:
	add.s32 	%r400, %r50, -1082535490;
	setp.gt.u32 	%p166, %r400, 1084066;
	@%p166 bra 	$L__BB12_78;
	add.f64 	%fd117, %fd97, 0dC0937BE319BA0DA4;
	fma.rn.f64 	%fd1029, %fd117, 0d3FF71547652B82FE, 0d4338000000000000;
	{
	.reg .b32 %temp; 
	mov.b64 	{%r61, %temp}, %fd1029;
	}
	mov.f64 	%fd1030, 0dC338000000000000;
	add.rn.f64 	%fd1031, %fd1029, %fd1030;
	fma.rn.f64 	%fd1032, %fd1031, 0dBFE62E42FEFA39EF, %fd117;
	fma.rn.f64 	%fd1033, %fd1031, 0dBC7ABC9E3B39803F, %fd1032;
	fma.rn.f64 	%fd1034, %fd1033, 0d3E5ADE1569CE2BDF, 0d3E928AF3FCA213EA;
	fma.rn.f64 	%fd1035, %fd1034, %fd1033, 0d3EC71DEE62401315;
	fma.rn.f64 	%fd1036, %fd1035, %fd1033, 0d3EFA01997C89EB71;
	fma.rn.f64 	%fd1037, %fd1036, %fd1033, 0d3F2A01A014761F65;
	fma.rn.f64 	%fd1038, %fd1037, %fd1033, 0d3F56C16C1852B7AF;
	fma.rn.f64 	%fd1039, %fd1038, %fd1033, 0d3F81111111122322;
	fma.rn.f64 	%fd1040, %fd1039, %fd1033, 0d3FA55555555502A1;
	fma.rn.f64 	%fd1041, %fd1040, %fd1033, 0d3FC5555555555511;
	fma.rn.f64 	%fd1042, %fd1041, %fd1033, 0d3FE000000000000B;
	fma.rn.f64 	%fd1043, %fd1042, %fd1033, 0d3FF0000000000000;
	fma.rn.f64 	%fd1044, %fd1043, %fd1033, 0d3FF0000000000000;
	{
	.reg .b32 %temp; 
	mov.b64 	{%r62, %temp}, %fd1044;
	}
	{
	.reg .b32 %temp; 
	mov.b64 	{%temp, %r63}, %fd1044;
	}
	shl.b32 	%r423, %r61, 20;
	add.s32 	%r424, %r423, %r63;
	mov.b64 	%fd1197, {%r62, %r424};
	{
	.reg .b32 %temp; 
	mov.b64 	{%temp, %r425}, %fd117;
	}
	mov.b32 	%f19, %r425;
	abs.f32 	%f2, %f19;
	setp.lt.f32 	%p178, %f2, 0f4086232B;
	@%p178 bra 	$L__BB12_68;
	setp.lt.f64 	%p179, %fd117, 0d0000000000000000;
	add.f64 	%fd1045, %fd117, 0d7FF0000000000000;
	selp.f64 	%fd1197, 0d0000000000000000, %fd1045, %p179;
	setp.geu.f32 	%p180, %f2, 0f40874800;
	@%p180 bra 	$L__BB12_68;
	shr.u32 	%r426, %r61, 31;
	add.s32 	%r427, %r61, %r426;
	shr.s32 	%r428, %r427, 1;
	shl.b32 	%r429, %r428, 20;
	add.s32 	%r430, %r63, %r429;
	mov.b64 	%fd1046, {%r62, %r430};
	sub.s32 	%r431, %r61, %r428;
	shl.b32 	%r432, %r431, 20;
	add.s32 	%r433, %r432, 1072693248;
	mov.b32 	%r434, 0;
	mov.b64 	%fd1047, {%r434, %r433};
	mul.f64 	%fd1197, %fd1047, %fd1046;
$L__BB12_68:
	mov.b64 	%rd142, %fd1197;
	mov.b64 	{%r435, %r436}, %rd142;
	shr.u32 	%r437, %r436, 20;
	add.s32 	%r438, %r437, -247;
	and.b32  	%r439, %r436, 1048575;
	or.b32  	%r440, %r439, 2145386496;
	mov.b64 	%rd143, {%r435, %r440};
	mov.b64 	%fd122, %rd143;
	cvt.u16.u32 	%rs13, %r438;
	shr.u16 	%rs14, %rs13, 15;
	add.s16 	%rs15, %rs13, %rs14;
	shr.s16 	%rs16, %rs15, 1;
	cvt.s32.s16 	%r441, %rs16;
	shl.b32 	%r442, %r441, 20;
	add.s32 	%r443, %r442, 1072693248;
	mov.b32 	%r444, 0;
	mov.b64 	%rd144, {%r444, %r443};
	mov.b64 	%fd123, %rd144;
	sub.s32 	%r445, %r438, %r441;
	shl.b32 	%r446, %r445, 20;
	add.s32 	%r64, %r446, 1072693248;
	abs.f64 	%fd124, %fd1206;
	setp.neu.f64 	%p181, %fd124, 0d7FF0000000000000;
	@%p181 bra 	$L__BB12_70;
	mov.f64 	%fd1053, 0d0000000000000000;
	mul.rn.f64 	%fd1199, %fd1206, %fd1053;
	mov.b32 	%r496, 1;
	bra.uni 	$L__BB12_73;
$L__BB12_70:
	mul.f64 	%fd1048, %fd1206, 0d3FE45F306DC9C883;
	cvt.rni.s32.f64 	%r495, %fd1048;
	cvt.rn.f64.s32 	%fd1049, %r495;
	fma.rn.f64 	%fd1050, %fd1049, 0dBFF921FB54442D18, %fd1206;
	fma.rn.f64 	%fd1051, %fd1049, 0dBC91A62633145C00, %fd1050;
	fma.rn.f64 	%fd1199, %fd1049, 0dB97B839A252049C0, %fd1051;
	setp.ltu.f64 	%p182, %fd124, 0d41E0000000000000;
	@%p182 bra 	$L__BB12_72;
	{ // callseq 44, 0
	.param .b64 param0;
	st.param.f64 	[param0], %fd1206;
	.param .align 16 .b8 retval0[16];
	call.uni (retval0), 
	__internal_trig_reduction_slowpathd, 
	(
	param0
	);
	ld.param.f64 	%fd1199, [retval0];
	ld.param.b32 	%r495, [retval0+8];
	} // callseq 44
$L__BB12_72:
	add.s32 	%r496, %r495, 1;
$L__BB12_73:
	shl.b32 	%r449, %r496, 6;
	cvt.u64.u32 	%rd145, %r449;
	and.b64  	%rd146, %rd145, 64;
	mov.u64 	%rd147, __cudart_sin_cos_coeffs;
	add.s64 	%rd148, %rd147, %rd146;
	mul.rn.f64 	%fd1054, %fd1199, %fd1199;
	and.b32  	%r450, %r496, 1;
	setp.eq.b32 	%p184, %r450, 1;
	selp.f64 	%fd1055, 0dBDA8FF8320FD8164, 0d3DE5DB65F9785EBA, %p184;
	ld.global.nc.v2.f64 	{%fd1056, %fd1057}, [%rd148];
	fma.rn.f64 	%fd1058, %fd1055, %fd1054, %fd1056;
	fma.rn.f64 	%fd1059, %fd1058, %fd1054, %fd1057;
	ld.global.nc.v2.f64 	{%fd1060, %fd1061}, [%rd148+16];
	fma.rn.f64 	%fd1062, %fd1059, %fd1054, %fd1060;
	fma.rn.f64 	%fd1063, %fd1062, %fd1054, %fd1061;
	ld.global.nc.v2.f64 	{%fd1064, %fd1065}, [%rd148+32];
	fma.rn.f64 	%fd1066, %fd1063, %fd1054, %fd1064;
	fma.rn.f64 	%fd1067, %fd1066, %fd1054, %fd1065;
	fma.rn.f64 	%fd1068, %fd1067, %fd1199, %fd1199;
	fma.rn.f64 	%fd1069, %fd1067, %fd1054, 0d3FF0000000000000;
	selp.f64 	%fd1070, %fd1069, %fd1068, %p184;
	and.b32  	%r451, %r496, 2;
	setp.eq.s32 	%p185, %r451, 0;
	mov.f64 	%fd1071, 0d0000000000000000;
	sub.f64 	%fd1072, %fd1071, %fd1070;
	selp.f64 	%fd1073, %fd1070, %fd1072, %p185;
	mul.f64 	%fd1074, %fd1073, %fd122;
	mul.f64 	%fd130, %fd1074, %fd123;
	@%p181 bra 	$L__BB12_75;
	mov.f64 	%fd1080, 0d0000000000000000;
	mul.rn.f64 	%fd1200, %fd1206, %fd1080;
	mov.b32 	%r497, 0;
	bra.uni 	$L__BB12_77;
$L__BB12_75:
	mul.f64 	%fd1075, %fd1206, 0d3FE45F306DC9C883;
	cvt.rni.s32.f64 	%r497, %fd1075;
	cvt.rn.f64.s32 	%fd1076, %r497;
	fma.rn.f64 	%fd1077, %fd1076, 0dBFF921FB54442D18, %fd1206;
	fma.rn.f64 	%fd1078, %fd1076, 0dBC91A62633145C00, %fd1077;
	fma.rn.f64 	%fd1200, %fd1076, 0dB97B839A252049C0, %fd1078;
	setp.ltu.f64 	%p186, %fd124, 0d41E0000000000000;
	@%p186 bra 	$L__BB12_77;
	{ // callseq 45, 0
	.param .b64 param0;
	st.param.f64 	[param0], %fd1206;
	.param .align 16 .b8 retval0[16];
	call.uni (retval0), 
	__internal_trig_reduction_slowpathd, 
	(
	param0
	);
	ld.param.f64 	%fd1200, [retval0];
	ld.param.b32 	%r497, [retval0+8];
	} // callseq 45
$L__BB12_77:
	mov.b32 	%r454, 0;
	mov.b64 	%rd149, {%r454, %r64};
	mov.b64 	%fd1081, %rd149;
	shl.b32 	%r455, %r497, 6;
	cvt.u64.u32 	%rd150, %r455;
	and.b64  	%rd151, %rd150, 64;
	mov.u64 	%rd152, __cudart_sin_cos_coeffs;
	add.s64 	%rd153, %rd152, %rd151;
	mul.rn.f64 	%fd1082, %fd1200, %fd1200;
	and.b32  	%r456, %r497, 1;
	setp.eq.b32 	%p187, %r456, 1;
	selp.f64 	%fd1083, 0dBDA8FF8320FD8164, 0d3DE5DB65F9785EBA, %p187;
	ld.global.nc.v2.f64 	{%fd1084, %fd1085}, [%rd153];
	fma.rn.f64 	%fd1086, %fd1083, %fd1082, %fd1084;
	fma.rn.f64 	%fd1087, %fd1086, %fd1082, %fd1085;
	ld.global.nc.v2.f64 	{%fd1088, %fd1089}, [%rd153+16];
	fma.rn.f64 	%fd1090, %fd1087, %fd1082, %fd1088;
	fma.rn.f64 	%fd1091, %fd1090, %fd1082, %fd1089;
	ld.global.nc.v2.f64 	{%fd1092, %fd1093}, [%rd153+32];
	fma.rn.f64 	%fd1094, %fd1091, %fd1082, %fd1092;
	fma.rn.f64 	%fd1095, %fd1094, %fd1082, %fd1093;
	fma.rn.f64 	%fd1096, %fd1095, %fd1200, %fd1200;
	fma.rn.f64 	%fd1097, %fd1095, %fd1082, 0d3FF0000000000000;
	selp.f64 	%fd1098, %fd1097, %fd1096, %p187;
	and.b32  	%r457, %r497, 2;
	setp.eq.s32 	%p188, %r457, 0;
	mov.f64 	%fd1099, 0d0000000000000000;
	sub.f64 	%fd1100, %fd1099, %fd1098;
	selp.f64 	%fd1101, %fd1098, %fd1100, %p188;
	mul.f64 	%fd1102, %fd1101, %fd122;
	mul.f64 	%fd1103, %fd1102, %fd123;
	mul.f64 	%fd1206, %fd1103, %fd1081;
	mul.f64 	%fd1205, %fd130, %fd1081;
	bra.uni 	$L__BB12_91;
$L__BB12_78:
	fma.rn.f64 	%fd959, %fd97, 0d3FF71547652B82FE, 0d4338000000000000;
	{
	.reg .b32 %temp; 
	mov.b64 	{%r73, %temp}, %fd959;
	}
	mov.f64 	%fd960, 0dC338000000000000;
	add.rn.f64 	%fd961, %fd959, %fd960;
	fma.rn.f64 	%fd962, %fd961, 0dBFE62E42FEFA39EF, %fd97;
	fma.rn.f64 	%fd963, %fd961, 0dBC7ABC9E3B39803F, %fd962;
	fma.rn.f64 	%fd964, %fd963, 0d3E5ADE1569CE2BDF, 0d3E928AF3FCA213EA;
	fma.rn.f64 	%fd965, %fd964, %fd963, 0d3EC71DEE62401315;
	fma.rn.f64 	%fd966, %fd965, %fd963, 0d3EFA01997C89EB71;
	fma.rn.f64 	%fd967, %fd966, %fd963, 0d3F2A01A014761F65;
	fma.rn.f64 	%fd968, %fd967, %fd963, 0d3F56C16C1852B7AF;
	fma.rn.f64 	%fd969, %fd968, %fd963, 0d3F81111111122322;
	fma.rn.f64 	%fd970, %fd969, %fd963, 0d3FA55555555502A1;
	fma.rn.f64 	%fd971, %fd970, %fd963, 0d3FC5555555555511;
	fma.rn.f64 	%fd972, %fd971, %fd963, 0d3FE000000000000B;
	fma.rn.f64 	%fd973, %fd972, %fd963, 0d3FF0000000000000;
	fma.rn.f64 	%fd974, %fd973, %fd963, 0d3FF0000000000000;
	{
	.reg .b32 %temp; 
	mov.b64 	{%r74, %temp}, %fd974;
	}
	{
	.reg .b32 %temp; 
	mov.b64 	{%temp, %r75}, %fd974;
	}
	shl.b32 	%r401, %r73, 20;
	add.s32 	%r402, %r401, %r75;
	mov.b64 	%fd1201, {%r74, %r402};
	{
	.reg .b32 %temp; 
	mov.b64 	{%temp, %r403}, %fd97;
	}
	mov.b32 	%f18, %r403;
	abs.f32 	%f3, %f18;
	setp.lt.f32 	%p167, %f3, 0f4086232B;
	@%p167 bra 	$L__BB12_81;
	setp.lt.f64 	%p168, %fd97, 0d0000000000000000;
	add.f64 	%fd975, %fd97, 0d7FF0000000000000;
	selp.f64 	%fd1201, 0d0000000000000000, %fd975, %p168;
	setp.geu.f32 	%p169, %f3, 0f40874800;
	@%p169 bra 	$L__BB12_81;
	shr.u32 	%r404, %r73, 31;
	add.s32 	%r405, %r73, %r404;
	shr.s32 	%r406, %r405, 1;
	shl.b32 	%r407, %r406, 20;
	add.s32 	%r408, %r75, %r407;
	mov.b64 	%fd976, {%r74, %r408};
	sub.s32 	%r409, %r73, %r406;
	shl.b32 	%r410, %r409, 20;
	add.s32 	%r411, %r410, 1072693248;
	mov.b32 	%r412, 0;
	mov.b64 	%fd977, {%r412, %r411};
	mul.f64 	%fd1201, %fd977, %fd976;
$L__BB12_81:
	abs.f64 	%fd141, %fd1206;
	setp.neu.f64 	%p170, %fd141, 0d7FF0000000000000;
	@%p170 bra 	$L__BB12_83;
	mov.f64 	%fd983, 0d0000000000000000;
	mul.rn.f64 	%fd1203, %fd1206, %fd983;
	mov.b32 	%r499, 1;
	bra.uni 	$L__BB12_86;
$L__BB12_83:
	mul.f64 	%fd978, %fd1206, 0d3FE45F306DC9C883;
	cvt.rni.s32.f64 	%r498, %fd978;
	cvt.rn.f64.s32 	%fd979, %r498;
	fma.rn.f64 	%fd980, %fd979, 0dBFF921FB54442D18, %fd1206;
	fma.rn.f64 	%fd981, %fd979, 0dBC91A62633145C00, %fd980;
	fma.rn.f64 	%fd1203, %fd979, 0dB97B839A252049C0, %fd981;
	setp.ltu.f64 	%p171, %fd141, 0d41E0000000000000;
	@%p171 bra 	$L__BB12_85;
	{ // callseq 42, 0
	.param .b64 param0;
	st.param.f64 	[param0], %fd1206;
	.param .align 16 .b8 retval0[16];
	call.uni (retval0), 
	__internal_trig_reduction_slowpathd, 
	(
	param0
	);
	ld.param.f64 	%fd1203, [retval0];
	ld.param.b32 	%r498, [retval0+8];
	} // callseq 42
$L__BB12_85:
	add.s32 	%r499, %r498, 1;
$L__BB12_86:
	shl.b32 	%r415, %r499, 6;
	cvt.u64.u32 	%rd134, %r415;
	and.b64  	%rd135, %rd134, 64;
	mov.u64 	%rd136, __cudart_sin_cos_coeffs;
	add.s64 	%rd137, %rd136, %rd135;
	mul.rn.f64 	%fd984, %fd1203, %fd1203;
	and.b32  	%r416, %r499, 1;
	setp.eq.b32 	%p173, %r416, 1;
	selp.f64 	%fd985, 0dBDA8FF8320FD8164, 0d3DE5DB65F9785EBA, %p173;
	ld.global.nc.v2.f64 	{%fd986, %fd987}, [%rd137];
	fma.rn.f64 	%fd988, %fd985, %fd984, %fd986;
	fma.rn.f64 	%fd989, %fd988, %fd984, %fd987;
	ld.global.nc.v2.f64 	{%fd990, %fd991}, [%rd137+16];
	fma.rn.f64 	%fd992, %fd989, %fd984, %fd990;
	fma.rn.f64 	%fd993, %fd992, %fd984, %fd991;
	ld.global.nc.v2.f64 	{%fd994, %fd995}, [%rd137+32];
	fma.rn.f64 	%fd996, %fd993, %fd984, %fd994;
	fma.rn.f64 	%fd997, %fd996, %fd984, %fd995;
	fma.rn.f64 	%fd998, %fd997, %fd1203, %fd1203;
	fma.rn.f64 	%fd999, %fd997, %fd984, 0d3FF0000000000000;
	selp.f64 	%fd1000, %fd999, %fd998, %p173;
	and.b32  	%r417, %r499, 2;
	setp.eq.s32 	%p174, %r417, 0;
	mov.f64 	%fd1001, 0d0000000000000000;
	sub.f64 	%fd1002, %fd1001, %fd1000;
	selp.f64 	%fd147, %fd1000, %fd1002, %p174;
	@%p170 bra 	$L__BB12_88;
	mov.f64 	%fd1008, 0d0000000000000000;
	mul.rn.f64 	%fd1204, %fd1206, %fd1008;
	mov.b32 	%r500, 0;
	bra.uni 	$L__BB12_90;
$L__BB12_88:
	mul.f64 	%fd1003, %fd1206, 0d3FE45F306DC9C883;
	cvt.rni.s32.f64 	%r500, %fd1003;
	cvt.rn.f64.s32 	%fd1004, %r500;
	fma.rn.f64 	%fd1005, %fd1004, 0dBFF921FB54442D18, %fd1206;
	fma.rn.f64 	%fd1006, %fd1004, 0dBC91A62633145C00, %fd1005;
	fma.rn.f64 	%fd1204, %fd1004, 0dB97B839A252049C0, %fd1006;
	setp.ltu.f64 	%p175, %fd141, 0d41E0000000000000;
	@%p175 bra 	$L__BB12_90;
	{ // callseq 43, 0
	.param .b64 param0;
	st.param.f64 	[param0], %fd1206;
	.param .align 16 .b8 retval0[16];
	call.uni (retval0), 
	__internal_trig_reduction_slowpathd, 
	(
	param0
	);
	ld.param.f64 	%fd1204, [retval0];
	ld.param.b32 	%r500, [retval0+8];
	} // callseq 43
$L__BB12_90:
	shl.b32 	%r420, %r500, 6;
	cvt.u64.u32 	%rd138, %r420;
	and.b64  	%rd139, %rd138, 64;
	mov.u64 	%rd140, __cudart_sin_cos_coeffs;
	add.s64 	%rd141, %rd140, %rd139;
	mul.rn.f64 	%fd1009, %fd1204, %fd1204;
	and.b32  	%r421, %r500, 1;
	setp.eq.b32 	%p176, %r421, 1;
	selp.f64 	%fd1010, 0dBDA8FF8320FD8164, 0d3DE5DB65F9785EBA, %p176;
	ld.global.nc.v2.f64 	{%fd1011, %fd1012}, [%rd141];
	fma.rn.f64 	%fd1013, %fd1010, %fd1009, %fd1011;
	fma.rn.f64 	%fd1014, %fd1013, %fd1009, %fd1012;
	ld.global.nc.v2.f64 	{%fd1015, %fd1016}, [%rd141+16];
	fma.rn.f64 	%fd1017, %fd1014, %fd1009, %fd1015;
	fma.rn.f64 	%fd1018, %fd1017, %fd1009, %fd1016;
	ld.global.nc.v2.f64 	{%fd1019, %fd1020}, [%rd141+32];
	fma.rn.f64 	%fd1021, %fd1018, %fd1009, %fd1019;
	fma.rn.f64 	%fd1022, %fd1021, %fd1009, %fd1020;
	fma.rn.f64 	%fd1023, %fd1022, %fd1204, %fd1204;
	fma.rn.f64 	%fd1024, %fd1022, %fd1009, 0d3FF0000000000000;
	selp.f64 	%fd1025, %fd1024, %fd1023, %p176;
	and.b32  	%r422, %r500, 2;
	setp.eq.s32 	%p177, %r422, 0;
	mov.f64 	%fd1026, 0d0000000000000000;
	sub.f64 	%fd1027, %fd1026, %fd1025;
	selp.f64 	%fd1028, %fd1025, %fd1027, %p177;
	mul.f64 	%fd1206, %fd1201, %fd1028;
	mul.f64 	%fd1205, %fd1201, %fd147;
$L__BB12_91:
	mul.f64 	%fd1174, %fd95, %fd1205;
	mul.f64 	%fd1175, %fd96, %fd1206;
	sub.f64 	%fd1176, %fd1174, %fd1175;
	mul.f64 	%fd1177, %fd95, %fd1206;
	fma.rn.f64 	%fd1178, %fd96, %fd1205, %fd1177;
	mul.wide.s32 	%rd162, %r481, 16;
	add.s64 	%rd163, %rd9, %rd162;
	st.global.v2.f64 	[%rd163], {%fd1176, %fd1178};
	add.s32 	%r482, %r482, 1;
	setp.eq.s32 	%p204, %r482, 0;
	add.s32 	%r481, %r481, 128;
	@%p204 bra 	$L__BB12_170;
	bra.uni 	$L__BB12_12;
$L__BB12_92:
	setp.lt.u32 	%p40, %r14, %r8;
	setp.eq.f64 	%p41, %fd17, 0d0000000000000000;
	rsqrt.approx.ftz.f64 	%fd353, %fd20;
	mul.rn.f64 	%fd354, %fd353, %fd353;
	neg.f64 	%fd355, %fd354;
	fma.rn.f64 	%fd356, %fd20, %fd355, 0d3FF0000000000000;
	fma.rn.f64 	%fd357, %fd356, 0d3FD8000000000000, 0d3FE0000000000000;
	mul.rn.f64 	%fd358, %fd356, %fd353;
	fma.rn.f64 	%fd359, %fd357, %fd358, %fd353;
	mul.f64 	%fd360, %fd19, %fd359;
	mul.f64 	%fd361, %fd21, %fd360;
	selp.f64 	%fd362, %fd18, %fd361, %p41;
	selp.f64 	%fd363, %fd362, %fd17, %p40;
	sub.f64 	%fd364, %fd363, %fd15;
	mul.f64 	%fd365, %fd364, 0d3FE0000000000000;
	sqrt.rn.f64 	%fd366, %fd365;
	add.f64 	%fd367, %fd366, %fd366;
	div.rn.f64 	%fd1209, %fd16, %fd367;
	copysign.f64 	%fd1210, %fd14, %fd366;
$L__BB12_93:
	setp.eq.s32 	%p42, %r13, 2;
	@%p42 bra 	$L__BB12_96;
	setp.ne.s32 	%p43, %r13, 1;
	@%p43 bra 	$L__BB12_97;
	add.f64 	%fd1209, %fd1209, %fd1209;
	add.f64 	%fd1210, %fd1210, %fd1210;
	bra.uni 	$L__BB12_97;
$L__BB12_96:
	mul.f64 	%fd1209, %fd1209, 0d3FE0000000000000;
	mul.f64 	%fd1210, %fd1210, 0d3FE0000000000000;
$L__BB12_97:
	mov.b64 	%rd34, %fd7;
	mov.b64 	{%r200, %r201}, %rd34;
	or.b32  	%r202, %r9, %r200;
	setp.eq.s32 	%p44, %r202, 0;
	mov.f64 	%fd1220, %fd22;
	mov.f64 	%fd1221, %fd7;
	@%p44 bra 	$L__BB12_122;
	setp.ne.s32 	%p45, %r10, 0;
	@%p45 bra 	$L__BB12_106;
	setp.eq.f64 	%p60, %fd8, 0d7FF0000000000000;
	mov.b32 	%r504, 1;
	mov.f64 	%fd1212, %fd10;
	@%p60 bra 	$L__BB12_103;
	setp.ltu.f64 	%p61, %fd8, 0d41E0000000000000;
	mov.f64 	%fd1212, %fd9;
	mov.u32 	%r503, %r12;
	@%p61 bra 	$L__BB12_102;
	{ // callseq 28, 0
	.param .b64 param0;
	st.param.f64 	[param0], %fd7;
	.param .align 16 .b8 retval0[16];
	call.uni (retval0), 
	__internal_trig_reduction_slowpathd, 
	(
	param0
	);
	ld.param.f64 	%fd1212, [retval0];
	ld.param.b32 	%r503, [retval0+8];
	} // callseq 28
$L__BB12_102:
	add.s32 	%r504, %r503, 1;
$L__BB12_103:
	shl.b32 	%r223, %r504, 6;
	cvt.u64.u32 	%rd51, %r223;
	and.b64  	%rd52, %rd51, 64;
	mov.u64 	%rd53, __cudart_sin_cos_coeffs;
	add.s64 	%rd54, %rd53, %rd52;
	mul.rn.f64 	%fd455, %fd1212, %fd1212;
	and.b32  	%r224, %r504, 1;
	setp.eq.b32 	%p62, %r224, 1;
	selp.f64 	%fd456, 0dBDA8FF8320FD8164, 0d3DE5DB65F9785EBA, %p62;
	ld.global.nc.v2.f64 	{%fd457, %fd458}, [%rd54];
	fma.rn.f64 	%fd459, %fd456, %fd455, %fd457;
	fma.rn.f64 	%fd460, %fd459, %fd455, %fd458;
	ld.global.nc.v2.f64 	{%fd461, %fd462}, [%rd54+16];
	fma.rn.f64 	%fd463, %fd460, %fd455, %fd461;
	fma.rn.f64 	%fd464, %fd463, %fd455, %fd462;
	ld.global.nc.v2.f64 	{%fd465, %fd466}, [%rd54+32];
	fma.rn.f64 	%fd467, %fd464, %fd455, %fd465;
	fma.rn.f64 	%fd468, %fd467, %fd455, %fd466;
	fma.rn.f64 	%fd469, %fd468, %fd1212, %fd1212;
	fma.rn.f64 	%fd470, %fd468, %fd455, 0d3FF0000000000000;
	selp.f64 	%fd471, %fd470, %fd469, %p62;
	and.b32  	%r225, %r504, 2;
	setp.eq.s32 	%p63, %r225, 0;
	mov.f64 	%fd472, 0d0000000000000000;
	sub.f64 	%fd473, %fd472, %fd471;
	selp.f64 	%fd1220, %fd471, %fd473, %p63;
	mov.f64 	%fd1213, %fd23;
	mov.u32 	%r505, %r15;
	@%p3 bra 	$L__BB12_105;
	{ // callseq 29, 0
	.param .b64 param0;
	st.param.f64 	[param0], %fd7;
	.param .align 16 .b8 retval0[16];
	call.uni (retval0), 
	__internal_trig_reduction_slowpathd, 
	(
	param0
	);
	ld.param.f64 	%fd1213, [retval0];
	ld.param.b32 	%r505, [retval0+8];
	} // callseq 29
$L__BB12_105:
	shl.b32 	%r227, %r505, 6;
	cvt.u64.u32 	%rd55, %r227;
	and.b64  	%rd56, %rd55, 64;
	mov.u64 	%rd57, __cudart_sin_cos_coeffs;
	add.s64 	%rd58, %rd57, %rd56;
	mul.rn.f64 	%fd475, %fd1213, %fd1213;
	and.b32  	%r228, %r505, 1;
	setp.eq.b32 	%p64, %r228, 1;
	selp.f64 	%fd476, 0dBDA8FF8320FD8164, 0d3DE5DB65F9785EBA, %p64;
	ld.global.nc.v2.f64 	{%fd477, %fd478}, [%rd58];
	fma.rn.f64 	%fd479, %fd476, %fd475, %fd477;
	fma.rn.f64 	%fd480, %fd479, %fd475, %fd478;
	ld.global.nc.v2.f64 	{%fd481, %fd482}, [%rd58+16];
	fma.rn.f64 	%fd483, %fd480, %fd475, %fd481;
	fma.rn.f64 	%fd484, %fd483, %fd475, %fd482;
	ld.global.nc.v2.f64 	{%fd485, %fd486}, [%rd58+32];
	fma.rn.f64 	%fd487, %fd484, %fd475, %fd485;
	fma.rn.f64 	%fd488, %fd487, %fd475, %fd486;
	fma.rn.f64 	%fd489, %fd488, %fd1213, %fd1213;
	fma.rn.f64 	%fd490, %fd488, %fd475, 0d3FF0000000000000;
	selp.f64 	%fd491, %fd490, %fd489, %p64;
	and.b32  	%r229, %r505, 2;
	setp.eq.s32 	%p65, %r229, 0;
	mov.f64 	%fd492, 0d0000000000000000;
	sub.f64 	%fd493, %fd492, %fd491;
	selp.f64 	%fd1221, %fd491, %fd493, %p65;
	bra.uni 	$L__BB12_122;
$L__BB12_106:
	setp.gt.u32 	%p46, %r9, 2146435071;
	mov.f64 	%fd1220, %fd27;
	mov.f64 	%fd1221, %fd28;
	@%p46 bra 	$L__BB12_122;
	setp.gt.u32 	%p47, %r11, 1084066;
	@%p47 bra 	$L__BB12_115;
	setp.eq.f64 	%p54, %fd8, 0d7FF0000000000000;
	mov.b32 	%r507, 1;
	mov.f64 	%fd1215, %fd10;
	@%p54 bra 	$L__BB12_112;
	setp.ltu.f64 	%p55, %fd8, 0d41E0000000000000;
	mov.f64 	%fd1215, %fd9;
	mov.u32 	%r506, %r12;
	@%p55 bra 	$L__BB12_111;
	{ // callseq 26, 0
	.param .b64 param0;
	st.param.f64 	[param0], %fd7;
	.param .align 16 .b8 retval0[16];
	call.uni (retval0), 
	__internal_trig_reduction_slowpathd, 
	(
	param0
	);
	ld.param.f64 	%fd1215, [retval0];
	ld.param.b32 	%r506, [retval0+8];
	} // callseq 26
$L__BB12_111:
	add.s32 	%r507, %r506, 1;
$L__BB12_112:
	shl.b32 	%r214, %r507, 6;
	cvt.u64.u32 	%rd43, %r214;
	and.b64  	%rd44, %rd43, 64;
	mov.u64 	%rd45, __cudart_sin_cos_coeffs;
	add.s64 	%rd46, %rd45, %rd44;
	mul.rn.f64 	%fd410, %fd1215, %fd1215;
	and.b32  	%r215, %r507, 1;
	setp.eq.b32 	%p56, %r215, 1;
	selp.f64 	%fd411, 0dBDA8FF8320FD8164, 0d3DE5DB65F9785EBA, %p56;
	ld.global.nc.v2.f64 	{%fd412, %fd413}, [%rd46];
	fma.rn.f64 	%fd414, %fd411, %fd410, %fd412;
	fma.rn.f64 	%fd415, %fd414, %fd410, %fd413;
	ld.global.nc.v2.f64 	{%fd416, %fd417}, [%rd46+16];
	fma.rn.f64 	%fd418, %fd415, %fd410, %fd416;
	fma.rn.f64 	%fd419, %fd418, %fd410, %fd417;
	ld.global.nc.v2.f64 	{%fd420, %fd421}, [%rd46+32];
	fma.rn.f64 	%fd422, %fd419, %fd410, %fd420;
	fma.rn.f64 	%fd423, %fd422, %fd410, %fd421;
	fma.rn.f64 	%fd424, %fd423, %fd1215, %fd1215;
	fma.rn.f64 	%fd425, %fd423, %fd410, 0d3FF0000000000000;
	selp.f64 	%fd426, %fd425, %fd424, %p56;
	and.b32  	%r216, %r507, 2;
	setp.eq.s32 	%p57, %r216, 0;
	mov.f64 	%fd427, 0d0000000000000000;
	sub.f64 	%fd428, %fd427, %fd426;
	selp.f64 	%fd429, %fd426, %fd428, %p57;
	mul.f64 	%fd430, %fd429, %fd24;
	mul.f64 	%fd180, %fd430, %fd25;
	mov.f64 	%fd1216, %fd23;
	mov.u32 	%r508, %r15;
	@%p3 bra 	$L__BB12_114;
	{ // callseq 27, 0
	.param .b64 param0;
	st.param.f64 	[param0], %fd7;
	.param .align 16 .b8 retval0[16];
	call.uni (retval0), 
	__internal_trig_reduction_slowpathd, 
	(
	param0
	);
	ld.param.f64 	%fd1216, [retval0];
	ld.param.b32 	%r508, [retval0+8];
	} // callseq 27
$L__BB12_114:
	shl.b32 	%r218, %r508, 6;
	cvt.u64.u32 	%rd47, %r218;
	and.b64  	%rd48, %rd47, 64;
	mov.u64 	%rd49, __cudart_sin_cos_coeffs;
	add.s64 	%rd50, %rd49, %rd48;
	mul.rn.f64 	%fd432, %fd1216, %fd1216;
	and.b32  	%r219, %r508, 1;
	setp.eq.b32 	%p58, %r219, 1;
	selp.f64 	%fd433, 0dBDA8FF8320FD8164, 0d3DE5DB65F9785EBA, %p58;
	ld.global.nc.v2.f64 	{%fd434, %fd435}, [%rd50];
	fma.rn.f64 	%fd436, %fd433, %fd432, %fd434;
	fma.rn.f64 	%fd437, %fd436, %fd432, %fd435;
	ld.global.nc.v2.f64 	{%fd438, %fd439}, [%rd50+16];
	fma.rn.f64 	%fd440, %fd437, %fd432, %fd438;
	fma.rn.f64 	%fd441, %fd440, %fd432, %fd439;
	ld.global.nc.v2.f64 	{%fd442, %fd443}, [%rd50+32];
	fma.rn.f64 	%fd444, %fd441, %fd432, %fd442;
	fma.rn.f64 	%fd445, %fd444, %fd432, %fd443;
	fma.rn.f64 	%fd446, %fd445, %fd1216, %fd1216;
	fma.rn.f64 	%fd447, %fd445, %fd432, 0d3FF0000000000000;
	selp.f64 	%fd448, %fd447, %fd446, %p58;
	and.b32  	%r220, %r508, 2;
	setp.eq.s32 	%p59, %r220, 0;
	mov.f64 	%fd449, 0d0000000000000000;
	sub.f64 	%fd450, %fd449, %fd448;
	selp.f64 	%fd451, %fd448, %fd450, %p59;
	mul.f64 	%fd452, %fd451, %fd24;
	mul.f64 	%fd453, %fd452, %fd25;
	mul.f64 	%fd1221, %fd453, %fd26;
	mul.f64 	%fd1220, %fd180, %fd26;
	bra.uni 	$L__BB12_122;
$L__BB12_115:
	setp.eq.f64 	%p48, %fd8, 0d7FF0000000000000;
	mov.b32 	%r510, 1;
	mov.f64 	%fd1218, %fd10;
	@%p48 bra 	$L__BB12_119;
	setp.ltu.f64 	%p49, %fd8, 0d41E0000000000000;
	mov.f64 	%fd1218, %fd9;
	mov.u32 	%r509, %r12;
	@%p49 bra 	$L__BB12_118;
	{ // callseq 24, 0
	.param .b64 param0;
	st.param.f64 	[param0], %fd7;
	.param .align 16 .b8 retval0[16];
	call.uni (retval0), 
	__internal_trig_reduction_slowpathd, 
	(
	param0
	);
	ld.param.f64 	%fd1218, [retval0];
	ld.param.b32 	%r509, [retval0+8];
	} // callseq 24
$L__BB12_118:
	add.s32 	%r510, %r509, 1;
$L__BB12_119:
	shl.b32 	%r205, %r510, 6;
	cvt.u64.u32 	%rd35, %r205;
	and.b64  	%rd36, %rd35, 64;
	mov.u64 	%rd37, __cudart_sin_cos_coeffs;
	add.s64 	%rd38, %rd37, %rd36;
	mul.rn.f64 	%fd369, %fd1218, %fd1218;
	and.b32  	%r206, %r510, 1;
	setp.eq.b32 	%p50, %r206, 1;
	selp.f64 	%fd370, 0dBDA8FF8320FD8164, 0d3DE5DB65F9785EBA, %p50;
	ld.global.nc.v2.f64 	{%fd371, %fd372}, [%rd38];
	fma.rn.f64 	%fd373, %fd370, %fd369, %fd371;
	fma.rn.f64 	%fd374, %fd373, %fd369, %fd372;
	ld.global.nc.v2.f64 	{%fd375, %fd376}, [%rd38+16];
	fma.rn.f64 	%fd377, %fd374, %fd369, %fd375;
	fma.rn.f64 	%fd378, %fd377, %fd369, %fd376;
	ld.global.nc.v2.f64 	{%fd379, %fd380}, [%rd38+32];
	fma.rn.f64 	%fd381, %fd378, %fd369, %fd379;
	fma.rn.f64 	%fd382, %fd381, %fd369, %fd380;
	fma.rn.f64 	%fd383, %fd382, %fd1218, %fd1218;
	fma.rn.f64 	%fd384, %fd382, %fd369, 0d3FF0000000000000;
	selp.f64 	%fd385, %fd384, %fd383, %p50;
	and.b32  	%r207, %r510, 2;
	setp.eq.s32 	%p51, %r207, 0;
	mov.f64 	%fd386, 0d0000000000000000;
	sub.f64 	%fd387, %fd386, %fd385;
	selp.f64 	%fd188, %fd385, %fd387, %p51;
	mov.f64 	%fd1219, %fd23;
	mov.u32 	%r511, %r15;
	@%p3 bra 	$L__BB12_121;
	{ // callseq 25, 0
	.param .b64 param0;
	st.param.f64 	[param0], %fd7;
	.param .align 16 .b8 retval0[16];
	call.uni (retval0), 
	__internal_trig_reduction_slowpathd, 
	(
	param0
	);
	ld.param.f64 	%fd1219, [retval0];
	ld.param.b32 	%r511, [retval0+8];
	} // callseq 25
$L__BB12_121:
	shl.b32 	%r209, %r511, 6;
	cvt.u64.u32 	%rd39, %r209;
	and.b64  	%rd40, %rd39, 64;
	mov.u64 	%rd41, __cudart_sin_cos_coeffs;
	add.s64 	%rd42, %rd41, %rd40;
	mul.rn.f64 	%fd389, %fd1219, %fd1219;
	and.b32  	%r210, %r511, 1;
	setp.eq.b32 	%p52, %r210, 1;
	selp.f64 	%fd390, 0dBDA8FF8320FD8164, 0d3DE5DB65F9785EBA, %p52;
	ld.global.nc.v2.f64 	{%fd391, %fd392}, [%rd42];
	fma.rn.f64 	%fd393, %fd390, %fd389, %fd391;
	fma.rn.f64 	%fd394, %fd393, %fd389, %fd392;
	ld.global.nc.v2.f64 	{%fd395, %fd396}, [%rd42+16];
	fma.rn.f64 	%fd397, %fd394, %fd389, %fd395;
	fma.rn.f64 	%fd398, %fd397, %fd389, %fd396;
	ld.global.nc.v2.f64 	{%fd399, %fd400}, [%rd42+32];
	fma.rn.f64 	%fd401, %fd398, %fd389, %fd399;
	fma.rn.f64 	%fd402, %fd401, %fd389, %fd400;
	fma.rn.f64 	%fd403, %fd402, %fd1219, %fd1219;
	fma.rn.f64 	%fd404, %fd402, %fd389, 0d3FF0000000000000;
	selp.f64 	%fd405, %fd404, %fd403, %p52;
	and.b32  	%r211, %r511, 2;
	setp.eq.s32 	%p53, %r211, 0;
	mov.f64 	%fd406, 0d0000000000000000;
	sub.f64 	%fd407, %fd406, %fd405;
	selp.f64 	%fd408, %fd405, %fd407, %p53;
	mul.f64 	%fd1221, %fd22, %fd408;
	mul.f64 	%fd1220, %fd22, %fd188;
$L__BB12_122:
	mul.f64 	%fd494, %fd1209, %fd1220;
	mul.f64 	%fd495, %fd1210, %fd1221;
	sub.f64 	%fd195, %fd494, %fd495;
	mul.f64 	%fd496, %fd1209, %fd1221;
	fma.rn.f64 	%fd196, %fd1210, %fd1220, %fd496;
	mul.wide.s32 	%rd59, %r481, 8;
	add.s64 	%rd60, %rd8, %rd59;
	ld.global.f64 	%fd497, [%rd60];
	mul.f64 	%fd498, %fd256, 0d0000000000000000;
	mul.f64 	%fd197, %fd498, %fd497;
	mul.f64 	%fd1234, %fd256, %fd497;
	mov.b64 	%rd61, %fd1234;
	mov.b64 	{%r230, %r231}, %rd61;
	and.b32  	%r106, %r231, 2147483647;
	or.b32  	%r232, %r106, %r230;
	setp.ne.s32 	%p66, %r232, 0;
	@%p66 bra 	$L__BB12_126;
	fma.rn.f64 	%fd695, %fd197, 0d3FF71547652B82FE, 0d4338000000000000;
	{
	.reg .b32 %temp; 
	mov.b64 	{%r107, %temp}, %fd695;
	}
	mov.f64 	%fd696, 0dC338000000000000;
	add.rn.f64 	%fd697, %fd695, %fd696;
	fma.rn.f64 	%fd698, %fd697, 0dBFE62E42FEFA39EF, %fd197;
	fma.rn.f64 	%fd699, %fd697, 0dBC7ABC9E3B39803F, %fd698;
	fma.rn.f64 	%fd700, %fd699, 0d3E5ADE1569CE2BDF, 0d3E928AF3FCA213EA;
	fma.rn.f64 	%fd701, %fd700, %fd699, 0d3EC71DEE62401315;
	fma.rn.f64 	%fd702, %fd701, %fd699, 0d3EFA01997C89EB71;
	fma.rn.f64 	%fd703, %fd702, %fd699, 0d3F2A01A014761F65;
	fma.rn.f64 	%fd704, %fd703, %fd699, 0d3F56C16C1852B7AF;
	fma.rn.f64 	%fd705, %fd704, %fd699, 0d3F81111111122322;
	fma.rn.f64 	%fd706, %fd705, %fd699, 0d3FA55555555502A1;
	fma.rn.f64 	%fd707, %fd706, %fd699, 0d3FC5555555555511;
	fma.rn.f64 	%fd708, %fd707, %fd699, 0d3FE000000000000B;
	fma.rn.f64 	%fd709, %fd708, %fd699, 0d3FF0000000000000;
	fma.rn.f64 	%fd710, %fd709, %fd699, 0d3FF0000000000000;
	{
	.reg .b32 %temp; 
	mov.b64 	{%r108, %temp}, %fd710;
	}
	{
	.reg .b32 %temp; 
	mov.b64 	{%temp, %r109}, %fd710;
	}
	shl.b32 	%r302, %r107, 20;
	add.s32 	%r303, %r302, %r109;
	mov.b64 	%fd1233, {%r108, %r303};
	{
	.reg .b32 %temp; 
	mov.b64 	{%temp, %r304}, %fd197;
	}
	mov.b32 	%f13, %r304;
	abs.f32 	%f4, %f13;
	setp.lt.f32 	%p104, %f4, 0f4086232B;
	@%p104 bra 	$L__BB12_168;
	setp.lt.f64 	%p105, %fd197, 0d0000000000000000;
	add.f64 	%fd711, %fd197, 0d7FF0000000000000;
	selp.f64 	%fd1233, 0d0000000000000000, %fd711, %p105;
	setp.geu.f32 	%p106, %f4, 0f40874800;
	@%p106 bra 	$L__BB12_168;
	shr.u32 	%r305, %r107, 31;
	add.s32 	%r306, %r107, %r305;
	shr.s32 	%r307, %r306, 1;
	shl.b32 	%r308, %r307, 20;
	add.s32 	%r309, %r109, %r308;
	mov.b64 	%fd712, {%r108, %r309};
	sub.s32 	%r310, %r107, %r307;
	shl.b32 	%r311, %r310, 20;
	add.s32 	%r312, %r311, 1072693248;
	mov.b32 	%r313, 0;
	mov.b64 	%fd713, {%r313, %r312};
	mul.f64 	%fd1233, %fd713, %fd712;
	bra.uni 	$L__BB12_168;
$L__BB12_126:
	mov.b64 	%rd62, %fd197;
	mov.b64 	{%r111, %r110}, %rd62;
	and.b32  	%r112, %r110, 2147483647;
	or.b32  	%r233, %r112, %r111;
	setp.ne.s32 	%p67, %r233, 0;
	@%p67 bra 	$L__BB12_137;
	abs.f64 	%fd202, %fd1234;
	setp.neu.f64 	%p96, %fd202, 0d7FF0000000000000;
	@%p96 bra 	$L__BB12_129;
	mov.f64 	%fd650, 0d0000000000000000;
	mul.rn.f64 	%fd1223, %fd1234, %fd650;
	mov.b32 	%r513, 1;
	bra.uni 	$L__BB12_132;
$L__BB12_129:
	mul.f64 	%fd645, %fd1234, 0d3FE45F306DC9C883;
	cvt.rni.s32.f64 	%r512, %fd645;
	cvt.rn.f64.s32 	%fd646, %r512;
	fma.rn.f64 	%fd647, %fd646, 0dBFF921FB54442D18, %fd1234;
	fma.rn.f64 	%fd648, %fd646, 0dBC91A62633145C00, %fd647;
	fma.rn.f64 	%fd1223, %fd646, 0dB97B839A252049C0, %fd648;
	setp.ltu.f64 	%p97, %fd202, 0d41E0000000000000;
	@%p97 bra 	$L__BB12_131;
	{ // callseq 34, 0
	.param .b64 param0;
	st.param.f64 	[param0], %fd1234;
	.param .align 16 .b8 retval0[16];
	call.uni (retval0), 
	__internal_trig_reduction_slowpathd, 
	(
	param0
	);
	ld.param.f64 	%fd1223, [retval0];
	ld.param.b32 	%r512, [retval0+8];
	} // callseq 34
$L__BB12_131:
	add.s32 	%r513, %r512, 1;
$L__BB12_132:
	shl.b32 	%r294, %r513, 6;
	cvt.u64.u32 	%rd83, %r294;
	and.b64  	%rd84, %rd83, 64;
	mov.u64 	%rd85, __cudart_sin_cos_coeffs;
	add.s64 	%rd86, %rd85, %rd84;
	mul.rn.f64 	%fd651, %fd1223, %fd1223;
	and.b32  	%r295, %r513, 1;
	setp.eq.b32 	%p99, %r295, 1;
	selp.f64 	%fd652, 0dBDA8FF8320FD8164, 0d3DE5DB65F9785EBA, %p99;
	ld.global.nc.v2.f64 	{%fd653, %fd654}, [%rd86];
	fma.rn.f64 	%fd655, %fd652, %fd651, %fd653;
	fma.rn.f64 	%fd656, %fd655, %fd651, %fd654;
	ld.global.nc.v2.f64 	{%fd657, %fd658}, [%rd86+16];
	fma.rn.f64 	%fd659, %fd656, %fd651, %fd657;
	fma.rn.f64 	%fd660, %fd659, %fd651, %fd658;
	ld.global.nc.v2.f64 	{%fd661, %fd662}, [%rd86+32];
	fma.rn.f64 	%fd663, %fd660, %fd651, %fd661;
	fma.rn.f64 	%fd664, %fd663, %fd651, %fd662;
	fma.rn.f64 	%fd665, %fd664, %fd1223, %fd1223;
	fma.rn.f64 	%fd666, %fd664, %fd651, 0d3FF0000000000000;
	selp.f64 	%fd667, %fd666, %fd665, %p99;
	and.b32  	%r296, %r513, 2;
	setp.eq.s32 	%p100, %r296, 0;
	mov.f64 	%fd668, 0d0000000000000000;
	sub.f64 	%fd669, %fd668, %fd667;
	selp.f64 	%fd1233, %fd667, %fd669, %p100;
	@%p96 bra 	$L__BB12_134;
	mov.f64 	%fd675, 0d0000000000000000;
	mul.rn.f64 	%fd1224, %fd1234, %fd675;
	mov.b32 	%r514, 0;
	bra.uni 	$L__BB12_136;
$L__BB12_134:
	mul.f64 	%fd670, %fd1234, 0d3FE45F306DC9C883;
	cvt.rni.s32.f64 	%r514, %fd670;
	cvt.rn.f64.s32 	%fd671, %r514;
	fma.rn.f64 	%fd672, %fd671, 0dBFF921FB54442D18, %fd1234;
	fma.rn.f64 	%fd673, %fd671, 0dBC91A62633145C00, %fd672;
	fma.rn.f64 	%fd1224, %fd671, 0dB97B839A252049C0, %fd673;
	setp.ltu.f64 	%p101, %fd202, 0d41E0000000000000;
	@%p101 bra 	$L__BB12_136;
	{ // callseq 35, 0
	.param .b64 param0;
	st.param.f64 	[param0], %fd1234;
	.param .align 16 .b8 retval0[16];
	call.uni (retval0), 
	__internal_trig_reduction_slowpathd, 
	(
	param0
	);
	ld.param.f64 	%fd1224, [retval0];
	ld.param.b32 	%r514, [retval0+8];
	} // callseq 35
$L__BB12_136:
	shl.b32 	%r299, %r514, 6;
	cvt.u64.u32 	%rd87, %r299;
	and.b64  	%rd88, %rd87, 64;
	mov.u64 	%rd89, __cudart_sin_cos_coeffs;
	add.s64 	%rd90, %rd89, %rd88;
	mul.rn.f64 	%fd676, %fd1224, %fd1224;
	and.b32  	%r300, %r514, 1;
	setp.eq.b32 	%p102, %r300, 1;
	selp.f64 	%fd677, 0dBDA8FF8320FD8164, 0d3DE5DB65F9785EBA, %p102;
	ld.global.nc.v2.f64 	{%fd678, %fd679}, [%rd90];
	fma.rn.f64 	%fd680, %fd677, %fd676, %fd678;
	fma.rn.f64 	%fd681, %fd680, %fd676, %fd679;
	ld.global.nc.v2.f64 	{%fd682, %fd683}, [%rd90+16];
	fma.rn.f64 	%fd684, %fd681, %fd676, %fd682;
	fma.rn.f64 	%fd685, %fd684, %fd676, %fd683;
	ld.global.nc.v2.f64 	{%fd686, %fd687}, [%rd90+32];
	fma.rn.f64 	%fd688, %fd685, %fd676, %fd686;
	fma.rn.f64 	%fd689, %fd688, %fd676, %fd687;
	fma.rn.f64 	%fd690, %fd689, %fd1224, %fd1224;
	fma.rn.f64 	%fd691, %fd689, %fd676, 0d3FF0000000000000;
	selp.f64 	%fd692, %fd691, %fd690, %p102;
	and.b32  	%r301, %r514, 2;
	setp.eq.s32 	%p103, %r301, 0;
	mov.f64 	%fd693, 0d0000000000000000;
	sub.f64 	%fd694, %fd693, %fd692;
	selp.f64 	%fd1234, %fd692, %fd694, %p103;
	bra.uni 	$L__BB12_168;
$L__BB12_137:
	setp.lt.u32 	%p68, %r106, 2146435072;
	@%p68 bra 	$L__BB12_141;
	setp.eq.s32 	%p92, %r111, 0;
	setp.eq.s32 	%p93, %r112, 2146435072;
	and.pred  	%p94, %p92, %p93;
	@%p94 bra 	$L__BB12_140;
	sub.f64 	%fd1233, %fd1234, %fd1234;
	mov.f64 	%fd1234, %fd1233;
	bra.uni 	$L__BB12_168;
$L__BB12_140:
	setp.gt.s32 	%p95, %r110, -1;
	sub.f64 	%fd644, %fd1234, %fd1234;
	selp.f64 	%fd1233, %fd197, 0d0000000000000000, %p95;
	selp.f64 	%fd1234, %fd644, 0d0000000000000000, %p95;
	bra.uni 	$L__BB12_168;
$L__BB12_141:
	add.s32 	%r234, %r110, -1082535490;
	setp.gt.u32 	%p69, %r234, 1084066;
	@%p69 bra 	$L__BB12_155;
	add.f64 	%fd217, %fd197, 0dC0937BE319BA0DA4;
	fma.rn.f64 	%fd569, %fd217, 0d3FF71547652B82FE, 0d4338000000000000;
	{
	.reg .b32 %temp; 
	mov.b64 	{%r121, %temp}, %fd569;
	}
	mov.f64 	%fd570, 0dC338000000000000;
	add.rn.f64 	%fd571, %fd569, %fd570;
	fma.rn.f64 	%fd572, %fd571, 0dBFE62E42FEFA39EF, %fd217;
	fma.rn.f64 	%fd573, %fd571, 0dBC7ABC9E3B39803F, %fd572;
	fma.rn.f64 	%fd574, %fd573, 0d3E5ADE1569CE2BDF, 0d3E928AF3FCA213EA;
	fma.rn.f64 	%fd575, %fd574, %fd573, 0d3EC71DEE62401315;
	fma.rn.f64 	%fd576, %fd575, %fd573, 0d3EFA01997C89EB71;
	fma.rn.f64 	%fd577, %fd576, %fd573, 0d3F2A01A014761F65;
	fma.rn.f64 	%fd578, %fd577, %fd573, 0d3F56C16C1852B7AF;
	fma.rn.f64 	%fd579, %fd578, %fd573, 0d3F81111111122322;
	fma.rn.f64 	%fd580, %fd579, %fd573, 0d3FA55555555502A1;
	fma.rn.f64 	%fd581, %fd580, %fd573, 0d3FC5555555555511;
	fma.rn.f64 	%fd582, %fd581, %fd573, 0d3FE000000000000B;
	fma.rn.f64 	%fd583, %fd582, %fd573, 0d3FF0000000000000;
	fma.rn.f64 	%fd584, %fd583, %fd573, 0d3FF0000000000000;
	{
	.reg .b32 %temp; 
	mov.b64 	{%r122, %temp}, %fd584;
	}
	{
	.reg .b32 %temp; 
	mov.b64 	{%temp, %r123}, %fd584;
	}
	shl.b32 	%r257, %r121, 20;
	add.s32 	%r258, %r257, %r123;
	mov.b64 	%fd1225, {%r122, %r258};
	{
	.reg .b32 %temp; 
	mov.b64 	{%temp, %r259}, %fd217;
	}
	mov.b32 	%f12, %r259;
	abs.f32 	%f5, %f12;
	setp.lt.f32 	%p81, %f5, 0f4086232B;
	@%p81 bra 	$L__BB12_145;
	setp.lt.f64 	%p82, %fd217, 0d0000000000000000;
	add.f64 	%fd585, %fd217, 0d7FF0000000000000;
	selp.f64 	%fd1225, 0d0000000000000000, %fd585, %p82;
	setp.geu.f32 	%p83, %f5, 0f40874800;
	@%p83 bra 	$L__BB12_145;
	shr.u32 	%r260, %r121, 31;
	add.s32 	%r261, %r121, %r260;
	shr.s32 	%r262, %r261, 1;
	shl.b32 	%r263, %r262, 20;
	add.s32 	%r264, %r123, %r263;
	mov.b64 	%fd586, {%r122, %r264};
	sub.s32 	%r265, %r121, %r262;
	shl.b32 	%r266, %r265, 20;
	add.s32 	%r267, %r266, 1072693248;
	mov.b32 	%r268, 0;
	mov.b64 	%fd587, {%r268, %r267};
	mul.f64 	%fd1225, %fd587, %fd586;
$L__BB12_145:
	mov.b64 	%rd71, %fd1225;
	mov.b64 	{%r269, %r270}, %rd71;
	shr.u32 	%r271, %r270, 20;
	add.s32 	%r272, %r271, -247;
	and.b32  	%r273, %r270, 1048575;
	or.b32  	%r274, %r273, 2145386496;
	mov.b64 	%rd72, {%r269, %r274};
	mov.b64 	%fd222, %rd72;
	cvt.u16.u32 	%rs5, %r272;
	shr.u16 	%rs6, %rs5, 15;
	add.s16 	%rs7, %rs5, %rs6;
	shr.s16 	%rs8, %rs7, 1;
	cvt.s32.s16 	%r275, %rs8;
	shl.b32 	%r276, %r275, 20;
	add.s32 	%r277, %r276, 1072693248;
	mov.b32 	%r278, 0;
	mov.b64 	%rd73, {%r278, %r277};
	mov.b64 	%fd223, %rd73;
	sub.s32 	%r279, %r272, %r275;
	shl.b32 	%r280, %r279, 20;
	add.s32 	%r124, %r280, 1072693248;
	abs.f64 	%fd224, %fd1234;
	setp.neu.f64 	%p84, %fd224, 0d7FF0000000000000;
	@%p84 bra 	$L__BB12_147;
	mov.f64 	%fd593, 0d0000000000000000;
	mul.rn.f64 	%fd1227, %fd1234, %fd593;
	mov.b32 	%r516, 1;
	bra.uni 	$L__BB12_150;
$L__BB12_147:
	mul.f64 	%fd588, %fd1234, 0d3FE45F306DC9C883;
	cvt.rni.s32.f64 	%r515, %fd588;
	cvt.rn.f64.s32 	%fd589, %r515;
	fma.rn.f64 	%fd590, %fd589, 0dBFF921FB54442D18, %fd1234;
	fma.rn.f64 	%fd591, %fd589, 0dBC91A62633145C00, %fd590;
	fma.rn.f64 	%fd1227, %fd589, 0dB97B839A252049C0, %fd591;
	setp.ltu.f64 	%p85, %fd224, 0d41E0000000000000;
	@%p85 bra 	$L__BB12_149;
	{ // callseq 32, 0
	.param .b64 param0;
	st.param.f64 	[param0], %fd1234;
	.param .align 16 .b8 retval0[16];
	call.uni (retval0), 
	__internal_trig_reduction_slowpathd, 
	(
	param0
	);
	ld.param.f64 	%fd1227, [retval0];
	ld.param.b32 	%r515, [retval0+8];
	} // callseq 32
$L__BB12_149:
	add.s32 	%r516, %r515, 1;
$L__BB12_150:
	shl.b32 	%r283, %r516, 6;
	cvt.u64.u32 	%rd74, %r283;
	and.b64  	%rd75, %rd74, 64;
	mov.u64 	%rd76, __cudart_sin_cos_coeffs;
	add.s64 	%rd77, %rd76, %rd75;
	mul.rn.f64 	%fd594, %fd1227, %fd1227;
	and.b32  	%r284, %r516, 1;
	setp.eq.b32 	%p87, %r284, 1;
	selp.f64 	%fd595, 0dBDA8FF8320FD8164, 0d3DE5DB65F9785EBA, %p87;
	ld.global.nc.v2.f64 	{%fd596, %fd597}, [%rd77];
	fma.rn.f64 	%fd598, %fd595, %fd594, %fd596;
	fma.rn.f64 	%fd599, %fd598, %fd594, %fd597;
	ld.global.nc.v2.f64 	{%fd600, %fd601}, [%rd77+16];
	fma.rn.f64 	%fd602, %fd599, %fd594, %fd600;
	fma.rn.f64 	%fd603, %fd602, %fd594, %fd601;
	ld.global.nc.v2.f64 	{%fd604, %fd605}, [%rd77+32];
	fma.rn.f64 	%fd606, %fd603, %fd594, %fd604;
	fma.rn.f64 	%fd607, %fd606, %fd594, %fd605;
	fma.rn.f64 	%fd608, %fd607, %fd1227, %fd1227;
	fma.rn.f64 	%fd609, %fd607, %fd594, 0d3FF0000000000000;
	selp.f64 	%fd610, %fd609, %fd608, %p87;
	and.b32  	%r285, %r516, 2;
	setp.eq.s32 	%p88, %r285, 0;
	mov.f64 	%fd611, 0d0000000000000000;
	sub.f64 	%fd612, %fd611, %fd610;
	selp.f64 	%fd613, %fd610, %fd612, %p88;
	mul.f64 	%fd614, %fd613, %fd222;
	mul.f64 	%fd230, %fd614, %fd223;
	@%p84 bra 	$L__BB12_152;
	mov.f64 	%fd620, 0d0000000000000000;
	mul.rn.f64 	%fd1228, %fd1234, %fd620;
	mov.b32 	%r517, 0;
	bra.uni 	$L__BB12_154;
$L__BB12_152:
	mul.f64 	%fd615, %fd1234, 0d3FE45F306DC9C883;
	cvt.rni.s32.f64 	%r517, %fd615;
	cvt.rn.f64.s32 	%fd616, %r517;
	fma.rn.f64 	%fd617, %fd616, 0dBFF921FB54442D18, %fd1234;
	fma.rn.f64 	%fd618, %fd616, 0dBC91A62633145C00, %fd617;
	fma.rn.f64 	%fd1228, %fd616, 0dB97B839A252049C0, %fd618;
	setp.ltu.f64 	%p89, %fd224, 0d41E0000000000000;
	@%p89 bra 	$L__BB12_154;
	{ // callseq 33, 0
	.param .b64 param0;
	st.param.f64 	[param0], %fd1234;
	.param .align 16 .b8 retval0[16];
	call.uni (retval0), 
	__internal_trig_reduction_slowpathd, 
	(
	param0
	);
	ld.param.f64 	%fd1228, [retval0];
	ld.param.b32 	%r517, [retval0+8];
	} // callseq 33
$L__BB12_154:
	mov.b32 	%r288, 0;
	mov.b64 	%rd78, {%r288, %r124};
	mov.b64 	%fd621, %rd78;
	shl.b32 	%r289, %r517, 6;
	cvt.u64.u32 	%rd79, %r289;
	and.b64  	%rd80, %rd79, 64;
	mov.u64 	%rd81, __cudart_sin_cos_coeffs;
	add.s64 	%rd82, %rd81, %rd80;
	mul.rn.f64 	%fd622, %fd1228, %fd1228;
	and.b32  	%r290, %r517, 1;
	setp.eq.b32 	%p90, %r290, 1;
	selp.f64 	%fd623, 0dBDA8FF8320FD8164, 0d3DE5DB65F9785EBA, %p90;
	ld.global.nc.v2.f64 	{%fd624, %fd625}, [%rd82];
	fma.rn.f64 	%fd626, %fd623, %fd622, %fd624;
	fma.rn.f64 	%fd627, %fd626, %fd622, %fd625;
	ld.global.nc.v2.f64 	{%fd628, %fd629}, [%rd82+16];
	fma.rn.f64 	%fd630, %fd627, %fd622, %fd628;
	fma.rn.f64 	%fd631, %fd630, %fd622, %fd629;
	ld.global.nc.v2.f64 	{%fd632, %fd633}, [%rd82+32];
	fma.rn.f64 	%fd634, %fd631, %fd622, %fd632;
	fma.rn.f64 	%fd635, %fd634, %fd622, %fd633;
	fma.rn.f64 	%fd636, %fd635, %fd1228, %fd1228;
	fma.rn.f64 	%fd637, %fd635, %fd622, 0d3FF0000000000000;
	selp.f64 	%fd638, %fd637, %fd636, %p90;
	and.b32  	%r291, %r517, 2;
	setp.eq.s32 	%p91, %r291, 0;
	mov.f64 	%fd639, 0d0000000000000000;
	sub.f64 	%fd640, %fd639, %fd638;
	selp.f64 	%fd641, %fd638, %fd640, %p91;
	mul.f64 	%fd642, %fd641, %fd222;
	mul.f64 	%fd643, %fd642, %fd223;
	mul.f64 	%fd1234, %fd643, %fd621;
	mul.f64 	%fd1233, %fd230, %fd621;
	bra.uni 	$L__BB12_168;
$L__BB12_155:
	fma.rn.f64 	%fd499, %fd197, 0d3FF71547652B82FE, 0d4338000000000000;
	{
	.reg .b32 %temp; 
	mov.b64 	{%r133, %temp}, %fd499;
	}
	mov.f64 	%fd500, 0dC338000000000000;
	add.rn.f64 	%fd501, %fd499, %fd500;
	fma.rn.f64 	%fd502, %fd501, 0dBFE62E42FEFA39EF, %fd197;
	fma.rn.f64 	%fd503, %fd501, 0dBC7ABC9E3B39803F, %fd502;
	fma.rn.f64 	%fd504, %fd503, 0d3E5ADE1569CE2BDF, 0d3E928AF3FCA213EA;
	fma.rn.f64 	%fd505, %fd504, %fd503, 0d3EC71DEE62401315;
	fma.rn.f64 	%fd506, %fd505, %fd503, 0d3EFA01997C89EB71;
	fma.rn.f64 	%fd507, %fd506, %fd503, 0d3F2A01A014761F65;
	fma.rn.f64 	%fd508, %fd507, %fd503, 0d3F56C16C1852B7AF;
	fma.rn.f64 	%fd509, %fd508, %fd503, 0d3F81111111122322;
	fma.rn.f64 	%fd510, %fd509, %fd503, 0d3FA55555555502A1;
	fma.rn.f64 	%fd511, %fd510, %fd503, 0d3FC5555555555511;
	fma.rn.f64 	%fd512, %fd511, %fd503, 0d3FE000000000000B;
	fma.rn.f64 	%fd513, %fd512, %fd503, 0d3FF0000000000000;
	fma.rn.f64 	%fd514, %fd513, %fd503, 0d3FF0000000000000;
	{
	.reg .b32 %temp; 
	mov.b64 	{%r134, %temp}, %fd514;
	}
	{
	.reg .b32 %temp; 
	mov.b64 	{%temp, %r135}, %fd514;
	}
	shl.b32 	%r235, %r133, 20;
	add.s32 	%r236, %r235, %r135;
	mov.b64 	%fd1229, {%r134, %r236};
	{
	.reg .b32 %temp; 
	mov.b64 	{%temp, %r237}, %fd197;
	}
	mov.b32 	%f11, %r237;
	abs.f32 	%f6, %f11;
	setp.lt.f32 	%p70, %f6, 0f4086232B;
	@%p70 bra 	$L__BB12_158;
	setp.lt.f64 	%p71, %fd197, 0d0000000000000000;
	add.f64 	%fd515, %fd197, 0d7FF0000000000000;
	selp.f64 	%fd1229, 0d0000000000000000, %fd515, %p71;
	setp.geu.f32 	%p72, %f6, 0f40874800;
	@%p72 bra 	$L__BB12_158;
	shr.u32 	%r238, %r133, 31;
	add.s32 	%r239, %r133, %r238;
	shr.s32 	%r240, %r239, 1;
	shl.b32 	%r241, %r240, 20;
	add.s32 	%r242, %r135, %r241;
	mov.b64 	%fd516, {%r134, %r242};
	sub.s32 	%r243, %r133, %r240;
	shl.b32 	%r244, %r243, 20;
	add.s32 	%r245, %r244, 1072693248;
	mov.b32 	%r246, 0;
	mov.b64 	%fd517, {%r246, %r245};
	mul.f64 	%fd1229, %fd517, %fd516;
$L__BB12_158:
	abs.f64 	%fd241, %fd1234;
	setp.neu.f64 	%p73, %fd241, 0d7FF0000000000000;
	@%p73 bra 	$L__BB12_160;
	mov.f64 	%fd523, 0d0000000000000000;
	mul.rn.f64 	%fd1231, %fd1234, %fd523;
	mov.b32 	%r519, 1;
	bra.uni 	$L__BB12_163;
$L__BB12_160:
	mul.f64 	%fd518, %fd1234, 0d3FE45F306DC9C883;
	cvt.rni.s32.f64 	%r518, %fd518;
	cvt.rn.f64.s32 	%fd519, %r518;
	fma.rn.f64 	%fd520, %fd519, 0dBFF921FB54442D18, %fd1234;
	fma.rn.f64 	%fd521, %fd519, 0dBC91A62633145C00, %fd520;
	fma.rn.f64 	%fd1231, %fd519, 0dB97B839A252049C0, %fd521;
	setp.ltu.f64 	%p74, %fd241, 0d41E0000000000000;
	@%p74 bra 	$L__BB12_162;
	{ // callseq 30, 0
	.param .b64 param0;
	st.param.f64 	[param0], %fd1234;
	.param .align 16 .b8 retval0[16];
	call.uni (retval0), 
	__internal_trig_reduction_slowpathd, 
	(
	param0
	);
	ld.param.f64 	%fd1231, [retval0];
	ld.param.b32 	%r518, [retval0+8];
	} // callseq 30
$L__BB12_162:
	add.s32 	%r519, %r518, 1;
$L__BB12_163:
	shl.b32 	%r249, %r519, 6;
	cvt.u64.u32 	%rd63, %r249;
	and.b64  	%rd64, %rd63, 64;
	mov.u64 	%rd65, __cudart_sin_cos_coeffs;
	add.s64 	%rd66, %rd65, %rd64;
	mul.rn.f64 	%fd524, %fd1231, %fd1231;
	and.b32  	%r250, %r519, 1;
	setp.eq.b32 	%p76, %r250, 1;
	selp.f64 	%fd525, 0dBDA8FF8320FD8164, 0d3DE5DB65F9785EBA, %p76;
	ld.global.nc.v2.f64 	{%fd526, %fd527}, [%rd66];
	fma.rn.f64 	%fd528, %fd525, %fd524, %fd526;
	fma.rn.f64 	%fd529, %fd528, %fd524, %fd527;
	ld.global.nc.v2.f64 	{%fd530, %fd531}, [%rd66+16];
	fma.rn.f64 	%fd532, %fd529, %fd524, %fd530;
	fma.rn.f64 	%fd533, %fd532, %fd524, %fd531;
	ld.global.nc.v2.f64 	{%fd534, %fd535}, [%rd66+32];
	fma.rn.f64 	%fd536, %fd533, %fd524, %fd534;
	fma.rn.f64 	%fd537, %fd536, %fd524, %fd535;
	fma.rn.f64 	%fd538, %fd537, %fd1231, %fd1231;
	fma.rn.f64 	%fd539, %fd537, %fd524, 0d3FF0000000000000;
	selp.f64 	%fd540, %fd539, %fd538, %p76;
	and.b32  	%r251, %r519, 2;
	setp.eq.s32 	%p77, %r251, 0;
	mov.f64 	%fd541, 0d0000000000000000;
	sub.f64 	%fd542, %fd541, %fd540;
	selp.f64 	%fd247, %fd540, %fd542, %p77;
	@%p73 bra 	$L__BB12_165;
	mov.f64 	%fd548, 0d0000000000000000;
	mul.rn.f64 	%fd1232, %fd1234, %fd548;
	mov.b32 	%r520, 0;
	bra.uni 	$L__BB12_167;
$L__BB12_165:
	mul.f64 	%fd543, %fd1234, 0d3FE45F306DC9C883;
	cvt.rni.s32.f64 	%r520, %fd543;
	cvt.rn.f64.s32 	%fd544, %r520;
	fma.rn.f64 	%fd545, %fd544, 0dBFF921FB54442D18, %fd1234;
	fma.rn.f64 	%fd546, %fd544, 0dBC91A62633145C00, %fd545;
	fma.rn.f64 	%fd1232, %fd544, 0dB97B839A252049C0, %fd546;
	setp.ltu.f64 	%p78, %fd241, 0d41E0000000000000;
	@%p78 bra 	$L__BB12_167;
	{ // callseq 31, 0
	.param .b64 param0;
	st.param.f64 	[param0], %fd1234;
	.param .align 16 .b8 retval0[16];
	call.uni (retval0), 
	__internal_trig_reduction_slowpathd, 
	(
	param0
	);
	ld.param.f64 	%fd1232, [retval0];
	ld.param.b32 	%r520, [retval0+8];
	} // callseq 31
$L__BB12_167:
	shl.b32 	%r254, %r520, 6;
	cvt.u64.u32 	%rd67, %r254;
	and.b64  	%rd68, %rd67, 64;
	mov.u64 	%rd69, __cudart_sin_cos_coeffs;
	add.s64 	%rd70, %rd69, %rd68;
	mul.rn.f64 	%fd549, %fd1232, %fd1232;
	and.b32  	%r255, %r520, 1;
	setp.eq.b32 	%p79, %r255, 1;
	selp.f64 	%fd550, 0dBDA8FF8320FD8164, 0d3DE5DB65F9785EBA, %p79;
	ld.global.nc.v2.f64 	{%fd551, %fd552}, [%rd70];
	fma.rn.f64 	%fd553, %fd550, %fd549, %fd551;
	fma.rn.f64 	%fd554, %fd553, %fd549, %fd552;
	ld.global.nc.v2.f64 	{%fd555, %fd556}, [%rd70+16];
	fma.rn.f64 	%fd557, %fd554, %fd549, %fd555;
	fma.rn.f64 	%fd558, %fd557, %fd549, %fd556;
	ld.global.nc.v2.f64 	{%fd559, %fd560}, [%rd70+32];
	fma.rn.f64 	%fd561, %fd558, %fd549, %fd559;
	fma.rn.f64 	%fd562, %fd561, %fd549, %fd560;
	fma.rn.f64 	%fd563, %fd562, %fd1232, %fd1232;
	fma.rn.f64 	%fd564, %fd562, %fd549, 0d3FF0000000000000;
	selp.f64 	%fd565, %fd564, %fd563, %p79;
	and.b32  	%r256, %r520, 2;
	setp.eq.s32 	%p80, %r256, 0;
	mov.f64 	%fd566, 0d0000000000000000;
	sub.f64 	%fd567, %fd566, %fd565;
	selp.f64 	%fd568, %fd565, %fd567, %p80;
	mul.f64 	%fd1234, %fd1229, %fd568;
	mul.f64 	%fd1233, %fd1229, %fd247;
$L__BB12_168:
	mul.f64 	%fd714, %fd195, %fd1233;
	mul.f64 	%fd715, %fd196, %fd1234;
	sub.f64 	%fd716, %fd714, %fd715;
	mul.f64 	%fd717, %fd195, %fd1234;
	fma.rn.f64 	%fd718, %fd196, %fd1233, %fd717;
	mul.wide.s32 	%rd91, %r481, 16;
	add.s64 	%rd92, %rd7, %rd91;
	st.global.v2.f64 	[%rd92], {%fd716, %fd718};
$L__BB12_169:
	add.s32 	%r502, %r502, 1;
	setp.ne.s32 	%p107, %r502, 0;
	add.s32 	%r481, %r481, 128;
	@%p107 bra 	$L__BB12_6;
$L__BB12_170:
	ret;

}
	// .globl	_ZN3cub18CUB_300001_SM_10006detail9transform16transform_kernelINS2_10policy_hubILb1EN4cuda3std3__45tupleIJN6thrust24THRUST_300001_SM_1000_NS6detail15normal_iteratorINSA_10device_ptrINSA_7complexIdEEEEEESH_EEEE10policy1000Ei13current_greenSH_JPSF_SM_EEEvT0_iT1_T2_DpNS2_10kernel_argIT3_EE
.visible .entry _ZN3cub18CUB_300001_SM_10006detail9transform16transform_kernelINS2_10policy_hubILb1EN4cuda3std3__45tupleIJN6thrust24THRUST_300001_SM_1000_NS6detail15normal_iteratorINSA_10device_ptrINSA_7complexIdEEEEEESH_EEEE10policy1000Ei13current_greenSH_JPSF_SM_EEEvT0_iT1_T2_DpNS2_10kernel_argIT3_EE(
	.param .u32 _ZN3cub18CUB_300001_SM_10006detail9transform16transform_kernelINS2_10policy_hubILb1EN4cuda3std3__45tupleIJN6thrust24THRUST_300001_SM_1000_NS6detail15normal_iteratorINSA_10device_ptrINSA_7complexIdEEEEEESH_EEEE10policy1000Ei13current_greenSH_JPSF_SM_EEEvT0_iT1_T2_DpNS2_10kernel_argIT3_EE_param_0,
	.param .u32 _ZN3cub18CUB_300001_SM_10006detail9transform16transform_kernelINS2_10policy_hubILb1EN4cuda3std3__45tupleIJN6thrust24THRUST_300001_SM_1000_NS6detail15normal_iteratorINSA_10device_ptrINSA_7complexIdEEEEEESH_EEEE10policy1000Ei13current_greenSH_JPSF_SM_EEEvT0_iT1_T2_DpNS2_10kernel_argIT3_EE_param_1,
	.param .align 8 .b8 _ZN3cub18CUB_300001_SM_10006detail9transform16transform_kernelINS2_10policy_hubILb1EN4cuda3std3__45tupleIJN6thrust24THRUST_300001_SM_1000_NS6detail15normal_iteratorINSA_10device_ptrINSA_7complexIdEEEEEESH_EEEE10policy1000Ei13current_greenSH_JPSF_SM_EEEvT0_iT1_T2_DpNS2_10kernel_argIT3_EE_param_2[16],
	.param .align 8 .b8 _ZN3cub18CUB_300001_SM_10006detail9transform16transform_kernelINS2_10policy_hubILb1EN4cuda3std3__45tupleIJN6thrust24THRUST_300001_SM_1000_NS6detail15normal_iteratorINSA_10device_ptrINSA_7complexIdEEEEEESH_EEEE10policy1000Ei13current_greenSH_JPSF_SM_EEEvT0_iT1_T2_DpNS2_10kernel_argIT3_EE_param_3[8],
	.param .align 8 .b8 _ZN3cub18CUB_300001_SM_10006detail9transform16transform_kernelINS2_10policy_hubILb1EN4cuda3std3__45tupleIJN6thrust24THRUST_300001_SM_1000_NS6detail15normal_iteratorINSA_10device_ptrINSA_7complexIdEEEEEESH_EEEE10policy1000Ei13current_greenSH_JPSF_SM_EEEvT0_iT1_T2_DpNS2_10kernel_argIT3_EE_param_4[16],
	.param .align 8 .b8 _ZN3cub18CUB_300001_SM_10006detail9transform16transform_kernelINS2_10policy_hubILb1EN4cuda3std3__45tupleIJN6thrust24THRUST_300001_SM_1000_NS6detail15normal_iteratorINSA_10device_ptrINSA_7complexIdEEEEEESH_EEEE10policy1000Ei13current_greenSH_JPSF_SM_EEEvT0_iT1_T2_DpNS2_10kernel_argIT3_EE_param_5[16]
)
.maxntid 128
{
	.reg .pred 	%p<38>;
	.reg .b32 	%r<84>;
	.reg .b64 	%rd<98>;
	.reg .b64 	%fd<337>;

	ld.param.f64 	%fd1, [_ZN3cub18CUB_300001_SM_10006detail9transform16transform_kernelINS2_10policy_hubILb1EN4cuda3std3__45tupleIJN6thrust24THRUST_300001_SM_1000_NS6detail15normal_iteratorINSA_10device_ptrINSA_7complexIdEEEEEESH_EEEE10policy1000Ei13current_greenSH_JPSF_SM_EEEvT0_iT1_T2_DpNS2_10kernel_argIT3_EE_param_2];
	ld.param.f64 	%fd2, [_ZN3cub18CUB_300001_SM_10006detail9transform16transform_kernelINS2_10policy_hubILb1EN4cuda3std3__45tupleIJN6thrust24THRUST_300001_SM_1000_NS6detail15normal_iteratorINSA_10device_ptrINSA_7complexIdEEEEEESH_EEEE10policy1000Ei13current_greenSH_JPSF_SM_EEEvT0_iT1_T2_DpNS2_10kernel_argIT3_EE_param_2+8];
	ld.param.u32 	%r45, [_ZN3cub18CUB_300001_SM_10006detail9transform16transform_kernelINS2_10policy_hubILb1EN4cuda3std3__45tupleIJN6thrust24THRUST_300001_SM_1000_NS6detail15normal_iteratorINSA_10device_ptrINSA_7complexIdEEEEEESH_EEEE10policy1000Ei13current_greenSH_JPSF_SM_EEEvT0_iT1_T2_DpNS2_10kernel_argIT3_EE_param_0];
	ld.param.u64 	%rd26, [_ZN3cub18CUB_300001_SM_10006detail9transform16transform_kernelINS2_10policy_hubILb1EN4cuda3std3__45tupleIJN6thrust24THRUST_300001_SM_1000_NS6detail15normal_iteratorINSA_10device_ptrINSA_7complexIdEEEEEESH_EEEE10policy1000Ei13current_greenSH_JPSF_SM_EEEvT0_iT1_T2_DpNS2_10kernel_argIT3_EE_param_5];
	ld.param.u64 	%rd24, [_ZN3cub18CUB_300001_SM_10006detail9transform16transform_kernelINS2_10policy_hubILb1EN4cuda3std3__45tupleIJN6thrust24THRUST_300001_SM_1000_NS6detail15normal_iteratorINSA_10device_ptrINSA_7complexIdEEEEEESH_EEEE10policy1000Ei13current_greenSH_JPSF_SM_EEEvT0_iT1_T2_DpNS2_10kernel_argIT3_EE_param_4];
	ld.param.u64 	%rd28, [_ZN3cub18CUB_300001_SM_10006detail9transform16transform_kernelINS2_10policy_hubILb1EN4cuda3std3__45tupleIJN6thrust24THRUST_300001_SM_1000_NS6detail15normal_iteratorINSA_10device_ptrINSA_7complexIdEEEEEESH_EEEE10policy1000Ei13current_greenSH_JPSF_SM_EEEvT0_iT1_T2_DpNS2_10kernel_argIT3_EE_param_3];
	ld.param.u32 	%r44, [_ZN3cub18CUB_300001_SM_10006detail9transform16transform_kernelINS2_10policy_hubILb1EN4cuda3std3__45tupleIJN6thrust24THRUST_300001_SM_1000_NS6detail15normal_iteratorINSA_10device_ptrINSA_7complexIdEEEEEESH_EEEE10policy1000Ei13current_greenSH_JPSF_SM_EEEvT0_iT1_T2_DpNS2_10kernel_argIT3_EE_param_1];
	cvta.to.global.u64 	%rd1, %rd28;
	cvta.to.global.u64 	%rd2, %rd24;
	cvta.to.global.u64 	%rd3, %rd26;
	shl.b32 	%r1, %r44, 7;
	mov.u32 	%r46, %ctaid.x;
	mul.lo.s32 	%r2, %r1, %r46;
	sub.s32 	%r3, %r45, %r2;
	min.s32 	%r4, %r1, %r3;
	shl.b32 	%r5, %r4, 4;
	mov.u32 	%r6, %tid.x;
	shl.b32 	%r74, %r6, 7;
	setp.ge.s32 	%p1, %r74, %r5;
	@%p1 bra 	$L__BB13_5;
	mul.wide.u32 	%rd4, %r6, 128;
	add.s64 	%rd29, %rd2, %rd4;
	mul.wide.s32 	%rd5, %r2, 16;
	add.s64 	%rd95, %rd29, %rd5;
	mov.u32 	%r73, %r74;
$L__BB13_2:
	.pragma "nounroll";
	// begin inline asm
	prefetch.global.L2 [%rd95];
	// end inline asm
	add.s32 	%r73, %r73, 16384;
	add.s64 	%rd95, %rd95, 16384;
	setp.lt.s32 	%p2, %r73, %r5;
	@%p2 bra 	$L__BB13_2;
	add.s64 	%rd31, %rd3, %rd4;
	add.s64 	%rd96, %rd31, %rd5;
$L__BB13_4:
	.pragma "nounroll";
	// begin inline asm
	prefetch.global.L2 [%rd96];
	// end inline asm
	add.s32 	%r74, %r74, 16384;
	add.s64 	%rd96, %rd96, 16384;
	setp.lt.s32 	%p3, %r74, %r5;
	@%p3 bra 	$L__BB13_4;
$L__BB13_5:
	mul.wide.s32 	%rd97, %r2, 16;
	add.s64 	%rd12, %rd2, %rd97;
	add.s64 	%rd13, %rd3, %rd97;
	add.s64 	%rd14, %rd1, %rd97;
	setp.gt.s32 	%p4, %r1, %r3;
	@%p4 bra 	$L__BB13_18;
	setp.lt.s32 	%p5, %r44, 1;
	@%p5 bra 	$L__BB13_59;
	mul.f64 	%fd5, %fd2, %fd1;
	mul.f64 	%fd3, %fd5, 0dBFD0000000000000;
	setp.lt.u32 	%p6, %r44, 8;
	mov.b32 	%r82, 0;
	@%p6 bra 	$L__BB13_10;
	and.b32  	%r48, %r44, 2147483640;
	neg.s32 	%r76, %r48;
	mul.wide.u32 	%rd34, %r6, 16;
	add.s64 	%rd15, %rd1, %rd34;
	add.s64 	%rd35, %rd97, 6144;
	add.s32 	%r75, %r6, 128;
	add.s64 	%rd17, %rd3, %rd35;
	add.s64 	%rd18, %rd1, %rd35;
$L__BB13_9:
	.pragma "nounroll";
	and.b32  	%r82, %r44, 2147483640;
	mul.wide.s32 	%rd36, %r75, 16;
	cvta.to.global.u64 	%rd37, %rd24;
	mov.u32 	%r49, %ctaid.x;
	mul.lo.s32 	%r50, %r44, %r49;
	shl.b32 	%r51, %r50, 7;
	mul.wide.s32 	%rd38, %r51, 16;
	add.s64 	%rd39, %rd38, %rd37;
	add.s64 	%rd40, %rd39, %rd36;
	add.s64 	%rd41, %rd17, %rd36;
	add.s64 	%rd42, %rd18, %rd36;
	mul.wide.u32 	%rd43, %r6, 16;
	add.s64 	%rd44, %rd37, %rd43;
	add.s64 	%rd45, %rd44, %rd97;
	cvta.to.global.u64 	%rd46, %rd26;
	add.s64 	%rd47, %rd46, %rd43;
	add.s64 	%rd48, %rd47, %rd97;
	ld.global.v2.f64 	{%fd6, %fd7}, [%rd45];
	mul.f64 	%fd8, %fd3, %fd6;
	mul.f64 	%fd9, %fd3, %fd7;
	ld.global.v2.f64 	{%fd10, %fd11}, [%rd48];
	mul.f64 	%fd12, %fd8, %fd10;
	mul.f64 	%fd13, %fd9, %fd11;
	sub.f64 	%fd14, %fd12, %fd13;
	mul.f64 	%fd15, %fd8, %fd11;
	fma.rn.f64 	%fd16, %fd10, %fd9, %fd15;
	add.s64 	%rd49, %rd15, %rd97;
	st.global.v2.f64 	[%rd49], {%fd14, %fd16};
	ld.global.v2.f64 	{%fd17, %fd18}, [%rd40];
	mul.f64 	%fd19, %fd3, %fd17;
	mul.f64 	%fd20, %fd3, %fd18;
	ld.global.v2.f64 	{%fd21, %fd22}, [%rd41+-6144];
	mul.f64 	%fd23, %fd19, %fd21;
	mul.f64 	%fd24, %fd20, %fd22;
	sub.f64 	%fd25, %fd23, %fd24;
	mul.f64 	%fd26, %fd19, %fd22;
	fma.rn.f64 	%fd27, %fd21, %fd20, %fd26;
	st.global.v2.f64 	[%rd42+-6144], {%fd25, %fd27};
	ld.global.v2.f64 	{%fd28, %fd29}, [%rd40+2048];
	mul.f64 	%fd30, %fd3, %fd28;
	mul.f64 	%fd31, %fd3, %fd29;
	ld.global.v2.f64 	{%fd32, %fd33}, [%rd41+-4096];
	mul.f64 	%fd34, %fd30, %fd32;
	mul.f64 	%fd35, %fd31, %fd33;
	sub.f64 	%fd36, %fd34, %fd35;
	mul.f64 	%fd37, %fd30, %fd33;
	fma.rn.f64 	%fd38, %fd32, %fd31, %fd37;
	st.global.v2.f64 	[%rd42+-4096], {%fd36, %fd38};
	ld.global.v2.f64 	{%fd39, %fd40}, [%rd40+4096];
	mul.f64 	%fd41, %fd3, %fd39;
	mul.f64 	%fd42, %fd3, %fd40;
	ld.global.v2.f64 	{%fd43, %fd44}, [%rd41+-2048];
	mul.f64 	%fd45, %fd41, %fd43;
	mul.f64 	%fd46, %fd42, %fd44;
	sub.f64 	%fd47, %fd45, %fd46;
	mul.f64 	%fd48, %fd41, %fd44;
	fma.rn.f64 	%fd49, %fd43, %fd42, %fd48;
	st.global.v2.f64 	[%rd42+-2048], {%fd47, %fd49};
	ld.global.v2.f64 	{%fd50, %fd51}, [%rd40+6144];
	mul.f64 	%fd52, %fd3, %fd50;
	mul.f64 	%fd53, %fd3, %fd51;
	ld.global.v2.f64 	{%fd54, %fd55}, [%rd41];
	mul.f64 	%fd56, %fd52, %fd54;
	mul.f64 	%fd57, %fd53, %fd55;
	sub.f64 	%fd58, %fd56, %fd57;
	mul.f64 	%fd59, %fd52, %fd55;
	fma.rn.f64 	%fd60, %fd54, %fd53, %fd59;
	st.global.v2.f64 	[%rd42], {%fd58, %fd60};
	ld.global.v2.f64 	{%fd61, %fd62}, [%rd40+8192];
	mul.f64 	%fd63, %fd3, %fd61;
	mul.f64 	%fd64, %fd3, %fd62;
	ld.global.v2.f64 	{%fd65, %fd66}, [%rd41+2048];
	mul.f64 	%fd67, %fd63, %fd65;
	mul.f64 	%fd68, %fd64, %fd66;
	sub.f64 	%fd69, %fd67, %fd68;
	mul.f64 	%fd70, %fd63, %fd66;
	fma.rn.f64 	%fd71, %fd65, %fd64, %fd70;
	st.global.v2.f64 	[%rd42+2048], {%fd69, %fd71};
	ld.global.v2.f64 	{%fd72, %fd73}, [%rd40+10240];
	mul.f64 	%fd74, %fd3, %fd72;
	mul.f64 	%fd75, %fd3, %fd73;
	ld.global.v2.f64 	{%fd76, %fd77}, [%rd41+4096];
	mul.f64 	%fd78, %fd74, %fd76;
	mul.f64 	%fd79, %fd75, %fd77;
	sub.f64 	%fd80, %fd78, %fd79;
	mul.f64 	%fd81, %fd74, %fd77;
	fma.rn.f64 	%fd82, %fd76, %fd75, %fd81;
	st.global.v2.f64 	[%rd42+4096], {%fd80, %fd82};
	ld.global.v2.f64 	{%fd83, %fd84}, [%rd40+12288];
	mul.f64 	%fd85, %fd3, %fd83;
	mul.f64 	%fd86, %fd3, %fd84;
	ld.global.v2.f64 	{%fd87, %fd88}, [%rd41+6144];
	mul.f64 	%fd89, %fd85, %fd87;
	mul.f64 	%fd90, %fd86, %fd88;
	sub.f64 	%fd91, %fd89, %fd90;
	mul.f64 	%fd92, %fd85, %fd88;
	fma.rn.f64 	%fd93, %fd87, %fd86, %fd92;
	st.global.v2.f64 	[%rd42+6144], {%fd91, %fd93};
	add.s32 	%r76, %r76, 8;
	add.s64 	%rd97, %rd97, 16384;
	add.s32 	%r75, %r75, 1024;
	setp.eq.s32 	%p7, %r76, 0;
	@%p7 bra 	$L__BB13_10;
	bra.uni 	$L__BB13_9;
$L__BB13_10:
	and.b32  	%r38, %r44, 7;
	setp.eq.s32 	%p8, %r38, 0;
	@%p8 bra 	$L__BB13_59;
	and.b32  	%r39, %r44, 3;
	setp.lt.u32 	%p9, %r38, 4;
	@%p9 bra 	$L__BB13_13;
	shl.b32 	%r52, %r82, 7;
	add.s32 	%r53, %r52, %r6;
	mul.wide.s32 	%rd50, %r53, 16;
	add.s64 	%rd51, %rd12, %rd50;
	add.s64 	%rd52, %rd13, %rd50;
	ld.global.v2.f64 	{%fd94, %fd95}, [%rd51];
	mul.f64 	%fd96, %fd3, %fd94;
	mul.f64 	%fd97, %fd3, %fd95;
	ld.global.v2.f64 	{%fd98, %fd99}, [%rd52];
	mul.f64 	%fd100, %fd96, %fd98;
	mul.f64 	%fd101, %fd97, %fd99;
	sub.f64 	%fd102, %fd100, %fd101;
	mul.f64 	%fd103, %fd96, %fd99;
	fma.rn.f64 	%fd104, %fd98, %fd97, %fd103;
	add.s64 	%rd53, %rd14, %rd50;
	st.global.v2.f64 	[%rd53], {%fd102, %fd104};
	ld.global.v2.f64 	{%fd105, %fd106}, [%rd51+2048];
	mul.f64 	%fd107, %fd3, %fd105;
	mul.f64 	%fd108, %fd3, %fd106;
	ld.global.v2.f64 	{%fd109, %fd110}, [%rd52+2048];
	mul.f64 	%fd111, %fd107, %fd109;
	mul.f64 	%fd112, %fd108, %fd110;
	sub.f64 	%fd113, %fd111, %fd112;
	mul.f64 	%fd114, %fd107, %fd110;
	fma.rn.f64 	%fd115, %fd109, %fd108, %fd114;
	st.global.v2.f64 	[%rd53+2048], {%fd113, %fd115};
	ld.global.v2.f64 	{%fd116, %fd117}, [%rd51+4096];
	mul.f64 	%fd118, %fd3, %fd116;
	mul.f64 	%fd119, %fd3, %fd117;
	ld.global.v2.f64 	{%fd120, %fd121}, [%rd52+4096];
	mul.f64 	%fd122, %fd118, %fd120;
	mul.f64 	%fd123, %fd119, %fd121;
	sub.f64 	%fd124, %fd122, %fd123;
	mul.f64 	%fd125, %fd118, %fd121;
	fma.rn.f64 	%fd126, %fd120, %fd119, %fd125;
	st.global.v2.f64 	[%rd53+4096], {%fd124, %fd126};
	ld.global.v2.f64 	{%fd127, %fd128}, [%rd51+6144];
	mul.f64 	%fd129, %fd3, %fd127;
	mul.f64 	%fd130, %fd3, %fd128;
	ld.global.v2.f64 	{%fd131, %fd132}, [%rd52+6144];
	mul.f64 	%fd133, %fd129, %fd131;
	mul.f64 	%fd134, %fd130, %fd132;
	sub.f64 	%fd135, %fd133, %fd134;
	mul.f64 	%fd136, %fd129, %fd132;
	fma.rn.f64 	%fd137, %fd131, %fd130, %fd136;
	st.global.v2.f64 	[%rd53+6144], {%fd135, %fd137};
	add.s32 	%r82, %r82, 4;
$L__BB13_13:
	setp.eq.s32 	%p10, %r39, 0;
	@%p10 bra 	$L__BB13_59;
	setp.eq.s32 	%p11, %r39, 1;
	@%p11 bra 	$L__BB13_16;
	shl.b32 	%r54, %r82, 7;
	add.s32 	%r55, %r54, %r6;
	mul.wide.s32 	%rd54, %r55, 16;
	add.s64 	%rd55, %rd12, %rd54;
	add.s64 	%rd56, %rd13, %rd54;
	ld.global.v2.f64 	{%fd138, %fd139}, [%rd55];
	mul.f64 	%fd140, %fd3, %fd138;
	mul.f64 	%fd141, %fd3, %fd139;
	ld.global.v2.f64 	{%fd142, %fd143}, [%rd56];
	mul.f64 	%fd144, %fd140, %fd142;
	mul.f64 	%fd145, %fd141, %fd143;
	sub.f64 	%fd146, %fd144, %fd145;
	mul.f64 	%fd147, %fd140, %fd143;
	fma.rn.f64 	%fd148, %fd142, %fd141, %fd147;
	add.s64 	%rd57, %rd14, %rd54;
	st.global.v2.f64 	[%rd57], {%fd146, %fd148};
	ld.global.v2.f64 	{%fd149, %fd150}, [%rd55+2048];
	mul.f64 	%fd151, %fd3, %fd149;
	mul.f64 	%fd152, %fd3, %fd150;
	ld.global.v2.f64 	{%fd153, %fd154}, [%rd56+2048];
	mul.f64 	%fd155, %fd151, %fd153;
	mul.f64 	%fd156, %fd152, %fd154;
	sub.f64 	%fd157, %fd155, %fd156;
	mul.f64 	%fd158, %fd151, %fd154;
	fma.rn.f64 	%fd159, %fd153, %fd152, %fd158;
	st.global.v2.f64 	[%rd57+2048], {%fd157, %fd159};
	add.s32 	%r82, %r82, 2;
$L__BB13_16:
	and.b32  	%r56, %r44, 1;
	setp.eq.b32 	%p12, %r56, 1;
	not.pred 	%p13, %p12;
	@%p13 bra 	$L__BB13_59;
	shl.b32 	%r57, %r82, 7;
	add.s32 	%r58, %r57, %r6;
	mul.wide.s32 	%rd58, %r58, 16;
	add.s64 	%rd59, %rd12, %rd58;
	add.s64 	%rd60, %rd13, %rd58;
	ld.global.v2.f64 	{%fd160, %fd161}, [%rd59];
	mul.f64 	%fd162, %fd3, %fd160;
	mul.f64 	%fd163, %fd3, %fd161;
	ld.global.v2.f64 	{%fd164, %fd165}, [%rd60];
	mul.f64 	%fd166, %fd162, %fd164;
	mul.f64 	%fd167, %fd163, %fd165;
	sub.f64 	%fd168, %fd166, %fd167;
	mul.f64 	%fd169, %fd162, %fd165;
	fma.rn.f64 	%fd170, %fd164, %fd163, %fd169;
	add.s64 	%rd61, %rd14, %rd58;
	st.global.v2.f64 	[%rd61], {%fd168, %fd170};
	bra.uni 	$L__BB13_59;
$L__BB13_18:
	setp.lt.s32 	%p14, %r44, 1;
	@%p14 bra 	$L__BB13_59;
	mul.f64 	%fd171, %fd2, %fd1;
	mul.f64 	%fd4, %fd171, 0dBFD0000000000000;
	and.b32  	%r14, %r44, 7;
	setp.lt.u32 	%p15, %r44, 8;
	mov.b32 	%r78, 0;
	@%p15 bra 	$L__BB13_38;
	and.b32  	%r78, %r44, 2147483640;
	mov.b32 	%r77, 0;
$L__BB13_21:
	.pragma "nounroll";
	shl.b32 	%r61, %r77, 7;
	add.s32 	%r22, %r61, %r6;
	setp.ge.s32 	%p16, %r22, %r4;
	@%p16 bra 	$L__BB13_23;
	mul.wide.u32 	%rd62, %r22, 16;
	add.s64 	%rd63, %rd12, %rd62;
	add.s64 	%rd64, %rd13, %rd62;
	ld.global.v2.f64 	{%fd172, %fd173}, [%rd63];
	mul.f64 	%fd174, %fd4, %fd172;
	mul.f64 	%fd175, %fd4, %fd173;
	ld.global.v2.f64 	{%fd176, %fd177}, [%rd64];
	mul.f64 	%fd178, %fd174, %fd176;
	mul.f64 	%fd179, %fd175, %fd177;
	sub.f64 	%fd180, %fd178, %fd179;
	mul.f64 	%fd181, %fd174, %fd177;
	fma.rn.f64 	%fd182, %fd176, %fd175, %fd181;
	add.s64 	%rd65, %rd14, %rd62;
	st.global.v2.f64 	[%rd65], {%fd180, %fd182};
$L__BB13_23:
	add.s32 	%r62, %r22, 128;
	setp.ge.s32 	%p17, %r62, %r4;
	mul.wide.s32 	%rd66, %r62, 16;
	add.s64 	%rd21, %rd12, %rd66;
	add.s64 	%rd22, %rd13, %rd66;
	add.s64 	%rd23, %rd14, %rd66;
	@%p17 bra 	$L__BB13_25;
	ld.global.v2.f64 	{%fd183, %fd184}, [%rd21];
	mul.f64 	%fd185, %fd4, %fd183;
	mul.f64 	%fd186, %fd4, %fd184;
	ld.global.v2.f64 	{%fd187, %fd188}, [%rd22];
	mul.f64 	%fd189, %fd185, %fd187;
	mul.f64 	%fd190, %fd186, %fd188;
	sub.f64 	%fd191, %fd189, %fd190;
	mul.f64 	%fd192, %fd185, %fd188;
	fma.rn.f64 	%fd193, %fd187, %fd186, %fd192;
	st.global.v2.f64 	[%rd23], {%fd191, %fd193};
$L__BB13_25:
	add.s32 	%r63, %r22, 256;
	setp.ge.s32 	%p18, %r63, %r4;
	@%p18 bra 	$L__BB13_27;
	ld.global.v2.f64 	{%fd194, %fd195}, [%rd21+2048];
	mul.f64 	%fd196, %fd4, %fd194;
	mul.f64 	%fd197, %fd4, %fd195;
	ld.global.v2.f64 	{%fd198, %fd199}, [%rd22+2048];
	mul.f64 	%fd200, %fd196, %fd198;
	mul.f64 	%fd201, %fd197, %fd199;
	sub.f64 	%fd202, %fd200, %fd201;
	mul.f64 	%fd203, %fd196, %fd199;
	fma.rn.f64 	%fd204, %fd198, %fd197, %fd203;
	st.global.v2.f64 	[%rd23+2048], {%fd202, %fd204};
$L__BB13_27:
	add.s32 	%r64, %r22, 384;
	setp.ge.s32 	%p19, %r64, %r4;
	@%p19 bra 	$L__BB13_29;
	ld.global.v2.f64 	{%fd205, %fd206}, [%rd21+4096];
	mul.f64 	%fd207, %fd4, %fd205;
	mul.f64 	%fd208, %fd4, %fd206;
	ld.global.v2.f64 	{%fd209, %fd210}, [%rd22+4096];
	mul.f64 	%fd211, %fd207, %fd209;
	mul.f64 	%fd212, %fd208, %fd210;
	sub.f64 	%fd213, %fd211, %fd212;
	mul.f64 	%fd214, %fd207, %fd210;
	fma.rn.f64 	%fd215, %fd209, %fd208, %fd214;
	st.global.v2.f64 	[%rd23+4096], {%fd213, %fd215};
$L__BB13_29:
	add.s32 	%r65, %r22, 512;
	setp.ge.s32 	%p20, %r65, %r4;
	@%p20 bra 	$L__BB13_31;
	ld.global.v2.f64 	{%fd216, %fd217}, [%rd21+6144];
	mul.f64 	%fd218, %fd4, %fd216;
	mul.f64 	%fd219, %fd4, %fd217;
	ld.global.v2.f64 	{%fd220, %fd221}, [%rd22+6144];
	mul.f64 	%fd222, %fd218, %fd220;
	mul.f64 	%fd223, %fd219, %fd221;
	sub.f64 	%fd224, %fd222, %fd223;
	mul.f64 	%fd225, %fd218, %fd221;
	fma.rn.f64 	%fd226, %fd220, %fd219, %fd225;
	st.global.v2.f64 	[%rd23+6144], {%fd224, %fd226};
$L__BB13_31:
	add.s32 	%r66, %r22, 640;
	setp.ge.s32 	%p21, %r66, %r4;
	@%p21 bra 	$L__BB13_33;
	ld.global.v2.f64 	{%fd227, %fd228}, [%rd21+8192];
	mul.f64 	%fd229, %fd4, %fd227;
	mul.f64 	%fd230, %fd4, %fd228;
	ld.global.v2.f64 	{%fd231, %fd232}, [%rd22+8192];
	mul.f64 	%fd233, %fd229, %fd231;
	mul.f64 	%fd234, %fd230, %fd232;
	sub.f64 	%fd235, %fd233, %fd234;
	mul.f64 	%fd236, %fd229, %fd232;
	fma.rn.f64 	%fd237, %fd231, %fd230, %fd236;
	st.global.v2.f64 	[%rd23+8192], {%fd235, %fd237};
$L__BB13_33:
	add.s32 	%r67, %r22, 768;
	setp.ge.s32 	%p22, %r67, %r4;
	@%p22 bra 	$L__BB13_35;
	ld.global.v2.f64 	{%fd238, %fd239}, [%rd21+10240];
	mul.f64 	%fd240, %fd4, %fd238;
	mul.f64 	%fd241, %fd4, %fd239;
	ld.global.v2.f64 	{%fd242, %fd243}, [%rd22+10240];
	mul.f64 	%fd244, %fd240, %fd242;
	mul.f64 	%fd245, %fd241, %fd243;
	sub.f64 	%fd246, %fd244, %fd245;
	mul.f64 	%fd247, %fd240, %fd243;
	fma.rn.f64 	%fd248, %fd242, %fd241, %fd247;
	st.global.v2.f64 	[%rd23+10240], {%fd246, %fd248};
$L__BB13_35:
	add.s32 	%r68, %r22, 896;
	setp.ge.s32 	%p23, %r68, %r4;
	@%p23 bra 	$L__BB13_37;
	ld.global.v2.f64 	{%fd249, %fd250}, [%rd21+12288];
	mul.f64 	%fd251, %fd4, %fd249;
	mul.f64 	%fd252, %fd4, %fd250;
	ld.global.v2.f64 	{%fd253, %fd254}, [%rd22+12288];
	mul.f64 	%fd255, %fd251, %fd253;
	mul.f64 	%fd256, %fd252, %fd254;
	sub.f64 	%fd257, %fd255, %fd256;
	mul.f64 	%fd258, %fd251, %fd254;
	fma.rn.f64 	%fd259, %fd253, %fd252, %fd258;
	st.global.v2.f64 	[%rd23+12288], {%fd257, %fd259};
$L__BB13_37:
	add.s32 	%r77, %r77, 8;
	setp.ne.s32 	%p24, %r77, %r78;
	@%p24 bra 	$L__BB13_21;
$L__BB13_38:
	setp.eq.s32 	%p25, %r14, 0;
	@%p25 bra 	$L__BB13_59;
	and.b32  	%r25, %r44, 3;
	setp.lt.u32 	%p26, %r14, 4;
	@%p26 bra 	$L__BB13_49;
	shl.b32 	%r69, %r78, 7;
	add.s32 	%r26, %r69, %r6;
	setp.ge.s32 	%p27, %r26, %r4;
	@%p27 bra 	$L__BB13_42;
	mul.wide.s32 	%rd67, %r26, 16;
	add.s64 	%rd68, %rd12, %rd67;
	add.s64 	%rd69, %rd13, %rd67;
	ld.global.v2.f64 	{%fd260, %fd261}, [%rd68];
	mul.f64 	%fd262, %fd4, %fd260;
	mul.f64 	%fd263, %fd4, %fd261;
	ld.global.v2.f64 	{%fd264, %fd265}, [%rd69];
	mul.f64 	%fd266, %fd262, %fd264;
	mul.f64 	%fd267, %fd263, %fd265;
	sub.f64 	%fd268, %fd266, %fd267;
	mul.f64 	%fd269, %fd262, %fd265;
	fma.rn.f64 	%fd270, %fd264, %fd263, %fd269;
	add.s64 	%rd70, %rd14, %rd67;
	st.global.v2.f64 	[%rd70], {%fd268, %fd270};
$L__BB13_42:
	add.s32 	%r27, %r26, 128;
	setp.ge.s32 	%p28, %r27, %r4;
	@%p28 bra 	$L__BB13_44;
	mul.wide.s32 	%rd71, %r27, 16;
	add.s64 	%rd72, %rd12, %rd71;
	add.s64 	%rd73, %rd13, %rd71;
	ld.global.v2.f64 	{%fd271, %fd272}, [%rd72];
	mul.f64 	%fd273, %fd4, %fd271;
	mul.f64 	%fd274, %fd4, %fd272;
	ld.global.v2.f64 	{%fd275, %fd276}, [%rd73];
	mul.f64 	%fd277, %fd273, %fd275;
	mul.f64 	%fd278, %fd274, %fd276;
	sub.f64 	%fd279, %fd277, %fd278;
	mul.f64 	%fd280, %fd273, %fd276;
	fma.rn.f64 	%fd281, %fd275, %fd274, %fd280;
	add.s64 	%rd74, %rd14, %rd71;
	st.global.v2.f64 	[%rd74], {%fd279, %fd281};
$L__BB13_44:
	add.s32 	%r28, %r26, 256;
	setp.ge.s32 	%p29, %r28, %r4;
	@%p29 bra 	$L__BB13_46;
	mul.wide.s32 	%rd75, %r28, 16;
	add.s64 	%rd76, %rd12, %rd75;
	add.s64 	%rd77, %rd13, %rd75;
	ld.global.v2.f64 	{%fd282, %fd283}, [%rd76];
	mul.f64 	%fd284, %fd4, %fd282;
	mul.f64 	%fd285, %fd4, %fd283;
	ld.global.v2.f64 	{%fd286, %fd287}, [%rd77];
	mul.f64 	%fd288, %fd284, %fd286;
	mul.f64 	%fd289, %fd285, %fd287;
	sub.f64 	%fd290, %fd288, %fd289;
	mul.f64 	%fd291, %fd284, %fd287;
	fma.rn.f64 	%fd292, %fd286, %fd285, %fd291;
	add.s64 	%rd78, %rd14, %rd75;
	st.global.v2.f64 	[%rd78], {%fd290, %fd292};
$L__BB13_46:
	add.s32 	%r29, %r26, 384;
	setp.ge.s32 	%p30, %r29, %r4;
	@%p30 bra 	$L__BB13_48;
	mul.wide.s32 	%rd79, %r29, 16;
	add.s64 	%rd80, %rd12, %rd79;
	add.s64 	%rd81, %rd13, %rd79;
	ld.global.v2.f64 	{%fd293, %fd294}, [%rd80];
	mul.f64 	%fd295, %fd4, %fd293;
	mul.f64 	%fd296, %fd4, %fd294;
	ld.global.v2.f64 	{%fd297, %fd298}, [%rd81];
	mul.f64 	%fd299, %fd295, %fd297;
	mul.f64 	%fd300, %fd296, %fd298;
	sub.f64 	%fd301, %fd299, %fd300;
	mul.f64 	%fd302, %fd295, %fd298;
	fma.rn.f64 	%fd303, %fd297, %fd296, %fd302;
	add.s64 	%rd82, %rd14, %rd79;
	st.global.v2.f64 	[%rd82], {%fd301, %fd303};
$L__BB13_48:
	add.s32 	%r78, %r78, 4;
$L__BB13_49:
	setp.eq.s32 	%p31, %r25, 0;
	@%p31 bra 	$L__BB13_59;
	setp.eq.s32 	%p32, %r25, 1;
	@%p32 bra 	$L__BB13_56;
	shl.b32 	%r70, %r78, 7;
	add.s32 	%r32, %r70, %r6;
	setp.ge.s32 	%p33, %r32, %r4;
	@%p33 bra 	$L__BB13_53;
	mul.wide.s32 	%rd83, %r32, 16;
	add.s64 	%rd84, %rd12, %rd83;
	add.s64 	%rd85, %rd13, %rd83;
	ld.global.v2.f64 	{%fd304, %fd305}, [%rd84];
	mul.f64 	%fd306, %fd4, %fd304;
	mul.f64 	%fd307, %fd4, %fd305;
	ld.global.v2.f64 	{%fd308, %fd309}, [%rd85];
	mul.f64 	%fd310, %fd306, %fd308;
	mul.f64 	%fd311, %fd307, %fd309;
	sub.f64 	%fd312, %fd310, %fd311;
	mul.f64 	%fd313, %fd306, %fd309;
	fma.rn.f64 	%fd314, %fd308, %fd307, %fd313;
	add.s64 	%rd86, %rd14, %rd83;
	st.global.v2.f64 	[%rd86], {%fd312, %fd314};
$L__BB13_53:
	add.s32 	%r33, %r32, 128;
	setp.ge.s32 	%p34, %r33, %r4;
	@%p34 bra 	$L__BB13_55;
	mul.wide.s32 	%rd87, %r33, 16;
	add.s64 	%rd88, %rd12, %rd87;
	add.s64 	%rd89, %rd13, %rd87;
	ld.global.v2.f64 	{%fd315, %fd316}, [%rd88];
	mul.f64 	%fd317, %fd4, %fd315;
	mul.f64 	%fd318, %fd4, %fd316;
	ld.global.v2.f64 	{%fd319, %fd320}, [%rd89];
	mul.f64 	%fd321, %fd317, %fd319;
	mul.f64 	%fd322, %fd318, %fd320;
	sub.f64 	%fd323, %fd321, %fd322;
	mul.f64 	%fd324, %fd317, %fd320;
	fma.rn.f64 	%fd325, %fd319, %fd318, %fd324;
	add.s64 	%rd90, %rd14, %rd87;
	st.global.v2.f64 	[%rd90], {%fd323, %fd325};
$L__BB13_55:
	add.s32 	%r78, %r78, 2;
$L__BB13_56:
	and.b32  	%r71, %r44, 1;
	setp.eq.b32 	%p35, %r71, 1;
	not.pred 	%p36, %p35;
	@%p36 bra 	$L__BB13_59;
	shl.b32 	%r72, %r78, 7;
	add.s32 	%r36, %r72, %r6;
	setp.ge.s32 	%p37, %r36, %r4;
	@%p37 bra 	$L__BB13_59;
	mul.wide.s32 	%rd91, %r36, 16;
	add.s64 	%rd92, %rd12, %rd91;
	add.s64 	%rd93, %rd13, %rd91;
	ld.global.v2.f64 	{%fd326, %fd327}, [%rd92];
	mul.f64 	%fd328, %fd4, %fd326;
	mul.f64 	%fd329, %fd4, %fd327;
	ld.global.v2.f64 	{%fd330, %fd331}, [%rd93];
	mul.f64 	%fd332, %fd328, %fd330;
	mul.f64 	%fd333, %fd329, %fd331;
	sub.f64 	%fd334, %fd332, %fd333;
	mul.f64 	%fd335, %fd328, %fd331;
	fma.rn.f64 	%fd336, %fd330, %fd329, %fd335;
	add.s64 	%rd94, %rd14, %rd91;
	st.global.v2.f64 	[%rd94], {%fd334, %fd336};
$L__BB13_59:
	ret;

}
	// .globl	_ZN3cub18CUB_300001_SM_10006detail9transform16transform_kernelINS2_10policy_hubILb1EN4cuda3std3__45tupleIJN6thrust24THRUST_300001_SM_1000_NS6detail15normal_iteratorINSA_10device_ptrINSA_7complexIdEEEEEESH_EEEE10policy1000El13current_greenSH_JPSF_SM_EEEvT0_iT1_T2_DpNS2_10kernel_argIT3_EE
.visible .entry _ZN3cub18CUB_300001_SM_10006detail9transform16transform_kernelINS2_10policy_hubILb1EN4cuda3std3__45tupleIJN6thrust24THRUST_300001_SM_1000_NS6detail15normal_iteratorINSA_10device_ptrINSA_7complexIdEEEEEESH_EEEE10policy1000El13current_greenSH_JPSF_SM_EEEvT0_iT1_T2_DpNS2_10kernel_argIT3_EE(
	.param .u64 _ZN3cub18CUB_300001_SM_10006detail9transform16transform_kernelINS2_10policy_hubILb1EN4cuda3std3__45tupleIJN6thrust24THRUST_300001_SM_1000_NS6detail15normal_iteratorINSA_10device_ptrINSA_7complexIdEEEEEESH_EEEE10policy1000El13current_greenSH_JPSF_SM_EEEvT0_iT1_T2_DpNS2_10kernel_argIT3_EE_param_0,
	.param .u32 _ZN3cub18CUB_300001_SM_10006detail9transform16transform_kernelINS2_10policy_hubILb1EN4cuda3std3__45tupleIJN6thrust24THRUST_300001_SM_1000_NS6detail15normal_iteratorINSA_10device_ptrINSA_7complexIdEEEEEESH_EEEE10policy1000El13current_greenSH_JPSF_SM_EEEvT0_iT1_T2_DpNS2_10kernel_argIT3_EE_param_1,
	.param .align 8 .b8 _ZN3cub18CUB_300001_SM_10006detail9transform16transform_kernelINS2_10policy_hubILb1EN4cuda3std3__45tupleIJN6thrust24THRUST_300001_SM_1000_NS6detail15normal_iteratorINSA_10device_ptrINSA_7complexIdEEEEEESH_EEEE10policy1000El13current_greenSH_JPSF_SM_EEEvT0_iT1_T2_DpNS2_10kernel_argIT3_EE_param_2[16],
	.param .align 8 .b8 _ZN3cub18CUB_300001_SM_10006detail9transform16transform_kernelINS2_10policy_hubILb1EN4cuda3std3__45tupleIJN6thrust24THRUST_300001_SM_1000_NS6detail15normal_iteratorINSA_10device_ptrINSA_7complexIdEEEEEESH_EEEE10policy1000El13current_greenSH_JPSF_SM_EEEvT0_iT1_T2_DpNS2_10kernel_argIT3_EE_param_3[8],
	.param .align 8 .b8 _ZN3cub18CUB_300001_SM_10006detail9transform16transform_kernelINS2_10policy_hubILb1EN4cuda3std3__45tupleIJN6thrust24THRUST_300001_SM_1000_NS6detail15normal_iteratorINSA_10device_ptrINSA_7complexIdEEEEEESH_EEEE10policy1000El13current_greenSH_JPSF_SM_EEEvT0_iT1_T2_DpNS2_10kernel_argIT3_EE_param_4[16],
	.param .align 8 .b8 _ZN3cub18CUB_300001_SM_10006detail9transform16transform_kernelINS2_10policy_hubILb1EN4cuda3std3__45tupleIJN6thrust24THRUST_300001_SM_1000_NS6detail15normal_iteratorINSA_10device_ptrINSA_7complexIdEEEEEESH_EEEE10policy1000El13current_greenSH_JPSF_SM_EEEvT0_iT1_T2_DpNS2_10kernel_argIT3_EE_param_5[16]
)
.maxntid 128
{
	.reg .pred 	%p<38>;
	.reg .b32 	%r<80>;
	.reg .b64 	%rd<107>;
	.reg .b64 	%fd<337>;

	ld.param.f64 	%fd1, [_ZN3cub18CUB_300001_SM_10006detail9transform16transform_kernelINS2_10policy_hubILb1EN4cuda3std3__45tupleIJN6thrust24THRUST_300001_SM_1000_NS6detail15normal_iteratorINSA_10device_ptrINSA_7complexIdEEEEEESH_EEEE10policy1000El13current_greenSH_JPSF_SM_EEEvT0_iT1_T2_DpNS2_10kernel_argIT3_EE_param_2];
	ld.param.f64 	%fd2, [_ZN3cub18CUB_300001_SM_10006detail9transform16transform_kernelINS2_10policy_hubILb1EN4cuda3std3__45tupleIJN6thrust24THRUST_300001_SM_1000_NS6detail15normal_iteratorINSA_10device_ptrINSA_7complexIdEEEEEESH_EEEE10policy1000El13current_greenSH_JPSF_SM_EEEvT0_iT1_T2_DpNS2_10kernel_argIT3_EE_param_2+8];
	ld.param.u64 	%rd29, [_ZN3cub18CUB_300001_SM_10006detail9transform16transform_kernelINS2_10policy_hubILb1EN4cuda3std3__45tupleIJN6thrust24THRUST_300001_SM_1000_NS6detail15normal_iteratorINSA_10device_ptrINSA_7complexIdEEEEEESH_EEEE10policy1000El13current_greenSH_JPSF_SM_EEEvT0_iT1_T2_DpNS2_10kernel_argIT3_EE_param_0];
	ld.param.u64 	%rd27, [_ZN3cub18CUB_300001_SM_10006detail9transform16transform_kernelINS2_10policy_hubILb1EN4cuda3std3__45tupleIJN6thrust24THRUST_300001_SM_1000_NS6detail15normal_iteratorINSA_10device_ptrINSA_7complexIdEEEEEESH_EEEE10policy1000El13current_greenSH_JPSF_SM_EEEvT0_iT1_T2_DpNS2_10kernel_argIT3_EE_param_5];
	ld.param.u64 	%rd25, [_ZN3cub18CUB_300001_SM_10006detail9transform16transform_kernelINS2_10policy_hubILb1EN4cuda3std3__45tupleIJN6thrust24THRUST_300001_SM_1000_NS6detail15normal_iteratorINSA_10device_ptrINSA_7complexIdEEEEEESH_EEEE10policy1000El13current_greenSH_JPSF_SM_EEEvT0_iT1_T2_DpNS2_10kernel_argIT3_EE_param_4];
	ld.param.u64 	%rd30, [_ZN3cub18CUB_300001_SM_10006detail9transform16transform_kernelINS2_10policy_hubILb1EN4cuda3std3__45tupleIJN6thrust24THRUST_300001_SM_1000_NS6detail15normal_iteratorINSA_10device_ptrINSA_7complexIdEEEEEESH_EEEE10policy1000El13current_greenSH_JPSF_SM_EEEvT0_iT1_T2_DpNS2_10kernel_argIT3_EE_param_3];
	ld.param.u32 	%r42, [_ZN3cub18CUB_300001_SM_10006detail9transform16transform_kernelINS2_10policy_hubILb1EN4cuda3std3__45tupleIJN6thrust24THRUST_300001_SM_1000_NS6detail15normal_iteratorINSA_10device_ptrINSA_7complexIdEEEEEESH_EEEE10policy1000El13current_greenSH_JPSF_SM_EEEvT0_iT1_T2_DpNS2_10kernel_argIT3_EE_param_1];
	cvta.to.global.u64 	%rd1, %rd30;
	cvta.to.global.u64 	%rd2, %rd25;
	cvta.to.global.u64 	%rd3, %rd27;
	shl.b32 	%r1, %r42, 7;
	mov.u32 	%r43, %ctaid.x;
	cvt.u64.u32 	%rd31, %r43;
	cvt.s64.s32 	%rd32, %r1;
	mul.lo.s64 	%rd4, %rd32, %rd31;
	sub.s64 	%rd33, %rd29, %rd4;
	min.s64 	%rd34, %rd33, %rd32;
	cvt.u32.u64 	%r2, %rd34;
	shl.b32 	%r3, %r2, 4;
	mov.u32 	%r4, %tid.x;
	shl.b32 	%r70, %r4, 7;
	setp.ge.s32 	%p1, %r70, %r3;
	@%p1 bra 	$L__BB14_5;
	shl.b64 	%rd5, %rd4, 4;
	add.s64 	%rd35, %rd2, %rd5;
	mul.wide.u32 	%rd6, %r4, 128;
	add.s64 	%rd104, %rd35, %rd6;
	mov.u32 	%r69, %r70;
$L__BB14_2:
	.pragma "nounroll";
	// begin inline asm
	prefetch.global.L2 [%rd104];
	// end inline asm
	add.s32 	%r69, %r69, 16384;
	add.s64 	%rd104, %rd104, 16384;
	setp.lt.s32 	%p2, %r69, %r3;
	@%p2 bra 	$L__BB14_2;
	add.s64 	%rd37, %rd3, %rd5;
	add.s64 	%rd105, %rd37, %rd6;
$L__BB14_4:
	.pragma "nounroll";
	// begin inline asm
	prefetch.global.L2 [%rd105];
	// end inline asm
	add.s32 	%r70, %r70, 16384;
	add.s64 	%rd105, %rd105, 16384;
	setp.lt.s32 	%p3, %r70, %r3;
	@%p3 bra 	$L__BB14_4;
$L__BB14_5:
	shl.b64 	%rd106, %rd4, 4;
	add.s64 	%rd13, %rd2, %rd106;
	add.s64 	%rd14, %rd3, %rd106;
	add.s64 	%rd15, %rd1, %rd106;
	setp.eq.s32 	%p4, %r1, %r2;
	@%p4 bra 	$L__BB14_47;
	setp.lt.s32 	%p5, %r42, 1;
	@%p5 bra 	$L__BB14_59;
	mul.f64 	%fd5, %fd2, %fd1;
	mul.f64 	%fd3, %fd5, 0dBFD0000000000000;
	and.b32  	%r10, %r42, 7;
	setp.lt.u32 	%p6, %r42, 8;
	mov.b32 	%r77, 0;
	@%p6 bra 	$L__BB14_26;
	and.b32  	%r77, %r42, 2147483640;
	mov.b32 	%r73, 0;
$L__BB14_9:
	.pragma "nounroll";
	shl.b32 	%r46, %r73, 7;
	add.s32 	%r20, %r46, %r4;
	setp.ge.s32 	%p7, %r20, %r2;
	@%p7 bra 	$L__BB14_11;
	mul.wide.u32 	%rd40, %r20, 16;
	add.s64 	%rd41, %rd13, %rd40;
	add.s64 	%rd42, %rd14, %rd40;
	ld.global.v2.f64 	{%fd6, %fd7}, [%rd41];
	mul.f64 	%fd8, %fd3, %fd6;
	mul.f64 	%fd9, %fd3, %fd7;
	ld.global.v2.f64 	{%fd10, %fd11}, [%rd42];
	mul.f64 	%fd12, %fd8, %fd10;
	mul.f64 	%fd13, %fd9, %fd11;
	sub.f64 	%fd14, %fd12, %fd13;
	mul.f64 	%fd15, %fd8, %fd11;
	fma.rn.f64 	%fd16, %fd10, %fd9, %fd15;
	add.s64 	%rd43, %rd15, %rd40;
	st.global.v2.f64 	[%rd43], {%fd14, %fd16};
$L__BB14_11:
	add.s32 	%r47, %r20, 128;
	setp.ge.s32 	%p8, %r47, %r2;
	mul.wide.s32 	%rd44, %r47, 16;
	add.s64 	%rd22, %rd13, %rd44;
	add.s64 	%rd23, %rd14, %rd44;
	add.s64 	%rd24, %rd15, %rd44;
	@%p8 bra 	$L__BB14_13;
	ld.global.v2.f64 	{%fd17, %fd18}, [%rd22];
	mul.f64 	%fd19, %fd3, %fd17;
	mul.f64 	%fd20, %fd3, %fd18;
	ld.global.v2.f64 	{%fd21, %fd22}, [%rd23];
	mul.f64 	%fd23, %fd19, %fd21;
	mul.f64 	%fd24, %fd20, %fd22;
	sub.f64 	%fd25, %fd23, %fd24;
	mul.f64 	%fd26, %fd19, %fd22;
	fma.rn.f64 	%fd27, %fd21, %fd20, %fd26;
	st.global.v2.f64 	[%rd24], {%fd25, %fd27};
$L__BB14_13:
	add.s32 	%r48, %r20, 256;
	setp.ge.s32 	%p9, %r48, %r2;
	@%p9 bra 	$L__BB14_15;
	ld.global.v2.f64 	{%fd28, %fd29}, [%rd22+2048];
	mul.f64 	%fd30, %fd3, %fd28;
	mul.f64 	%fd31, %fd3, %fd29;
	ld.global.v2.f64 	{%fd32, %fd33}, [%rd23+2048];
	mul.f64 	%fd34, %fd30, %fd32;
	mul.f64 	%fd35, %fd31, %fd33;
	sub.f64 	%fd36, %fd34, %fd35;
	mul.f64 	%fd37, %fd30, %fd33;
	fma.rn.f64 	%fd38, %fd32, %fd31, %fd37;
	st.global.v2.f64 	[%rd24+2048], {%fd36, %fd38};
$L__BB14_15:
	add.s32 	%r49, %r20, 384;
	setp.ge.s32 	%p10, %r49, %r2;
	@%p10 bra 	$L__BB14_17;
	ld.global.v2.f64 	{%fd39, %fd40}, [%rd22+4096];
	mul.f64 	%fd41, %fd3, %fd39;
	mul.f64 	%fd42, %fd3, %fd40;
	ld.global.v2.f64 	{%fd43, %fd44}, [%rd23+4096];
	mul.f64 	%fd45, %fd41, %fd43;
	mul.f64 	%fd46, %fd42, %fd44;
	sub.f64 	%fd47, %fd45, %fd46;
	mul.f64 	%fd48, %fd41, %fd44;
	fma.rn.f64 	%fd49, %fd43, %fd42, %fd48;
	st.global.v2.f64 	[%rd24+4096], {%fd47, %fd49};
$L__BB14_17:
	add.s32 	%r50, %r20, 512;
	setp.ge.s32 	%p11, %r50, %r2;
	@%p11 bra 	$L__BB14_19;
	ld.global.v2.f64 	{%fd50, %fd51}, [%rd22+6144];
	mul.f64 	%fd52, %fd3, %fd50;
	mul.f64 	%fd53, %fd3, %fd51;
	ld.global.v2.f64 	{%fd54, %fd55}, [%rd23+6144];
	mul.f64 	%fd56, %fd52, %fd54;
	mul.f64 	%fd57, %fd53, %fd55;
	sub.f64 	%fd58, %fd56, %fd57;
	mul.f64 	%fd59, %fd52, %fd55;
	fma.rn.f64 	%fd60, %fd54, %fd53, %fd59;
	st.global.v2.f64 	[%rd24+6144], {%fd58, %fd60};
$L__BB14_19:
	add.s32 	%r51, %r20, 640;
	setp.ge.s32 	%p12, %r51, %r2;
	@%p12 bra 	$L__BB14_21;
	ld.global.v2.f64 	{%fd61, %fd62}, [%rd22+8192];
	mul.f64 	%fd63, %fd3, %fd61;
	mul.f64 	%fd64, %fd3, %fd62;
	ld.global.v2.f64 	{%fd65, %fd66}, [%rd23+8192];
	mul.f64 	%fd67, %fd63, %fd65;
	mul.f64 	%fd68, %fd64, %fd66;
	sub.f64 	%fd69, %fd67, %fd68;
	mul.f64 	%fd70, %fd63, %fd66;
	fma.rn.f64 	%fd71, %fd65, %fd64, %fd70;
	st.global.v2.f64 	[%rd24+8192], {%fd69, %fd71};
$L__BB14_21:
	add.s32 	%r52, %r20, 768;
	setp.ge.s32 	%p13, %r52, %r2;
	@%p13 bra 	$L__BB14_23;
	ld.global.v2.f64 	{%fd72, %fd73}, [%rd22+10240];
	mul.f64 	%fd74, %fd3, %fd72;
	mul.f64 	%fd75, %fd3, %fd73;
	ld.global.v2.f64 	{%fd76, %fd77}, [%rd23+10240];
	mul.f64 	%fd78, %fd74, %fd76;
	mul.f64 	%fd79, %fd75, %fd77;
	sub.f64 	%fd80, %fd78, %fd79;
	mul.f64 	%fd81, %fd74, %fd77;
	fma.rn.f64 	%fd82, %fd76, %fd75, %fd81;
	st.global.v2.f64 	[%rd24+10240], {%fd80, %fd82};
$L__BB14_23:
	add.s32 	%r53, %r20, 896;
	setp.ge.s32 	%p14, %r53, %r2;
	@%p14 bra 	$L__BB14_25;
	ld.global.v2.f64 	{%fd83, %fd84}, [%rd22+12288];
	mul.f64 	%fd85, %fd3, %fd83;
	mul.f64 	%fd86, %fd3, %fd84;
	ld.global.v2.f64 	{%fd87, %fd88}, [%rd23+12288];
	mul.f64 	%fd89, %fd85, %fd87;
	mul.f64 	%fd90, %fd86, %fd88;
	sub.f64 	%fd91, %fd89, %fd90;
	mul.f64 	%fd92, %fd85, %fd88;
	fma.rn.f64 	%fd93, %fd87, %fd86, %fd92;
	st.global.v2.f64 	[%rd24+12288], {%fd91, %fd93};
$L__BB14_25:
	add.s32 	%r73, %r73, 8;
	setp.eq.s32 	%p15, %r73, %r77;
	@%p15 bra 	$L__BB14_26;
	bra.uni 	$L__BB14_9;
$L__BB14_26:
	setp.eq.s32 	%p16, %r10, 0;
	@%p16 bra 	$L__BB14_59;
	and.b32  	%r30, %r42, 3;
	setp.lt.u32 	%p17, %r10, 4;
	@%p17 bra 	$L__BB14_37;
	shl.b32 	%r54, %r77, 7;
	add.s32 	%r31, %r54, %r4;
	setp.ge.s32 	%p18, %r31, %r2;
	@%p18 bra 	$L__BB14_30;
	mul.wide.s32 	%rd45, %r31, 16;
	add.s64 	%rd46, %rd13, %rd45;
	add.s64 	%rd47, %rd14, %rd45;
	ld.global.v2.f64 	{%fd94, %fd95}, [%rd46];
	mul.f64 	%fd96, %fd3, %fd94;
	mul.f64 	%fd97, %fd3, %fd95;
	ld.global.v2.f64 	{%fd98, %fd99}, [%rd47];
	mul.f64 	%fd100, %fd96, %fd98;
	mul.f64 	%fd101, %fd97, %fd99;
	sub.f64 	%fd102, %fd100, %fd101;
	mul.f64 	%fd103, %fd96, %fd99;
	fma.rn.f64 	%fd104, %fd98, %fd97, %fd103;
	add.s64 	%rd48, %rd15, %rd45;
	st.global.v2.f64 	[%rd48], {%fd102, %fd104};
$L__BB14_30:
	add.s32 	%r32, %r31, 128;
	setp.ge.s32 	%p19, %r32, %r2;
	@%p19 bra 	$L__BB14_32;
	mul.wide.s32 	%rd49, %r32, 16;
	add.s64 	%rd50, %rd13, %rd49;
	add.s64 	%rd51, %rd14, %rd49;
	ld.global.v2.f64 	{%fd105, %fd106}, [%rd50];
	mul.f64 	%fd107, %fd3, %fd105;
	mul.f64 	%fd108, %fd3, %fd106;
	ld.global.v2.f64 	{%fd109, %fd110}, [%rd51];
	mul.f64 	%fd111, %fd107, %fd109;
	mul.f64 	%fd112, %fd108, %fd110;
	sub.f64 	%fd113, %fd111, %fd112;
	mul.f64 	%fd114, %fd107, %fd110;
	fma.rn.f64 	%fd115, %fd109, %fd108, %fd114;
	add.s64 	%rd52, %rd15, %rd49;
	st.global.v2.f64 	[%rd52], {%fd113, %fd115};
$L__BB14_32:
	add.s32 	%r33, %r31, 256;
	setp.ge.s32 	%p20, %r33, %r2;
	@%p20 bra 	$L__BB14_34;
	mul.wide.s32 	%rd53, %r33, 16;
	add.s64 	%rd54, %rd13, %rd53;
	add.s64 	%rd55, %rd14, %rd53;
	ld.global.v2.f64 	{%fd116, %fd117}, [%rd54];
	mul.f64 	%fd118, %fd3, %fd116;
	mul.f64 	%fd119, %fd3, %fd117;
	ld.global.v2.f64 	{%fd120, %fd121}, [%rd55];
	mul.f64 	%fd122, %fd118, %fd120;
	mul.f64 	%fd123, %fd119, %fd121;
	sub.f64 	%fd124, %fd122, %fd123;
	mul.f64 	%fd125, %fd118, %fd121;
	fma.rn.f64 	%fd126, %fd120, %fd119, %fd125;
	add.s64 	%rd56, %rd15, %rd53;
	st.global.v2.f64 	[%rd56], {%fd124, %fd126};
$L__BB14_34:
	add.s32 	%r34, %r31, 384;
	setp.ge.s32 	%p21, %r34, %r2;
	@%p21 bra 	$L__BB14_36;
	mul.wide.s32 	%rd57, %r34, 16;
	add.s64 	%rd58, %rd13, %rd57;
	add.s64 	%rd59, %rd14, %rd57;
	ld.global.v2.f64 	{%fd127, %fd128}, [%rd58];
	mul.f64 	%fd129, %fd3, %fd127;
	mul.f64 	%fd130, %fd3, %fd128;
	ld.global.v2.f64 	{%fd131, %fd132}, [%rd59];
	mul.f64 	%fd133, %fd129, %fd131;
	mul.f64 	%fd134, %fd130, %fd132;
	sub.f64 	%fd135, %fd133, %fd134;
	mul.f64 	%fd136, %fd129, %fd132;
	fma.rn.f64 	%fd137, %fd131, %fd130, %fd136;
	add.s64 	%rd60, %rd15, %rd57;
	st.global.v2.f64 	[%rd60], {%fd135, %fd137};
$L__BB14_36:
	add.s32 	%r77, %r77, 4;
$L__BB14_37:
	setp.eq.s32 	%p22, %r30, 0;
	@%p22 bra 	$L__BB14_59;
	setp.eq.s32 	%p23, %r30, 1;
	@%p23 bra 	$L__BB14_44;
	shl.b32 	%r55, %r77, 7;
	add.s32 	%r37, %r55, %r4;
	setp.ge.s32 	%p24, %r37, %r2;
	@%p24 bra 	$L__BB14_41;
	mul.wide.s32 	%rd61, %r37, 16;
	add.s64 	%rd62, %rd13, %rd61;
	add.s64 	%rd63, %rd14, %rd61;
	ld.global.v2.f64 	{%fd138, %fd139}, [%rd62];
	mul.f64 	%fd140, %fd3, %fd138;
	mul.f64 	%fd141, %fd3, %fd139;
	ld.global.v2.f64 	{%fd142, %fd143}, [%rd63];
	mul.f64 	%fd144, %fd140, %fd142;
	mul.f64 	%fd145, %fd141, %fd143;
	sub.f64 	%fd146, %fd144, %fd145;
	mul.f64 	%fd147, %fd140, %fd143;
	fma.rn.f64 	%fd148, %fd142, %fd141, %fd147;
	add.s64 	%rd64, %rd15, %rd61;
	st.global.v2.f64 	[%rd64], {%fd146, %fd148};
$L__BB14_41:
	add.s32 	%r38, %r37, 128;
	setp.ge.s32 	%p25, %r38, %r2;
	@%p25 bra 	$L__BB14_43;
	mul.wide.s32 	%rd65, %r38, 16;
	add.s64 	%rd66, %rd13, %rd65;
	add.s64 	%rd67, %rd14, %rd65;
	ld.global.v2.f64 	{%fd149, %fd150}, [%rd66];
	mul.f64 	%fd151, %fd3, %fd149;
	mul.f64 	%fd152, %fd3, %fd150;
	ld.global.v2.f64 	{%fd153, %fd154}, [%rd67];
	mul.f64 	%fd155, %fd151, %fd153;
	mul.f64 	%fd156, %fd152, %fd154;
	sub.f64 	%fd157, %fd155, %fd156;
	mul.f64 	%fd158, %fd151, %fd154;
	fma.rn.f64 	%fd159, %fd153, %fd152, %fd158;
	add.s64 	%rd68, %rd15, %rd65;
	st.global.v2.f64 	[%rd68], {%fd157, %fd159};
$L__BB14_43:
	add.s32 	%r77, %r77, 2;
$L__BB14_44:
	and.b32  	%r56, %r42, 1;
	setp.eq.b32 	%p26, %r56, 1;
	not.pred 	%p27, %p26;
	@%p27 bra 	$L__BB14_59;
	shl.b32 	%r57, %r77, 7;
	add.s32 	%r41, %r57, %r4;
	setp.ge.s32 	%p28, %r41, %r2;
	@%p28 bra 	$L__BB14_59;
	mul.wide.s32 	%rd69, %r41, 16;
	add.s64 	%rd70, %rd13, %rd69;
	add.s64 	%rd71, %rd14, %rd69;
	ld.global.v2.f64 	{%fd160, %fd161}, [%rd70];
	mul.f64 	%fd162, %fd3, %fd160;
	mul.f64 	%fd163, %fd3, %fd161;
	ld.global.v2.f64 	{%fd164, %fd165}, [%rd71];
	mul.f64 	%fd166, %fd162, %fd164;
	mul.f64 	%fd167, %fd163, %fd165;
	sub.f64 	%fd168, %fd166, %fd167;
	mul.f64 	%fd169, %fd162, %fd165;
	fma.rn.f64 	%fd170, %fd164, %fd163, %fd169;
	add.s64 	%rd72, %rd15, %rd69;
	st.global.v2.f64 	[%rd72], {%fd168, %fd170};
	bra.uni 	$L__BB14_59;
$L__BB14_47:
	setp.lt.s32 	%p29, %r42, 1;
	@%p29 bra 	$L__BB14_59;
	mul.f64 	%fd171, %fd2, %fd1;
	mul.f64 	%fd4, %fd171, 0dBFD0000000000000;
	setp.lt.u32 	%p30, %r42, 8;
	mov.b32 	%r75, 0;
	@%p30 bra 	$L__BB14_51;
	and.b32  	%r75, %r42, 2147483640;
	neg.s32 	%r72, %r75;
	mul.wide.u32 	%rd73, %r4, 16;
	add.s64 	%rd16, %rd1, %rd73;
	add.s64 	%rd74, %rd106, 6144;
	add.s32 	%r71, %r4, 128;
	add.s64 	%rd18, %rd3, %rd74;
	add.s64 	%rd19, %rd1, %rd74;
$L__BB14_50:
	.pragma "nounroll";
	mul.wide.s32 	%rd75, %r71, 16;
	cvta.to.global.u64 	%rd76, %rd25;
	cvt.s64.s32 	%rd77, %r1;
	mov.u32 	%r61, %ctaid.x;
	cvt.u64.u32 	%rd78, %r61;
	mul.lo.s64 	%rd79, %rd77, %rd78;
	shl.b64 	%rd80, %rd79, 4;
	add.s64 	%rd81, %rd80, %rd76;
	add.s64 	%rd82, %rd81, %rd75;
	add.s64 	%rd83, %rd18, %rd75;
	add.s64 	%rd84, %rd19, %rd75;
	mul.wide.u32 	%rd85, %r4, 16;
	add.s64 	%rd86, %rd76, %rd85;
	add.s64 	%rd87, %rd86, %rd106;
	cvta.to.global.u64 	%rd88, %rd27;
	add.s64 	%rd89, %rd88, %rd85;
	add.s64 	%rd90, %rd89, %rd106;
	ld.global.v2.f64 	{%fd172, %fd173}, [%rd87];
	mul.f64 	%fd174, %fd4, %fd172;
	mul.f64 	%fd175, %fd4, %fd173;
	ld.global.v2.f64 	{%fd176, %fd177}, [%rd90];
	mul.f64 	%fd178, %fd174, %fd176;
	mul.f64 	%fd179, %fd175, %fd177;
	sub.f64 	%fd180, %fd178, %fd179;
	mul.f64 	%fd181, %fd174, %fd177;
	fma.rn.f64 	%fd182, %fd176, %fd175, %fd181;
	add.s64 	%rd91, %rd16, %rd106;
	st.global.v2.f64 	[%rd91], {%fd180, %fd182};
	ld.global.v2.f64 	{%fd183, %fd184}, [%rd82];
	mul.f64 	%fd185, %fd4, %fd183;
	mul.f64 	%fd186, %fd4, %fd184;
	ld.global.v2.f64 	{%fd187, %fd188}, [%rd83+-6144];
	mul.f64 	%fd189, %fd185, %fd187;
	mul.f64 	%fd190, %fd186, %fd188;
	sub.f64 	%fd191, %fd189, %fd190;
	mul.f64 	%fd192, %fd185, %fd188;
	fma.rn.f64 	%fd193, %fd187, %fd186, %fd192;
	st.global.v2.f64 	[%rd84+-6144], {%fd191, %fd193};
	ld.global.v2.f64 	{%fd194, %fd195}, [%rd82+2048];
	mul.f64 	%fd196, %fd4, %fd194;
	mul.f64 	%fd197, %fd4, %fd195;
	ld.global.v2.f64 	{%fd198, %fd199}, [%rd83+-4096];
	mul.f64 	%fd200, %fd196, %fd198;
	mul.f64 	%fd201, %fd197, %fd199;
	sub.f64 	%fd202, %fd200, %fd201;
	mul.f64 	%fd203, %fd196, %fd199;
	fma.rn.f64 	%fd204, %fd198, %fd197, %fd203;
	st.global.v2.f64 	[%rd84+-4096], {%fd202, %fd204};
	ld.global.v2.f64 	{%fd205, %fd206}, [%rd82+4096];
	mul.f64 	%fd207, %fd4, %fd205;
	mul.f64 	%fd208, %fd4, %fd206;
	ld.global.v2.f64 	{%fd209, %fd210}, [%rd83+-2048];
	mul.f64 	%fd211, %fd207, %fd209;
	mul.f64 	%fd212, %fd208, %fd210;
	sub.f64 	%fd213, %fd211, %fd212;
	mul.f64 	%fd214, %fd207, %fd210;
	fma.rn.f64 	%fd215, %fd209, %fd208, %fd214;
	st.global.v2.f64 	[%rd84+-2048], {%fd213, %fd215};
	ld.global.v2.f64 	{%fd216, %fd217}, [%rd82+6144];
	mul.f64 	%fd218, %fd4, %fd216;
	mul.f64 	%fd219, %fd4, %fd217;
	ld.global.v2.f64 	{%fd220, %fd221}, [%rd83];
	mul.f64 	%fd222, %fd218, %fd220;
	mul.f64 	%fd223, %fd219, %fd221;
	sub.f64 	%fd224, %fd222, %fd223;
	mul.f64 	%fd225, %fd218, %fd221;
	fma.rn.f64 	%fd226, %fd220, %fd219, %fd225;
	st.global.v2.f64 	[%rd84], {%fd224, %fd226};
	ld.global.v2.f64 	{%fd227, %fd228}, [%rd82+8192];
	mul.f64 	%fd229, %fd4, %fd227;
	mul.f64 	%fd230, %fd4, %fd228;
	ld.global.v2.f64 	{%fd231, %fd232}, [%rd83+2048];
	mul.f64 	%fd233, %fd229, %fd231;
	mul.f64 	%fd234, %fd230, %fd232;
	sub.f64 	%fd235, %fd233, %fd234;
	mul.f64 	%fd236, %fd229, %fd232;
	fma.rn.f64 	%fd237, %fd231, %fd230, %fd236;
	st.global.v2.f64 	[%rd84+2048], {%fd235, %fd237};
	ld.global.v2.f64 	{%fd238, %fd239}, [%rd82+10240];
	mul.f64 	%fd240, %fd4, %fd238;
	mul.f64 	%fd241, %fd4, %fd239;
	ld.global.v2.f64 	{%fd242, %fd243}, [%rd83+4096];
	mul.f64 	%fd244, %fd240, %fd242;
	mul.f64 	%fd245, %fd241, %fd243;
	sub.f64 	%fd246, %fd244, %fd245;
	mul.f64 	%fd247, %fd240, %fd243;
	fma.rn.f64 	%fd248, %fd242, %fd241, %fd247;
	st.global.v2.f64 	[%rd84+4096], {%fd246, %fd248};
	ld.global.v2.f64 	{%fd249, %fd250}, [%rd82+12288];
	mul.f64 	%fd251, %fd4, %fd249;
	mul.f64 	%fd252, %fd4, %fd250;
	ld.global.v2.f64 	{%fd253, %fd254}, [%rd83+6144];
	mul.f64 	%fd255, %fd251, %fd253;
	mul.f64 	%fd256, %fd252, %fd254;
	sub.f64 	%fd257, %fd255, %fd256;
	mul.f64 	%fd258, %fd251, %fd254;
	fma.rn.f64 	%fd259, %fd253, %fd252, %fd258;
	st.global.v2.f64 	[%rd84+6144], {%fd257, %fd259};
	add.s32 	%r72, %r72, 8;
	add.s64 	%rd106, %rd106, 16384;
	add.s32 	%r71, %r71, 1024;
	setp.eq.s32 	%p31, %r72, 0;
	@%p31 bra 	$L__BB14_51;
	bra.uni 	$L__BB14_50;
$L__BB14_51:
	and.b32  	%r23, %r42, 7;
	setp.eq.s32 	%p32, %r23, 0;
	@%p32 bra 	$L__BB14_59;
	and.b32  	%r24, %r42, 3;
	setp.lt.u32 	%p33, %r23, 4;
	@%p33 bra 	$L__BB14_54;
	shl.b32 	%r62, %r75, 7;
	add.s32 	%r63, %r62, %r4;
	mul.wide.s32 	%rd92, %r63, 16;
	add.s64 	%rd93, %rd13, %rd92;
	add.s64 	%rd94, %rd14, %rd92;
	ld.global.v2.f64 	{%fd260, %fd261}, [%rd93];
	mul.f64 	%fd262, %fd4, %fd260;
	mul.f64 	%fd263, %fd4, %fd261;
	ld.global.v2.f64 	{%fd264, %fd265}, [%rd94];
	mul.f64 	%fd266, %fd262, %fd264;
	mul.f64 	%fd267, %fd263, %fd265;
	sub.f64 	%fd268, %fd266, %fd267;
	mul.f64 	%fd269, %fd262, %fd265;
	fma.rn.f64 	%fd270, %fd264, %fd263, %fd269;
	add.s64 	%rd95, %rd15, %rd92;
	st.global.v2.f64 	[%rd95], {%fd268, %fd270};
	ld.global.v2.f64 	{%fd271, %fd272}, [%rd93+2048];
	mul.f64 	%fd273, %fd4, %fd271;
	mul.f64 	%fd274, %fd4, %fd272;
	ld.global.v2.f64 	{%fd275, %fd276}, [%rd94+2048];
	mul.f64 	%fd277, %fd273, %fd275;
	mul.f64 	%fd278, %fd274, %fd276;
	sub.f64 	%fd279, %fd277, %fd278;
	mul.f64 	%fd280, %fd273, %fd276;
	fma.rn.f64 	%fd281, %fd275, %fd274, %fd280;
	st.global.v2.f64 	[%rd95+2048], {%fd279, %fd281};
	ld.global.v2.f64 	{%fd282, %fd283}, [%rd93+4096];
	mul.f64 	%fd284, %fd4, %fd282;
	mul.f64 	%fd285, %fd4, %fd283;
	ld.global.v2.f64 	{%fd286, %fd287}, [%rd94+4096];
	mul.f64 	%fd288, %fd284, %fd286;
	mul.f64 	%fd289, %fd285, %fd287;
	sub.f64 	%fd290, %fd288, %fd289;
	mul.f64 	%fd291, %fd284, %fd287;
	fma.rn.f64 	%fd292, %fd286, %fd285, %fd291;
	st.global.v2.f64 	[%rd95+4096], {%fd290, %fd292};
	ld.global.v2.f64 	{%fd293, %fd294}, [%rd93+6144];
	mul.f64 	%fd295, %fd4, %fd293;
	mul.f64 	%fd296, %fd4, %fd294;
	ld.global.v2.f64 	{%fd297, %fd298}, [%rd94+6144];
	mul.f64 	%fd299, %fd295, %fd297;
	mul.f64 	%fd300, %fd296, %fd298;
	sub.f64 	%fd301, %fd299, %fd300;
	mul.f64 	%fd302, %fd295, %fd298;
	fma.rn.f64 	%fd303, %fd297, %fd296, %fd302;
	st.global.v2.f64 	[%rd95+6144], {%fd301, %fd303};
	add.s32 	%r75, %r75, 4;
$L__BB14_54:
	setp.eq.s32 	%p34, %r24, 0;
	@%p34 bra 	$L__BB14_59;
	setp.eq.s32 	%p35, %r24, 1;
	@%p35 bra 	$L__BB14_57;
	shl.b32 	%r64, %r75, 7;
	add.s32 	%r65, %r64, %r4;
	mul.wide.s32 	%rd96, %r65, 16;
	add.s64 	%rd97, %rd13, %rd96;
	add.s64 	%rd98, %rd14, %rd96;
	ld.global.v2.f64 	{%fd304, %fd305}, [%rd97];
	mul.f64 	%fd306, %fd4, %fd304;
	mul.f64 	%fd307, %fd4, %fd305;
	ld.global.v2.f64 	{%fd308, %fd309}, [%rd98];
	mul.f64 	%fd310, %fd306, %fd308;
	mul.f64 	%fd311, %fd307, %fd309;
	sub.f64 	%fd312, %fd310, %fd311;
	mul.f64 	%fd313, %fd306, %fd309;
	fma.rn.f64 	%fd314, %fd308, %fd307, %fd313;
	add.s64 	%rd99, %rd15, %rd96;
	st.global.v2.f64 	[%rd99], {%fd312, %fd314};
	ld.global.v2.f64 	{%fd315, %fd316}, [%rd97+2048];
	mul.f64 	%fd317, %fd4, %fd315;
	mul.f64 	%fd318, %fd4, %fd316;
	ld.global.v2.f64 	{%fd319, %fd320}, [%rd98+2048];
	mul.f64 	%fd321, %fd317, %fd319;
	mul.f64 	%fd322, %fd318, %fd320;
	sub.f64 	%fd323, %fd321, %fd322;
	mul.f64 	%fd324, %fd317, %fd320;
	fma.rn.f64 	%fd325, %fd319, %fd318, %fd324;
	st.global.v2.f64 	[%rd99+2048], {%fd323, %fd325};
	add.s32 	%r75, %r75, 2;
$L__BB14_57:
	and.b32  	%r66, %r42, 1;
	setp.eq.b32 	%p36, %r66, 1;
	not.pred 	%p37, %p36;
	@%p37 bra 	$L__BB14_59;
	shl.b32 	%r67, %r75, 7;
	add.s32 	%r68, %r67, %r4;
	mul.wide.s32 	%rd100, %r68, 16;
	add.s64 	%rd101, %rd13, %rd100;
	add.s64 	%rd102, %rd14, %rd100;
	ld.global.v2.f64 	{%fd326, %fd327}, [%rd101];
	mul.f64 	%fd328, %fd4, %fd326;
	mul.f64 	%fd329, %fd4, %fd327;
	ld.global.v2.f64 	{%fd330, %fd331}, [%rd102];
	mul.f64 	%fd332, %fd328, %fd330;
	mul.f64 	%fd333, %fd329, %fd331;
	sub.f64 	%fd334, %fd332, %fd333;
	mul.f64 	%fd335, %fd328, %fd331;
	fma.rn.f64 	%fd336, %fd330, %fd329, %fd335;
	add.s64 	%rd103, %rd15, %rd100;
	st.global.v2.f64 	[%rd103], {%fd334, %fd336};
$L__BB14_59:
	ret;

}
	// .globl	_ZN3cub18CUB_300001_SM_10006detail9transform16transform_kernelINS2_10policy_hubILb1EN4cuda3std3__45tupleIJN6thrust24THRUST_300001_SM_1000_NS6detail15normal_iteratorINSA_10device_ptrINSA_7complexIdEEEEEENSC_INSD_IdEEEEEEEE10policy1000Ei10field_areaSH_JPSF_PdEEEvT0_iT1_T2_DpNS2_10kernel_argIT3_EE
.visible .entry _ZN3cub18CUB_300001_SM_10006detail9transform16transform_kernelINS2_10policy_hubILb1EN4cuda3std3__45tupleIJN6thrust24THRUST_300001_SM_1000_NS6detail15normal_iteratorINSA_10device_ptrINSA_7complexIdEEEEEENSC_INSD_IdEEEEEEEE10policy1000Ei10field_areaSH_JPSF_PdEEEvT0_iT1_T2_DpNS2_10kernel_argIT3_EE(
	.param .u32 _ZN3cub18CUB_300001_SM_10006detail9transform16transform_kernelINS2_10policy_hubILb1EN4cuda3std3__45tupleIJN6thrust24THRUST_300001_SM_1000_NS6detail15normal_iteratorINSA_10device_ptrINSA_7complexIdEEEEEENSC_INSD_IdEEEEEEEE10policy1000Ei10field_areaSH_JPSF_PdEEEvT0_iT1_T2_DpNS2_10kernel_argIT3_EE_param_0,
	.param .u32 _ZN3cub18CUB_300001_SM_10006detail9transform16transform_kernelINS2_10policy_hubILb1EN4cuda3std3__45tupleIJN6thrust24THRUST_300001_SM_1000_NS6detail15normal_iteratorINSA_10device_ptrINSA_7complexIdEEEEEENSC_INSD_IdEEEEEEEE10policy1000Ei10field_areaSH_JPSF_PdEEEvT0_iT1_T2_DpNS2_10kernel_argIT3_EE_param_1,
	.param .align 1 .b8 _ZN3cub18CUB_300001_SM_10006detail9transform16transform_kernelINS2_10policy_hubILb1EN4cuda3std3__45tupleIJN6thrust24THRUST_300001_SM_1000_NS6detail15normal_iteratorINSA_10device_ptrINSA_7complexIdEEEEEENSC_INSD_IdEEEEEEEE10policy1000Ei10field_areaSH_JPSF_PdEEEvT0_iT1_T2_DpNS2_10kernel_argIT3_EE_param_2[1],
	.param .align 8 .b8 _ZN3cub18CUB_300001_SM_10006detail9transform16transform_kernelINS2_10policy_hubILb1EN4cuda3std3__45tupleIJN6thrust24THRUST_300001_SM_1000_NS6detail15normal_iteratorINSA_10device_ptrINSA_7complexIdEEEEEENSC_INSD_IdEEEEEEEE10policy1000Ei10field_areaSH_JPSF_PdEEEvT0_iT1_T2_DpNS2_10kernel_argIT3_EE_param_3[8],
	.param .align 8 .b8 _ZN3cub18CUB_300001_SM_10006detail9transform16transform_kernelINS2_10policy_hubILb1EN4cuda3std3__45tupleIJN6thrust24THRUST_300001_SM_1000_NS6detail15normal_iteratorINSA_10device_ptrINSA_7complexIdEEEEEENSC_INSD_IdEEEEEEEE10policy1000Ei10field_areaSH_JPSF_PdEEEvT0_iT1_T2_DpNS2_10kernel_argIT3_EE_param_4[16],
	.param .align 8 .b8 _ZN3cub18CUB_300001_SM_10006detail9transform16transform_kernelINS2_10policy_hubILb1EN4cuda3std3__45tupleIJN6thrust24THRUST_300001_SM_1000_NS6detail15normal_iteratorINSA_10device_ptrINSA_7complexIdEEEEEENSC_INSD_IdEEEEEEEE10policy1000Ei10field_areaSH_JPSF_PdEEEvT0_iT1_T2_DpNS2_10kernel_argIT3_EE_param_5[16]
)
.maxntid 128
{
	.reg .pred 	%p<39>;
	.reg .b32 	%r<85>;
	.reg .b64 	%rd<115>;
	.reg .b64 	%fd<151>;

	ld.param.u32 	%r46, [_ZN3cub18CUB_300001_SM_10006detail9transform16transform_kernelINS2_10policy_hubILb1EN4cuda3std3__45tupleIJN6thrust24THRUST_300001_SM_1000_NS6detail15normal_iteratorINSA_10device_ptrINSA_7complexIdEEEEEENSC_INSD_IdEEEEEEEE10policy1000Ei10field_areaSH_JPSF_PdEEEvT0_iT1_T2_DpNS2_10kernel_argIT3_EE_param_0];
	ld.param.u64 	%rd25, [_ZN3cub18CUB_300001_SM_10006detail9transform16transform_kernelINS2_10policy_hubILb1EN4cuda3std3__45tupleIJN6thrust24THRUST_300001_SM_1000_NS6detail15normal_iteratorINSA_10device_ptrINSA_7complexIdEEEEEENSC_INSD_IdEEEEEEEE10policy1000Ei10field_areaSH_JPSF_PdEEEvT0_iT1_T2_DpNS2_10kernel_argIT3_EE_param_5];
	ld.param.u64 	%rd23, [_ZN3cub18CUB_300001_SM_10006detail9transform16transform_kernelINS2_10policy_hubILb1EN4cuda3std3__45tupleIJN6thrust24THRUST_300001_SM_1000_NS6detail15normal_iteratorINSA_10device_ptrINSA_7complexIdEEEEEENSC_INSD_IdEEEEEEEE10policy1000Ei10field_areaSH_JPSF_PdEEEvT0_iT1_T2_DpNS2_10kernel_argIT3_EE_param_4];
	ld.param.u64 	%rd27, [_ZN3cub18CUB_300001_SM_10006detail9transform16transform_kernelINS2_10policy_hubILb1EN4cuda3std3__45tupleIJN6thrust24THRUST_300001_SM_1000_NS6detail15normal_iteratorINSA_10device_ptrINSA_7complexIdEEEEEENSC_INSD_IdEEEEEEEE10policy1000Ei10field_areaSH_JPSF_PdEEEvT0_iT1_T2_DpNS2_10kernel_argIT3_EE_param_3];
	ld.param.u32 	%r45, [_ZN3cub18CUB_300001_SM_10006detail9transform16transform_kernelINS2_10policy_hubILb1EN4cuda3std3__45tupleIJN6thrust24THRUST_300001_SM_1000_NS6detail15normal_iteratorINSA_10device_ptrINSA_7complexIdEEEEEENSC_INSD_IdEEEEEEEE10policy1000Ei10field_areaSH_JPSF_PdEEEvT0_iT1_T2_DpNS2_10kernel_argIT3_EE_param_1];
	cvta.to.global.u64 	%rd1, %rd27;
	cvta.to.global.u64 	%rd2, %rd23;
	cvta.to.global.u64 	%rd3, %rd25;
	shl.b32 	%r1, %r45, 7;
	mov.u32 	%r47, %ctaid.x;
	mul.lo.s32 	%r2, %r1, %r47;
	sub.s32 	%r3, %r46, %r2;
	min.s32 	%r4, %r1, %r3;
	shl.b32 	%r5, %r4, 4;
	mov.u32 	%r6, %tid.x;
	shl.b32 	%r75, %r6, 7;
	setp.ge.s32 	%p1, %r75, %r5;
	@%p1 bra 	$L__BB15_3;
	mul.wide.u32 	%rd28, %r6, 128;
	add.s64 	%rd29, %rd2, %rd28;
	mul.wide.s32 	%rd30, %r2, 16;
	add.s64 	%rd111, %rd29, %rd30;
	mov.u32 	%r74, %r75;
$L__BB15_2:
	.pragma "nounroll";
	// begin inline asm
	prefetch.global.L2 [%rd111];
	// end inline asm
	add.s32 	%r74, %r74, 16384;
	add.s64 	%rd111, %rd111, 16384;
	setp.lt.s32 	%p2, %r74, %r5;
	@%p2 bra 	$L__BB15_2;
$L__BB15_3:
	shl.b32 	%r10, %r4, 3;
	setp.ge.s32 	%p3, %r75, %r10;
	@%p3 bra 	$L__BB15_6;
	mul.wide.u32 	%rd32, %r6, 128;
	add.s64 	%rd33, %rd3, %rd32;
	mul.wide.s32 	%rd34, %r2, 8;
	add.s64 	%rd112, %rd33, %rd34;
$L__BB15_5:
	.pragma "nounroll";
	// begin inline asm
	prefetch.global.L2 [%rd112];
	// end inline asm
	add.s32 	%r75, %r75, 16384;
	add.s64 	%rd112, %rd112, 16384;
	setp.lt.s32 	%p4, %r75, %r10;
	@%p4 bra 	$L__BB15_5;
$L__BB15_6:
	mul.wide.s32 	%rd36, %r2, 16;
	add.s64 	%rd10, %rd2, %rd36;
	mul.wide.s32 	%rd37, %r2, 8;
	add.s64 	%rd11, %rd3, %rd37;
	add.s64 	%rd12, %rd1, %rd36;
	setp.gt.s32 	%p5, %r1, %r3;
	@%p5 bra 	$L__BB15_19;
	setp.lt.s32 	%p6, %r45, 1;
	@%p6 bra 	$L__BB15_60;
	setp.lt.u32 	%p7, %r45, 8;
	mov.b32 	%r83, 0;
	@%p7 bra 	$L__BB15_11;
	and.b32  	%r49, %r45, 2147483640;
	neg.s32 	%r77, %r49;
	mul.wide.u32 	%rd38, %r6, 16;
	add.s64 	%rd114, %rd36, %rd38;
	mul.wide.u32 	%rd40, %r6, 8;
	add.s64 	%rd41, %rd37, %rd40;
	add.s64 	%rd113, %rd3, %rd41;
	add.s32 	%r76, %r6, 128;
$L__BB15_10:
	.pragma "nounroll";
	and.b32  	%r83, %r45, 2147483640;
	mul.wide.s32 	%rd42, %r76, 16;
	add.s64 	%rd43, %rd36, %rd42;
	mul.wide.s32 	%rd44, %r76, 8;
	cvta.to.global.u64 	%rd45, %rd25;
	mov.u32 	%r50, %ctaid.x;
	mul.lo.s32 	%r51, %r45, %r50;
	shl.b32 	%r52, %r51, 7;
	mul.wide.s32 	%rd46, %r52, 8;
	add.s64 	%rd47, %rd46, %rd45;
	add.s64 	%rd48, %rd47, %rd44;
	cvta.to.global.u64 	%rd49, %rd23;
	add.s64 	%rd50, %rd49, %rd114;
	ld.global.v2.f64 	{%fd1, %fd2}, [%rd50];
	ld.global.f64 	%fd3, [%rd113];
	mul.f64 	%fd4, %fd1, %fd3;
	mul.f64 	%fd5, %fd3, %fd2;
	add.s64 	%rd51, %rd1, %rd114;
	st.global.v2.f64 	[%rd51], {%fd4, %fd5};
	add.s64 	%rd52, %rd49, %rd43;
	ld.global.v2.f64 	{%fd6, %fd7}, [%rd52];
	ld.global.f64 	%fd8, [%rd48];
	mul.f64 	%fd9, %fd6, %fd8;
	mul.f64 	%fd10, %fd8, %fd7;
	add.s64 	%rd53, %rd1, %rd43;
	st.global.v2.f64 	[%rd53], {%fd9, %fd10};
	ld.global.v2.f64 	{%fd11, %fd12}, [%rd52+2048];
	ld.global.f64 	%fd13, [%rd48+1024];
	mul.f64 	%fd14, %fd11, %fd13;
	mul.f64 	%fd15, %fd13, %fd12;
	st.global.v2.f64 	[%rd53+2048], {%fd14, %fd15};
	ld.global.v2.f64 	{%fd16, %fd17}, [%rd52+4096];
	ld.global.f64 	%fd18, [%rd48+2048];
	mul.f64 	%fd19, %fd16, %fd18;
	mul.f64 	%fd20, %fd18, %fd17;
	st.global.v2.f64 	[%rd53+4096], {%fd19, %fd20};
	ld.global.v2.f64 	{%fd21, %fd22}, [%rd52+6144];
	ld.global.f64 	%fd23, [%rd48+3072];
	mul.f64 	%fd24, %fd21, %fd23;
	mul.f64 	%fd25, %fd23, %fd22;
	st.global.v2.f64 	[%rd53+6144], {%fd24, %fd25};
	ld.global.v2.f64 	{%fd26, %fd27}, [%rd52+8192];
	ld.global.f64 	%fd28, [%rd48+4096];
	mul.f64 	%fd29, %fd26, %fd28;
	mul.f64 	%fd30, %fd28, %fd27;
	st.global.v2.f64 	[%rd53+8192], {%fd29, %fd30};
	ld.global.v2.f64 	{%fd31, %fd32}, [%rd52+10240];
	ld.global.f64 	%fd33, [%rd48+5120];
	mul.f64 	%fd34, %fd31, %fd33;
	mul.f64 	%fd35, %fd33, %fd32;
	st.global.v2.f64 	[%rd53+10240], {%fd34, %fd35};
	ld.global.v2.f64 	{%fd36, %fd37}, [%rd52+12288];
	ld.global.f64 	%fd38, [%rd48+6144];
	mul.f64 	%fd39, %fd36, %fd38;
	mul.f64 	%fd40, %fd38, %fd37;
	st.global.v2.f64 	[%rd53+12288], {%fd39, %fd40};
	add.s32 	%r77, %r77, 8;
	add.s64 	%rd114, %rd114, 16384;
	add.s64 	%rd113, %rd113, 8192;
	add.s32 	%r76, %r76, 1024;
	setp.eq.s32 	%p8, %r77, 0;
	@%p8 bra 	$L__BB15_11;
	bra.uni 	$L__BB15_10;
$L__BB15_11:
	and.b32  	%r39, %r45, 7;
	setp.eq.s32 	%p9, %r39, 0;
	@%p9 bra 	$L__BB15_60;
	and.b32  	%r40, %r45, 3;
	setp.lt.u32 	%p10, %r39, 4;
	@%p10 bra 	$L__BB15_14;
	shl.b32 	%r53, %r83, 7;
	add.s32 	%r54, %r53, %r6;
	mul.wide.s32 	%rd54, %r54, 16;
	add.s64 	%rd55, %rd10, %rd54;
	mul.wide.s32 	%rd56, %r54, 8;
	add.s64 	%rd57, %rd11, %rd56;
	ld.global.v2.f64 	{%fd41, %fd42}, [%rd55];
	ld.global.f64 	%fd43, [%rd57];
	mul.f64 	%fd44, %fd41, %fd43;
	mul.f64 	%fd45, %fd43, %fd42;
	add.s64 	%rd58, %rd12, %rd54;
	st.global.v2.f64 	[%rd58], {%fd44, %fd45};
	ld.global.v2.f64 	{%fd46, %fd47}, [%rd55+2048];
	ld.global.f64 	%fd48, [%rd57+1024];
	mul.f64 	%fd49, %fd46, %fd48;
	mul.f64 	%fd50, %fd48, %fd47;
	st.global.v2.f64 	[%rd58+2048], {%fd49, %fd50};
	ld.global.v2.f64 	{%fd51, %fd52}, [%rd55+4096];
	ld.global.f64 	%fd53, [%rd57+2048];
	mul.f64 	%fd54, %fd51, %fd53;
	mul.f64 	%fd55, %fd53, %fd52;
	st.global.v2.f64 	[%rd58+4096], {%fd54, %fd55};
	ld.global.v2.f64 	{%fd56, %fd57}, [%rd55+6144];
	ld.global.f64 	%fd58, [%rd57+3072];
	mul.f64 	%fd59, %fd56, %fd58;
	mul.f64 	%fd60, %fd58, %fd57;
	st.global.v2.f64 	[%rd58+6144], {%fd59, %fd60};
	add.s32 	%r83, %r83, 4;
$L__BB15_14:
	setp.eq.s32 	%p11, %r40, 0;
	@%p11 bra 	$L__BB15_60;
	setp.eq.s32 	%p12, %r40, 1;
	@%p12 bra 	$L__BB15_17;
	shl.b32 	%r55, %r83, 7;
	add.s32 	%r56, %r55, %r6;
	mul.wide.s32 	%rd59, %r56, 16;
	add.s64 	%rd60, %rd10, %rd59;
	mul.wide.s32 	%rd61, %r56, 8;
	add.s64 	%rd62, %rd11, %rd61;
	ld.global.v2.f64 	{%fd61, %fd62}, [%rd60];
	ld.global.f64 	%fd63, [%rd62];
	mul.f64 	%fd64, %fd61, %fd63;
	mul.f64 	%fd65, %fd63, %fd62;
	add.s64 	%rd63, %rd12, %rd59;
	st.global.v2.f64 	[%rd63], {%fd64, %fd65};
	ld.global.v2.f64 	{%fd66, %fd67}, [%rd60+2048];
	ld.global.f64 	%fd68, [%rd62+1024];
	mul.f64 	%fd69, %fd66, %fd68;
	mul.f64 	%fd70, %fd68, %fd67;
	st.global.v2.f64 	[%rd63+2048], {%fd69, %fd70};
	add.s32 	%r83, %r83, 2;
$L__BB15_17:
	and.b32  	%r57, %r45, 1;
	setp.eq.b32 	%p13, %r57, 1;
	not.pred 	%p14, %p13;
	@%p14 bra 	$L__BB15_60;
	shl.b32 	%r58, %r83, 7;
	add.s32 	%r59, %r58, %r6;
	mul.wide.s32 	%rd64, %r59, 16;
	add.s64 	%rd65, %rd10, %rd64;
	mul.wide.s32 	%rd66, %r59, 8;
	add.s64 	%rd67, %rd11, %rd66;
	ld.global.v2.f64 	{%fd71, %fd72}, [%rd65];
	ld.global.f64 	%fd73, [%rd67];
	mul.f64 	%fd74, %fd71, %fd73;
	mul.f64 	%fd75, %fd73, %fd72;
	add.s64 	%rd68, %rd12, %rd64;
	st.global.v2.f64 	[%rd68], {%fd74, %fd75};
	bra.uni 	$L__BB15_60;
$L__BB15_19:
	setp.lt.s32 	%p15, %r45, 1;
	@%p15 bra 	$L__BB15_60;
	and.b32  	%r15, %r45, 7;
	setp.lt.u32 	%p16, %r45, 8;
	mov.b32 	%r79, 0;
	@%p16 bra 	$L__BB15_39;
	and.b32  	%r79, %r45, 2147483640;
	mov.b32 	%r78, 0;
$L__BB15_22:
	.pragma "nounroll";
	shl.b32 	%r62, %r78, 7;
	add.s32 	%r23, %r62, %r6;
	setp.ge.s32 	%p17, %r23, %r4;
	@%p17 bra 	$L__BB15_24;
	mul.wide.u32 	%rd69, %r23, 16;
	add.s64 	%rd70, %rd10, %rd69;
	mul.wide.u32 	%rd71, %r23, 8;
	add.s64 	%rd72, %rd11, %rd71;
	ld.global.v2.f64 	{%fd76, %fd77}, [%rd70];
	ld.global.f64 	%fd78, [%rd72];
	mul.f64 	%fd79, %fd76, %fd78;
	mul.f64 	%fd80, %fd78, %fd77;
	add.s64 	%rd73, %rd12, %rd69;
	st.global.v2.f64 	[%rd73], {%fd79, %fd80};
$L__BB15_24:
	add.s32 	%r63, %r23, 128;
	setp.ge.s32 	%p18, %r63, %r4;
	mul.wide.s32 	%rd74, %r63, 16;
	add.s64 	%rd20, %rd10, %rd74;
	mul.wide.s32 	%rd75, %r63, 8;
	add.s64 	%rd21, %rd11, %rd75;
	add.s64 	%rd22, %rd12, %rd74;
	@%p18 bra 	$L__BB15_26;
	ld.global.v2.f64 	{%fd81, %fd82}, [%rd20];
	ld.global.f64 	%fd83, [%rd21];
	mul.f64 	%fd84, %fd81, %fd83;
	mul.f64 	%fd85, %fd83, %fd82;
	st.global.v2.f64 	[%rd22], {%fd84, %fd85};
$L__BB15_26:
	add.s32 	%r64, %r23, 256;
	setp.ge.s32 	%p19, %r64, %r4;
	@%p19 bra 	$L__BB15_28;
	ld.global.v2.f64 	{%fd86, %fd87}, [%rd20+2048];
	ld.global.f64 	%fd88, [%rd21+1024];
	mul.f64 	%fd89, %fd86, %fd88;
	mul.f64 	%fd90, %fd88, %fd87;
	st.global.v2.f64 	[%rd22+2048], {%fd89, %fd90};
$L__BB15_28:
	add.s32 	%r65, %r23, 384;
	setp.ge.s32 	%p20, %r65, %r4;
	@%p20 bra 	$L__BB15_30;
	ld.global.v2.f64 	{%fd91, %fd92}, [%rd20+4096];
	ld.global.f64 	%fd93, [%rd21+2048];
	mul.f64 	%fd94, %fd91, %fd93;
	mul.f64 	%fd95, %fd93, %fd92;
	st.global.v2.f64 	[%rd22+4096], {%fd94, %fd95};
$L__BB15_30:
	add.s32 	%r66, %r23, 512;
	setp.ge.s32 	%p21, %r66, %r4;
	@%p21 bra 	$L__BB15_32;
	ld.global.v2.f64 	{%fd96, %fd97}, [%rd20+6144];
	ld.global.f64 	%fd98, [%rd21+3072];
	mul.f64 	%fd99, %fd96, %fd98;
	mul.f64 	%fd100, %fd98, %fd97;
	st.global.v2.f64 	[%rd22+6144], {%fd99, %fd100};
$L__BB15_32:
	add.s32 	%r67, %r23, 640;
	setp.ge.s32 	%p22, %r67, %r4;
	@%p22 bra 	$L__BB15_34;
	ld.global.v2.f64 	{%fd101, %fd102}, [%rd20+8192];
	ld.global.f64 	%fd103, [%rd21+4096];
	mul.f64 	%fd104, %fd101, %fd103;
	mul.f64 	%fd105, %fd103, %fd102;
	st.global.v2.f64 	[%rd22+8192], {%fd104, %fd105};
$L__BB15_34:
	add.s32 	%r68, %r23, 768;
	setp.ge.s32 	%p23, %r68, %r4;
	@%p23 bra 	$L__BB15_36;
	ld.global.v2.f64 	{%fd106, %fd107}, [%rd20+10240];
	ld.global.f64 	%fd108, [%rd21+5120];
	mul.f64 	%fd109, %fd106, %fd108;
	mul.f64 	%fd110, %fd108, %fd107;
	st.global.v2.f64 	[%rd22+10240], {%fd109, %fd110};
$L__BB15_36:
	add.s32 	%r69, %r23, 896;
	setp.ge.s32 	%p24, %r69, %r4;
	@%p24 bra 	$L__BB15_38;
	ld.global.v2.f64 	{%fd111, %fd112}, [%rd20+12288];
	ld.global.f64 	%fd113, [%rd21+6144];
	mul.f64 	%fd114, %fd111, %fd113;
	mul.f64 	%fd115, %fd113, %fd112;
	st.global.v2.f64 	[%rd22+12288], {%fd114, %fd115};
$L__BB15_38:
	add.s32 	%r78, %r78, 8;
	setp.ne.s32 	%p25, %r78, %r79;
	@%p25 bra 	$L__BB15_22;
$L__BB15_39:
	setp.eq.s32 	%p26, %r15, 0;
	@%p26 bra 	$L__BB15_60;
	and.b32  	%r26, %r45, 3;
	setp.lt.u32 	%p27, %r15, 4;
	@%p27 bra 	$L__BB15_50;
	shl.b32 	%r70, %r79, 7;
	add.s32 	%r27, %r70, %r6;
	setp.ge.s32 	%p28, %r27, %r4;
	@%p28 bra 	$L__BB15_43;
	mul.wide.s32 	%rd76, %r27, 16;
	add.s64 	%rd77, %rd10, %rd76;
	mul.wide.s32 	%rd78, %r27, 8;
	add.s64 	%rd79, %rd11, %rd78;
	ld.global.v2.f64 	{%fd116, %fd117}, [%rd77];
	ld.global.f64 	%fd118, [%rd79];
	mul.f64 	%fd119, %fd116, %fd118;
	mul.f64 	%fd120, %fd118, %fd117;
	add.s64 	%rd80, %rd12, %rd76;
	st.global.v2.f64 	[%rd80], {%fd119, %fd120};
$L__BB15_43:
	add.s32 	%r28, %r27, 128;
	setp.ge.s32 	%p29, %r28, %r4;
	@%p29 bra 	$L__BB15_45;
	mul.wide.s32 	%rd81, %r28, 16;
	add.s64 	%rd82, %rd10, %rd81;
	mul.wide.s32 	%rd83, %r28, 8;
	add.s64 	%rd84, %rd11, %rd83;
	ld.global.v2.f64 	{%fd121, %fd122}, [%rd82];
	ld.global.f64 	%fd123, [%rd84];
	mul.f64 	%fd124, %fd121, %fd123;
	mul.f64 	%fd125, %fd123, %fd122;
	add.s64 	%rd85, %rd12, %rd81;
	st.global.v2.f64 	[%rd85], {%fd124, %fd125};
$L__BB15_45:
	add.s32 	%r29, %r27, 256;
	setp.ge.s32 	%p30, %r29, %r4;
	@%p30 bra 	$L__BB15_47;
	mul.wide.s32 	%rd86, %r29, 16;
	add.s64 	%rd87, %rd10, %rd86;
	mul.wide.s32 	%rd88, %r29, 8;
	add.s64 	%rd89, %rd11, %rd88;
	ld.global.v2.f64 	{%fd126, %fd127}, [%rd87];
	ld.global.f64 	%fd128, [%rd89];
	mul.f64 	%fd129, %fd126, %fd128;
	mul.f64 	%fd130, %fd128, %fd127;
	add.s64 	%rd90, %rd12, %rd86;
	st.global.v2.f64 	[%rd90], {%fd129, %fd130};
$L__BB15_47:
	add.s32 	%r30, %r27, 384;
	setp.ge.s32 	%p31, %r30, %r4;
	@%p31 bra 	$L__BB15_49;
	mul.wide.s32 	%rd91, %r30, 16;
	add.s64 	%rd92, %rd10, %rd91;
	mul.wide.s32 	%rd93, %r30, 8;
	add.s64 	%rd94, %rd11, %rd93;
	ld.global.v2.f64 	{%fd131, %fd132}, [%rd92];
	ld.global.f64 	%fd133, [%rd94];
	mul.f64 	%fd134, %fd131, %fd133;
	mul.f64 	%fd135, %fd133, %fd132;
	add.s64 	%rd95, %rd12, %rd91;
	st.global.v2.f64 	[%rd95], {%fd134, %fd135};
$L__BB15_49:
	add.s32 	%r79, %r79, 4;
$L__BB15_50:
	setp.eq.s32 	%p32, %r26, 0;
	@%p32 bra 	$L__BB15_60;
	setp.eq.s32 	%p33, %r26, 1;
	@%p33 bra 	$L__BB15_57;
	shl.b32 	%r71, %r79, 7;
	add.s32 	%r33, %r71, %r6;
	setp.ge.s32 	%p34, %r33, %r4;
	@%p34 bra 	$L__BB15_54;
	mul.wide.s32 	%rd96, %r33, 16;
	add.s64 	%rd97, %rd10, %rd96;
	mul.wide.s32 	%rd98, %r33, 8;
	add.s64 	%rd99, %rd11, %rd98;
	ld.global.v2.f64 	{%fd136, %fd137}, [%rd97];
	ld.global.f64 	%fd138, [%rd99];
	mul.f64 	%fd139, %fd136, %fd138;
	mul.f64 	%fd140, %fd138, %fd137;
	add.s64 	%rd100, %rd12, %rd96;
	st.global.v2.f64 	[%rd100], {%fd139, %fd140};
$L__BB15_54:
	add.s32 	%r34, %r33, 128;
	setp.ge.s32 	%p35, %r34, %r4;
	@%p35 bra 	$L__BB15_56;
	mul.wide.s32 	%rd101, %r34, 16;
	add.s64 	%rd102, %rd10, %rd101;
	mul.wide.s32 	%rd103, %r34, 8;
	add.s64 	%rd104, %rd11, %rd103;
	ld.global.v2.f64 	{%fd141, %fd142}, [%rd102];
	ld.global.f64 	%fd143, [%rd104];
	mul.f64 	%fd144, %fd141, %fd143;
	mul.f64 	%fd145, %fd143, %fd142;
	add.s64 	%rd105, %rd12, %rd101;
	st.global.v2.f64 	[%rd105], {%fd144, %fd145};
$L__BB15_56:
	add.s32 	%r79, %r79, 2;
$L__BB15_57:
	and.b32  	%r72, %r45, 1;
	setp.eq.b32 	%p36, %r72, 1;
	not.pred 	%p37, %p36;
	@%p37 bra 	$L__BB15_60;
	shl.b32 	%r73, %r79, 7;
	add.s32 	%r37, %r73, %r6;
	setp.ge.s32 	%p38, %r37, %r4;
	@%p38 bra 	$L__BB15_60;
	mul.wide.s32 	%rd106, %r37, 16;
	add.s64 	%rd107, %rd10, %rd106;
	mul.wide.s32 	%rd108, %r37, 8;
	add.s64 	%rd109, %rd11, %rd108;
	ld.global.v2.f64 	{%fd146, %fd147}, [%rd107];
	ld.global.f64 	%fd148, [%rd109];
	mul.f64 	%fd149, %fd146, %fd148;
	mul.f64 	%fd150, %fd148, %fd147;
	add.s64 	%rd110, %rd12, %rd106;
	st.global.v2.f64 	[%rd110], {%fd149, %fd150};
$L__BB15_60:
	ret;

}
	// .globl	_ZN3cub18CUB_300001_SM_10006detail9transform16transform_kernelINS2_10policy_hubILb1EN4cuda3std3__45tupleIJN6thrust24THRUST_300001_SM_1000_NS6detail15normal_iteratorINSA_10device_ptrINSA_7complexIdEEEEEENSC_INSD_IdEEEEEEEE10policy1000El10field_areaSH_JPSF_PdEEEvT0_iT1_T2_DpNS2_10kernel_argIT3_EE
.visible .entry _ZN3cub18CUB_300001_SM_10006detail9transform16transform_kernelINS2_10policy_hubILb1EN4cuda3std3__45tupleIJN6thrust24THRUST_300001_SM_1000_NS6detail15normal_iteratorINSA_10device_ptrINSA_7complexIdEEEEEENSC_INSD_IdEEEEEEEE10policy1000El10field_areaSH_JPSF_PdEEEvT0_iT1_T2_DpNS2_10kernel_argIT3_EE(
	.param .u64 _ZN3cub18CUB_300001_SM_10006detail9transform16transform_kernelINS2_10policy_hubILb1EN4cuda3std3__45tupleIJN6thrust24THRUST_300001_SM_1000_NS6detail15normal_iteratorINSA_10device_ptrINSA_7complexIdEEEEEENSC_INSD_IdEEEEEEEE10policy1000El10field_areaSH_JPSF_PdEEEvT0_iT1_T2_DpNS2_10kernel_argIT3_EE_param_0,
	.param .u32 _ZN3cub18CUB_300001_SM_10006detail9transform16transform_kernelINS2_10policy_hubILb1EN4cuda3std3__45tupleIJN6thrust24THRUST_300001_SM_1000_NS6detail15normal_iteratorINSA_10device_ptrINSA_7complexIdEEEEEENSC_INSD_IdEEEEEEEE10policy1000El10field_areaSH_JPSF_PdEEEvT0_iT1_T2_DpNS2_10kernel_argIT3_EE_param_1,
	.param .align 1 .b8 _ZN3cub18CUB_300001_SM_10006detail9transform16transform_kernelINS2_10policy_hubILb1EN4cuda3std3__45tupleIJN6thrust24THRUST_300001_SM_1000_NS6detail15normal_iteratorINSA_10device_ptrINSA_7complexIdEEEEEENSC_INSD_IdEEEEEEEE10policy1000El10field_areaSH_JPSF_PdEEEvT0_iT1_T2_DpNS2_10kernel_argIT3_EE_param_2[1],
	.param .align 8 .b8 _ZN3cub18CUB_300001_SM_10006detail9transform16transform_kernelINS2_10policy_hubILb1EN4cuda3std3__45tupleIJN6thrust24THRUST_300001_SM_1000_NS6detail15normal_iteratorINSA_10device_ptrINSA_7complexIdEEEEEENSC_INSD_IdEEEEEEEE10policy1000El10field_areaSH_JPSF_PdEEEvT0_iT1_T2_DpNS2_10kernel_argIT3_EE_param_3[8],
	.param .align 8 .b8 _ZN3cub18CUB_300001_SM_10006detail9transform16transform_kernelINS2_10policy_hubILb1EN4cuda3std3__45tupleIJN6thrust24THRUST_300001_SM_1000_NS6detail15normal_iteratorINSA_10device_ptrINSA_7complexIdEEEEEENSC_INSD_IdEEEEEEEE10policy1000El10field_areaSH_JPSF_PdEEEvT0_iT1_T2_DpNS2_10kernel_argIT3_EE_param_4[16],
	.param .align 8 .b8 _ZN3cub18CUB_300001_SM_10006detail9transform16transform_kernelINS2_10policy_hubILb1EN4cuda3std3__45tupleIJN6thrust24THRUST_300001_SM_1000_NS6detail15normal_iteratorINSA_10device_ptrINSA_7complexIdEEEEEENSC_INSD_IdEEEEEEEE10policy1000El10field_areaSH_JPSF_PdEEEvT0_iT1_T2_DpNS2_10kernel_argIT3_EE_param_5[16]
)
.maxntid 128
{
	.reg .pred 	%p<39>;
	.reg .b32 	%r<81>;
	.reg .b64 	%rd<124>;
	.reg .b64 	%fd<151>;

	ld.param.u64 	%rd28, [_ZN3cub18CUB_300001_SM_10006detail9transform16transform_kernelINS2_10policy_hubILb1EN4cuda3std3__45tupleIJN6thrust24THRUST_300001_SM_1000_NS6detail15normal_iteratorINSA_10device_ptrINSA_7complexIdEEEEEENSC_INSD_IdEEEEEEEE10policy1000El10field_areaSH_JPSF_PdEEEvT0_iT1_T2_DpNS2_10kernel_argIT3_EE_param_0];
	ld.param.u64 	%rd26, [_ZN3cub18CUB_300001_SM_10006detail9transform16transform_kernelINS2_10policy_hubILb1EN4cuda3std3__45tupleIJN6thrust24THRUST_300001_SM_1000_NS6detail15normal_iteratorINSA_10device_ptrINSA_7complexIdEEEEEENSC_INSD_IdEEEEEEEE10policy1000El10field_areaSH_JPSF_PdEEEvT0_iT1_T2_DpNS2_10kernel_argIT3_EE_param_5];
	ld.param.u64 	%rd24, [_ZN3cub18CUB_300001_SM_10006detail9transform16transform_kernelINS2_10policy_hubILb1EN4cuda3std3__45tupleIJN6thrust24THRUST_300001_SM_1000_NS6detail15normal_iteratorINSA_10device_ptrINSA_7complexIdEEEEEENSC_INSD_IdEEEEEEEE10policy1000El10field_areaSH_JPSF_PdEEEvT0_iT1_T2_DpNS2_10kernel_argIT3_EE_param_4];
	ld.param.u64 	%rd29, [_ZN3cub18CUB_300001_SM_10006detail9transform16transform_kernelINS2_10policy_hubILb1EN4cuda3std3__45tupleIJN6thrust24THRUST_300001_SM_1000_NS6detail15normal_iteratorINSA_10device_ptrINSA_7complexIdEEEEEENSC_INSD_IdEEEEEEEE10policy1000El10field_areaSH_JPSF_PdEEEvT0_iT1_T2_DpNS2_10kernel_argIT3_EE_param_3];
	ld.param.u32 	%r43, [_ZN3cub18CUB_300001_SM_10006detail9transform16transform_kernelINS2_10policy_hubILb1EN4cuda3std3__45tupleIJN6thrust24THRUST_300001_SM_1000_NS6detail15normal_iteratorINSA_10device_ptrINSA_7complexIdEEEEEENSC_INSD_IdEEEEEEEE10policy1000El10field_areaSH_JPSF_PdEEEvT0_iT1_T2_DpNS2_10kernel_argIT3_EE_param_1];
	cvta.to.global.u64 	%rd1, %rd29;
	cvta.to.global.u64 	%rd2, %rd24;
	cvta.to.global.u64 	%rd3, %rd26;
	shl.b32 	%r1, %r43, 7;
	mov.u32 	%r44, %ctaid.x;
	cvt.u64.u32 	%rd30, %r44;
	cvt.s64.s32 	%rd31, %r1;
	mul.lo.s64 	%rd4, %rd31, %rd30;
	sub.s64 	%rd32, %rd28, %rd4;
	min.s64 	%rd33, %rd32, %rd31;
	cvt.u32.u64 	%r2, %rd33;
	shl.b32 	%r3, %r2, 4;
	mov.u32 	%r4, %tid.x;
	shl.b32 	%r71, %r4, 7;
	setp.ge.s32 	%p1, %r71, %r3;
	@%p1 bra 	$L__BB16_3;
	shl.b64 	%rd34, %rd4, 4;
	add.s64 	%rd35, %rd2, %rd34;
	mul.wide.u32 	%rd36, %r4, 128;
	add.s64 	%rd120, %rd35, %rd36;
	mov.u32 	%r70, %r71;
$L__BB16_2:
	.pragma "nounroll";
	// begin inline asm
	prefetch.global.L2 [%rd120];
	// end inline asm
	add.s32 	%r70, %r70, 16384;
	add.s64 	%rd120, %rd120, 16384;
	setp.lt.s32 	%p2, %r70, %r3;
	@%p2 bra 	$L__BB16_2;
$L__BB16_3:
	shl.b32 	%r8, %r2, 3;
	setp.ge.s32 	%p3, %r71, %r8;
	@%p3 bra 	$L__BB16_6;
	shl.b64 	%rd38, %rd4, 3;
	add.s64 	%rd39, %rd3, %rd38;
	mul.wide.u32 	%rd40, %r4, 128;
	add.s64 	%rd121, %rd39, %rd40;
$L__BB16_5:
	.pragma "nounroll";
	// begin inline asm
	prefetch.global.L2 [%rd121];
	// end inline asm
	add.s32 	%r71, %r71, 16384;
	add.s64 	%rd121, %rd121, 16384;
	setp.lt.s32 	%p4, %r71, %r8;
	@%p4 bra 	$L__BB16_5;
$L__BB16_6:
	shl.b64 	%rd42, %rd4, 4;
	add.s64 	%rd11, %rd2, %rd42;
	shl.b64 	%rd43, %rd4, 3;
	add.s64 	%rd12, %rd3, %rd43;
	add.s64 	%rd13, %rd1, %rd42;
	setp.eq.s32 	%p5, %r1, %r2;
	@%p5 bra 	$L__BB16_48;
	setp.lt.s32 	%p6, %r43, 1;
	@%p6 bra 	$L__BB16_60;
	and.b32  	%r11, %r43, 7;
	setp.lt.u32 	%p7, %r43, 8;
	mov.b32 	%r78, 0;
	@%p7 bra 	$L__BB16_27;
	and.b32  	%r78, %r43, 2147483640;
	mov.b32 	%r74, 0;
$L__BB16_10:
	.pragma "nounroll";
	shl.b32 	%r47, %r74, 7;
	add.s32 	%r21, %r47, %r4;
	setp.ge.s32 	%p8, %r21, %r2;
	@%p8 bra 	$L__BB16_12;
	mul.wide.u32 	%rd44, %r21, 16;
	add.s64 	%rd45, %rd11, %rd44;
	mul.wide.u32 	%rd46, %r21, 8;
	add.s64 	%rd47, %rd12, %rd46;
	ld.global.v2.f64 	{%fd1, %fd2}, [%rd45];
	ld.global.f64 	%fd3, [%rd47];
	mul.f64 	%fd4, %fd1, %fd3;
	mul.f64 	%fd5, %fd3, %fd2;
	add.s64 	%rd48, %rd13, %rd44;
	st.global.v2.f64 	[%rd48], {%fd4, %fd5};
$L__BB16_12:
	add.s32 	%r48, %r21, 128;
	setp.ge.s32 	%p9, %r48, %r2;
	mul.wide.s32 	%rd49, %r48, 16;
	add.s64 	%rd21, %rd11, %rd49;
	mul.wide.s32 	%rd50, %r48, 8;
	add.s64 	%rd22, %rd12, %rd50;
	add.s64 	%rd23, %rd13, %rd49;
	@%p9 bra 	$L__BB16_14;
	ld.global.v2.f64 	{%fd6, %fd7}, [%rd21];
	ld.global.f64 	%fd8, [%rd22];
	mul.f64 	%fd9, %fd6, %fd8;
	mul.f64 	%fd10, %fd8, %fd7;
	st.global.v2.f64 	[%rd23], {%fd9, %fd10};
$L__BB16_14:
	add.s32 	%r49, %r21, 256;
	setp.ge.s32 	%p10, %r49, %r2;
	@%p10 bra 	$L__BB16_16;
	ld.global.v2.f64 	{%fd11, %fd12}, [%rd21+2048];
	ld.global.f64 	%fd13, [%rd22+1024];
	mul.f64 	%fd14, %fd11, %fd13;
	mul.f64 	%fd15, %fd13, %fd12;
	st.global.v2.f64 	[%rd23+2048], {%fd14, %fd15};
$L__BB16_16:
	add.s32 	%r50, %r21, 384;
	setp.ge.s32 	%p11, %r50, %r2;
	@%p11 bra 	$L__BB16_18;
	ld.global.v2.f64 	{%fd16, %fd17}, [%rd21+4096];
	ld.global.f64 	%fd18, [%rd22+2048];
	mul.f64 	%fd19, %fd16, %fd18;
	mul.f64 	%fd20, %fd18, %fd17;
	st.global.v2.f64 	[%rd23+4096], {%fd19, %fd20};
$L__BB16_18:
	add.s32 	%r51, %r21, 512;
	setp.ge.s32 	%p12, %r51, %r2;
	@%p12 bra 	$L__BB16_20;
	ld.global.v2.f64 	{%fd21, %fd22}, [%rd21+6144];
	ld.global.f64 	%fd23, [%rd22+3072];
	mul.f64 	%fd24, %fd21, %fd23;
	mul.f64 	%fd25, %fd23, %fd22;
	st.global.v2.f64 	[%rd23+6144], {%fd24, %fd25};
$L__BB16_20:
	add.s32 	%r52, %r21, 640;
	setp.ge.s32 	%p13, %r52, %r2;
	@%p13 bra 	$L__BB16_22;
	ld.global.v2.f64 	{%fd26, %fd27}, [%rd21+8192];
	ld.global.f64 	%fd28, [%rd22+4096];
	mul.f64 	%fd29, %fd26, %fd28;
	mul.f64 	%fd30, %fd28, %fd27;
	st.global.v2.f64 	[%rd23+8192], {%fd29, %fd30};
$L__BB16_22:
	add.s32 	%r53, %r21, 768;
	setp.ge.s32 	%p14, %r53, %r2;
	@%p14 bra 	$L__BB16_24;
	ld.global.v2.f64 	{%fd31, %fd32}, [%rd21+10240];
	ld.global.f64 	%fd33, [%rd22+5120];
	mul.f64 	%fd34, %fd31, %fd33;
	mul.f64 	%fd35, %fd33, %fd32;
	st.global.v2.f64 	[%rd23+10240], {%fd34, %fd35};
$L__BB16_24:
	add.s32 	%r54, %r21, 896;
	setp.ge.s32 	%p15, %r54, %r2;
	@%p15 bra 	$L__BB16_26;
	ld.global.v2.f64 	{%fd36, %fd37}, [%rd21+12288];
	ld.global.f64 	%fd38, [%rd22+6144];
	mul.f64 	%fd39, %fd36, %fd38;
	mul.f64 	%fd40, %fd38, %fd37;
	st.global.v2.f64 	[%rd23+12288], {%fd39, %fd40};
$L__BB16_26:
	add.s32 	%r74, %r74, 8;
	setp.eq.s32 	%p16, %r74, %r78;
	@%p16 bra 	$L__BB16_27;
	bra.uni 	$L__BB16_10;
$L__BB16_27:
	setp.eq.s32 	%p17, %r11, 0;
	@%p17 bra 	$L__BB16_60;
	and.b32  	%r31, %r43, 3;
	setp.lt.u32 	%p18, %r11, 4;
	@%p18 bra 	$L__BB16_38;
	shl.b32 	%r55, %r78, 7;
	add.s32 	%r32, %r55, %r4;
	setp.ge.s32 	%p19, %r32, %r2;
	@%p19 bra 	$L__BB16_31;
	mul.wide.s32 	%rd51, %r32, 16;
	add.s64 	%rd52, %rd11, %rd51;
	mul.wide.s32 	%rd53, %r32, 8;
	add.s64 	%rd54, %rd12, %rd53;
	ld.global.v2.f64 	{%fd41, %fd42}, [%rd52];
	ld.global.f64 	%fd43, [%rd54];
	mul.f64 	%fd44, %fd41, %fd43;
	mul.f64 	%fd45, %fd43, %fd42;
	add.s64 	%rd55, %rd13, %rd51;
	st.global.v2.f64 	[%rd55], {%fd44, %fd45};
$L__BB16_31:
	add.s32 	%r33, %r32, 128;
	setp.ge.s32 	%p20, %r33, %r2;
	@%p20 bra 	$L__BB16_33;
	mul.wide.s32 	%rd56, %r33, 16;
	add.s64 	%rd57, %rd11, %rd56;
	mul.wide.s32 	%rd58, %r33, 8;
	add.s64 	%rd59, %rd12, %rd58;
	ld.global.v2.f64 	{%fd46, %fd47}, [%rd57];
	ld.global.f64 	%fd48, [%rd59];
	mul.f64 	%fd49, %fd46, %fd48;
	mul.f64 	%fd50, %fd48, %fd47;
	add.s64 	%rd60, %rd13, %rd56;
	st.global.v2.f64 	[%rd60], {%fd49, %fd50};
$L__BB16_33:
	add.s32 	%r34, %r32, 256;
	setp.ge.s32 	%p21, %r34, %r2;
	@%p21 bra 	$L__BB16_35;
	mul.wide.s32 	%rd61, %r34, 16;
	add.s64 	%rd62, %rd11, %rd61;
	mul.wide.s32 	%rd63, %r34, 8;
	add.s64 	%rd64, %rd12, %rd63;
	ld.global.v2.f64 	{%fd51, %fd52}, [%rd62];
	ld.global.f64 	%fd53, [%rd64];
	mul.f64 	%fd54, %fd51, %fd53;
	mul.f64 	%fd55, %fd53, %fd52;
	add.s64 	%rd65, %rd13, %rd61;
	st.global.v2.f64 	[%rd65], {%fd54, %fd55};
$L__BB16_35:
	add.s32 	%r35, %r32, 384;
	setp.ge.s32 	%p22, %r35, %r2;
	@%p22 bra 	$L__BB16_37;
	mul.wide.s32 	%rd66, %r35, 16;
	add.s64 	%rd67, %rd11, %rd66;
	mul.wide.s32 	%rd68, %r35, 8;
	add.s64 	%rd69, %rd12, %rd68;
	ld.global.v2.f64 	{%fd56, %fd57}, [%rd67];
	ld.global.f64 	%fd58, [%rd69];
	mul.f64 	%fd59, %fd56, %fd58;
	mul.f64 	%fd60, %fd58, %fd57;
	add.s64 	%rd70, %rd13, %rd66;
	st.global.v2.f64 	[%rd70], {%fd59, %fd60};
$L__BB16_37:
	add.s32 	%r78, %r78, 4;
$L__BB16_38:
	setp.eq.s32 	%p23, %r31, 0;
	@%p23 bra 	$L__BB16_60;
	setp.eq.s32 	%p24, %r31, 1;
	@%p24 bra 	$L__BB16_45;
	shl.b32 	%r56, %r78, 7;
	add.s32 	%r38, %r56, %r4;
	setp.ge.s32 	%p25, %r38, %r2;
	@%p25 bra 	$L__BB16_42;
	mul.wide.s32 	%rd71, %r38, 16;
	add.s64 	%rd72, %rd11, %rd71;
	mul.wide.s32 	%rd73, %r38, 8;
	add.s64 	%rd74, %rd12, %rd73;
	ld.global.v2.f64 	{%fd61, %fd62}, [%rd72];
	ld.global.f64 	%fd63, [%rd74];
	mul.f64 	%fd64, %fd61, %fd63;
	mul.f64 	%fd65, %fd63, %fd62;
	add.s64 	%rd75, %rd13, %rd71;
	st.global.v2.f64 	[%rd75], {%fd64, %fd65};
$L__BB16_42:
	add.s32 	%r39, %r38, 128;
	setp.ge.s32 	%p26, %r39, %r2;
	@%p26 bra 	$L__BB16_44;
	mul.wide.s32 	%rd76, %r39, 16;
	add.s64 	%rd77, %rd11, %rd76;
	mul.wide.s32 	%rd78, %r39, 8;
	add.s64 	%rd79, %rd12, %rd78;
	ld.global.v2.f64 	{%fd66, %fd67}, [%rd77];
	ld.global.f64 	%fd68, [%rd79];
	mul.f64 	%fd69, %fd66, %fd68;
	mul.f64 	%fd70, %fd68, %fd67;
	add.s64 	%rd80, %rd13, %rd76;
	st.global.v2.f64 	[%rd80], {%fd69, %fd70};
$L__BB16_44:
	add.s32 	%r78, %r78, 2;
$L__BB16_45:
	and.b32  	%r57, %r43, 1;
	setp.eq.b32 	%p27, %r57, 1;
	not.pred 	%p28, %p27;
	@%p28 bra 	$L__BB16_60;
	shl.b32 	%r58, %r78, 7;
	add.s32 	%r42, %r58, %r4;
	setp.ge.s32 	%p29, %r42, %r2;
	@%p29 bra 	$L__BB16_60;
	mul.wide.s32 	%rd81, %r42, 16;
	add.s64 	%rd82, %rd11, %rd81;
	mul.wide.s32 	%rd83, %r42, 8;
	add.s64 	%rd84, %rd12, %rd83;
	ld.global.v2.f64 	{%fd71, %fd72}, [%rd82];
	ld.global.f64 	%fd73, [%rd84];
	mul.f64 	%fd74, %fd71, %fd73;
	mul.f64 	%fd75, %fd73, %fd72;
	add.s64 	%rd85, %rd13, %rd81;
	st.global.v2.f64 	[%rd85], {%fd74, %fd75};
	bra.uni 	$L__BB16_60;
$L__BB16_48:
	setp.lt.s32 	%p30, %r43, 1;
	@%p30 bra 	$L__BB16_60;
	setp.lt.u32 	%p31, %r43, 8;
	mov.b32 	%r76, 0;
	@%p31 bra 	$L__BB16_52;
	and.b32  	%r76, %r43, 2147483640;
	neg.s32 	%r73, %r76;
	mul.wide.u32 	%rd86, %r4, 16;
	add.s64 	%rd123, %rd42, %rd86;
	mul.wide.u32 	%rd88, %r4, 8;
	add.s64 	%rd89, %rd43, %rd88;
	add.s64 	%rd122, %rd3, %rd89;
	add.s32 	%r72, %r4, 128;
	shl.b32 	%r61, %r43, 7;
	cvt.s64.s32 	%rd94, %r61;
	mov.u32 	%r62, %ctaid.x;
$L__BB16_51:
	.pragma "nounroll";
	mul.wide.s32 	%rd90, %r72, 16;
	add.s64 	%rd91, %rd42, %rd90;
	mul.wide.s32 	%rd92, %r72, 8;
	cvta.to.global.u64 	%rd93, %rd26;
	cvt.u64.u32 	%rd95, %r62;
	mul.lo.s64 	%rd96, %rd94, %rd95;
	shl.b64 	%rd97, %rd96, 3;
	add.s64 	%rd98, %rd97, %rd93;
	add.s64 	%rd99, %rd98, %rd92;
	cvta.to.global.u64 	%rd100, %rd24;
	add.s64 	%rd101, %rd100, %rd123;
	ld.global.v2.f64 	{%fd76, %fd77}, [%rd101];
	ld.global.f64 	%fd78, [%rd122];
	mul.f64 	%fd79, %fd76, %fd78;
	mul.f64 	%fd80, %fd78, %fd77;
	add.s64 	%rd102, %rd1, %rd123;
	st.global.v2.f64 	[%rd102], {%fd79, %fd80};
	add.s64 	%rd103, %rd100, %rd91;
	ld.global.v2.f64 	{%fd81, %fd82}, [%rd103];
	ld.global.f64 	%fd83, [%rd99];
	mul.f64 	%fd84, %fd81, %fd83;
	mul.f64 	%fd85, %fd83, %fd82;
	add.s64 	%rd104, %rd1, %rd91;
	st.global.v2.f64 	[%rd104], {%fd84, %fd85};
	ld.global.v2.f64 	{%fd86, %fd87}, [%rd103+2048];
	ld.global.f64 	%fd88, [%rd99+1024];
	mul.f64 	%fd89, %fd86, %fd88;
	mul.f64 	%fd90, %fd88, %fd87;
	st.global.v2.f64 	[%rd104+2048], {%fd89, %fd90};
	ld.global.v2.f64 	{%fd91, %fd92}, [%rd103+4096];
	ld.global.f64 	%fd93, [%rd99+2048];
	mul.f64 	%fd94, %fd91, %fd93;
	mul.f64 	%fd95, %fd93, %fd92;
	st.global.v2.f64 	[%rd104+4096], {%fd94, %fd95};
	ld.global.v2.f64 	{%fd96, %fd97}, [%rd103+6144];
	ld.global.f64 	%fd98, [%rd99+3072];
	mul.f64 	%fd99, %fd96, %fd98;
	mul.f64 	%fd100, %fd98, %fd97;
	st.global.v2.f64 	[%rd104+6144], {%fd99, %fd100};
	ld.global.v2.f64 	{%fd101, %fd102}, [%rd103+8192];
	ld.global.f64 	%fd103, [%rd99+4096];
	mul.f64 	%fd104, %fd101, %fd103;
	mul.f64 	%fd105, %fd103, %fd102;
	st.global.v2.f64 	[%rd104+8192], {%fd104, %fd105};
	ld.global.v2.f64 	{%fd106, %fd107}, [%rd103+10240];
	ld.global.f64 	%fd108, [%rd99+5120];
	mul.f64 	%fd109, %fd106, %fd108;
	mul.f64 	%fd110, %fd108, %fd107;
	st.global.v2.f64 	[%rd104+10240], {%fd109, %fd110};
	ld.global.v2.f64 	{%fd111, %fd112}, [%rd103+12288];
	ld.global.f64 	%fd113, [%rd99+6144];
	mul.f64 	%fd114, %fd111, %fd113;
	mul.f64 	%fd115, %fd113, %fd112;
	st.global.v2.f64 	[%rd104+12288], {%fd114, %fd115};
	add.s32 	%r73, %r73, 8;
	add.s64 	%rd123, %rd123, 16384;
	add.s64 	%rd122, %rd122, 8192;
	add.s32 	%r72, %r72, 1024;
	setp.eq.s32 	%p32, %r73, 0;
	@%p32 bra 	$L__BB16_52;
	bra.uni 	$L__BB16_51;
$L__BB16_52:
	and.b32  	%r24, %r43, 7;
	setp.eq.s32 	%p33, %r24, 0;
	@%p33 bra 	$L__BB16_60;
	and.b32  	%r25, %r43, 3;
	setp.lt.u32 	%p34, %r24, 4;
	@%p34 bra 	$L__BB16_55;
	shl.b32 	%r63, %r76, 7;
	add.s32 	%r64, %r63, %r4;
	mul.wide.s32 	%rd105, %r64, 16;
	add.s64 	%rd106, %rd11, %rd105;
	mul.wide.s32 	%rd107, %r64, 8;
	add.s64 	%rd108, %rd12, %rd107;
	ld.global.v2.f64 	{%fd116, %fd117}, [%rd106];
	ld.global.f64 	%fd118, [%rd108];
	mul.f64 	%fd119, %fd116, %fd118;
	mul.f64 	%fd120, %fd118, %fd117;
	add.s64 	%rd109, %rd13, %rd105;
	st.global.v2.f64 	[%rd109], {%fd119, %fd120};
	ld.global.v2.f64 	{%fd121, %fd122}, [%rd106+2048];
	ld.global.f64 	%fd123, [%rd108+1024];
	mul.f64 	%fd124, %fd121, %fd123;
	mul.f64 	%fd125, %fd123, %fd122;
	st.global.v2.f64 	[%rd109+2048], {%fd124, %fd125};
	ld.global.v2.f64 	{%fd126, %fd127}, [%rd106+4096];
	ld.global.f64 	%fd128, [%rd108+2048];
	mul.f64 	%fd129, %fd126, %fd128;
	mul.f64 	%fd130, %fd128, %fd127;
	st.global.v2.f64 	[%rd109+4096], {%fd129, %fd130};
	ld.global.v2.f64 	{%fd131, %fd132}, [%rd106+6144];
	ld.global.f64 	%fd133, [%rd108+3072];
	mul.f64 	%fd134, %fd131, %fd133;
	mul.f64 	%fd135, %fd133, %fd132;
	st.global.v2.f64 	[%rd109+6144], {%fd134, %fd135};
	add.s32 	%r76, %r76, 4;
$L__BB16_55:
	setp.eq.s32 	%p35, %r25, 0;
	@%p35 bra 	$L__BB16_60;
	setp.eq.s32 	%p36, %r25, 1;
	@%p36 bra 	$L__BB16_58;
	shl.b32 	%r65, %r76, 7;
	add.s32 	%r66, %r65, %r4;
	mul.wide.s32 	%rd110, %r66, 16;
	add.s64 	%rd111, %rd11, %rd110;
	mul.wide.s32 	%rd112, %r66, 8;
	add.s64 	%rd113, %rd12, %rd112;
	ld.global.v2.f64 	{%fd136, %fd137}, [%rd111];
	ld.global.f64 	%fd138, [%rd113];
	mul.f64 	%fd139, %fd136, %fd138;
	mul.f64 	%fd140, %fd138, %fd137;
	add.s64 	%rd114, %rd13, %rd110;
	st.global.v2.f64 	[%rd114], {%fd139, %fd140};
	ld.global.v2.f64 	{%fd141, %fd142}, [%rd111+2048];
	ld.global.f64 	%fd143, [%rd113+1024];
	mul.f64 	%fd144, %fd141, %fd143;
	mul.f64 	%fd145, %fd143, %fd142;
	st.global.v2.f64 	[%rd114+2048], {%fd144, %fd145};
	add.s32 	%r76, %r76, 2;
$L__BB16_58:
	and.b32  	%r67, %r43, 1;
	setp.eq.b32 	%p37, %r67, 1;
	not.pred 	%p38, %p37;
	@%p38 bra 	$L__BB16_60;
	shl.b32 	%r68, %r76, 7;
	add.s32 	%r69, %r68, %r4;
	mul.wide.s32 	%rd115, %r69, 16;
	add.s64 	%rd116, %rd11, %rd115;
	mul.wide.s32 	%rd117, %r69, 8;
	add.s64 	%rd118, %rd12, %rd117;
	ld.global.v2.f64 	{%fd146, %fd147}, [%rd116];
	ld.global.f64 	%fd148, [%rd118];
	mul.f64 	%fd149, %fd146, %fd148;
	mul.f64 	%fd150, %fd148, %fd147;
	add.s64 	%rd119, %rd13, %rd115;
	st.global.v2.f64 	[%rd119], {%fd149, %fd150};
$L__BB16_60:
	ret;

}
.func  (.param .align 16 .b8 func_retval0[16]) __internal_trig_reduction_slowpathd(
	.param .b64 __internal_trig_reduction_slowpathd_param_0
)
{
	.local .align 8 .b8 	__local_depot17[40];
	.reg .b64 	%SP;
	.reg .b64 	%SPL;
	.reg .pred 	%p<10>;
	.reg .b32 	%r<47>;
	.reg .b64 	%rd<74>;
	.reg .b64 	%fd<5>;

	mov.u64 	%SPL, __local_depot17;
	ld.param.f64 	%fd4, [__internal_trig_reduction_slowpathd_param_0];
	add.u64 	%rd1, %SPL, 0;
	{
	.reg .b32 %temp; 
	mov.b64 	{%temp, %r1}, %fd4;
	}
	shr.u32 	%r2, %r1, 20;
	and.b32  	%r3, %r2, 2047;
	setp.eq.s32 	%p1, %r3, 2047;
	mov.b32 	%r46, 0;
	@%p1 bra 	$L__BB17_9;
	add.s32 	%r20, %r3, -1024;
	mov.b64 	%rd20, %fd4;
	shl.b64 	%rd2, %rd20, 11;
	shr.u32 	%r4, %r20, 6;
	sub.s32 	%r45, 15, %r4;
	sub.s32 	%r21, 19, %r4;
	setp.lt.u32 	%p2, %r20, 128;
	selp.b32 	%r6, 18, %r21, %p2;
	setp.ge.s32 	%p3, %r45, %r6;
	mov.b64 	%rd70, 0;
	@%p3 bra 	$L__BB17_4;
	add.s32 	%r23, %r6, %r4;
	neg.s32 	%r43, %r23;
	or.b64  	%rd3, %rd2, -9223372036854775808;
	mov.b64 	%rd70, 0;
	mov.b32 	%r42, 0;
	mov.u64 	%rd25, __cudart_i2opi_d;
	mov.u32 	%r44, %r45;
$L__BB17_3:
	.pragma "nounroll";
	mul.wide.s32 	%rd22, %r42, 8;
	add.s64 	%rd23, %rd1, %rd22;
	mul.wide.s32 	%rd24, %r44, 8;
	add.s64 	%rd26, %rd25, %rd24;
	ld.global.nc.u64 	%rd27, [%rd26];
	{
	.reg .u32 %r0, %r1, %r2, %r3, %alo, %ahi, %blo, %bhi, %clo, %chi;
	mov.b64 	{%alo,%ahi}, %rd27;
	mov.b64 	{%blo,%bhi}, %rd3;
	mov.b64 	{%clo,%chi}, %rd70;
	mad.lo.cc.u32 	%r0, %alo, %blo, %clo;
	madc.hi.cc.u32 	%r1, %alo, %blo, %chi;
	madc.hi.u32 	%r2, %alo, %bhi, 0;
	mad.lo.cc.u32 	%r1, %alo, %bhi, %r1;
	madc.hi.cc.u32 	%r2, %ahi, %blo, %r2;
	madc.hi.u32 	%r3, %ahi, %bhi, 0;
	mad.lo.cc.u32 	%r1, %ahi, %blo, %r1;
	madc.lo.cc.u32 	%r2, %ahi, %bhi, %r2;
	addc.u32 	%r3, %r3, 0;
	mov.b64 	%rd28, {%r0,%r1};
	mov.b64 	%rd70, {%r2,%r3};
	}
	st.local.u64 	[%rd23], %rd28;
	add.s32 	%r44, %r44, 1;
	add.s32 	%r43, %r43, 1;
	add.s32 	%r42, %r42, 1;
	setp.ne.s32 	%p4, %r43, -15;
	mov.u32 	%r45, %r6;
	@%p4 bra 	$L__BB17_3;
$L__BB17_4:
	cvt.s64.s32 	%rd29, %r45;
	cvt.u64.u32 	%rd30, %r4;
	add.s64 	%rd31, %rd30, %rd29;
	shl.b64 	%rd32, %rd31, 3;
	add.s64 	%rd33, %rd1, %rd32;
	st.local.u64 	[%rd33+-120], %rd70;
	and.b32  	%r15, %r2, 63;
	ld.local.u64 	%rd72, [%rd1+16];
	ld.local.u64 	%rd71, [%rd1+24];
	setp.eq.s32 	%p5, %r15, 0;
	@%p5 bra 	$L__BB17_6;
	shl.b64 	%rd34, %rd71, %r15;
	shr.u64 	%rd35, %rd72, 1;
	xor.b32  	%r24, %r15, 63;
	shr.u64 	%rd36, %rd35, %r24;
	or.b64  	%rd71, %rd34, %rd36;
	ld.local.u64 	%rd37, [%rd1+8];
	shl.b64 	%rd38, %rd72, %r15;
	shr.u64 	%rd39, %rd37, 1;
	shr.u64 	%rd40, %rd39, %r24;
	or.b64  	%rd72, %rd38, %rd40;
$L__BB17_6:
	and.b32  	%r25, %r1, -2147483648;
	shr.u64 	%rd41, %rd71, 62;
	cvt.u32.u64 	%r26, %rd41;
	mov.b64 	{%r27, %r28}, %rd71;
	mov.b64 	{%r29, %r30}, %rd72;
	shf.l.wrap.b32 	%r31, %r30, %r27, 2;
	shf.l.wrap.b32 	%r32, %r27, %r28, 2;
	mov.b64 	%rd42, {%r31, %r32};
	shl.b64 	%rd43, %rd72, 2;
	shr.u64 	%rd44, %rd42, 63;
	cvt.u32.u64 	%r33, %rd44;
	add.s32 	%r34, %r33, %r26;
	setp.eq.s32 	%p6, %r25, 0;
	neg.s32 	%r35, %r34;
	selp.b32 	%r46, %r34, %r35, %p6;
	setp.gt.s64 	%p7, %rd42, -1;
	mov.b64 	%rd45, 0;
	{
	.reg .u32 %r0, %r1, %r2, %r3, %a0, %a1, %a2, %a3, %b0, %b1, %b2, %b3;
	mov.b64 	{%a0,%a1}, %rd45;
	mov.b64 	{%a2,%a3}, %rd45;
	mov.b64 	{%b0,%b1}, %rd43;
	mov.b64 	{%b2,%b3}, %rd42;
	sub.cc.u32 	%r0, %a0, %b0;
	subc.cc.u32 	%r1, %a1, %b1;
	subc.cc.u32 	%r2, %a2, %b2;
	subc.u32 	%r3, %a3, %b3;
	mov.b64 	%rd46, {%r0,%r1};
	mov.b64 	%rd47, {%r2,%r3};
	}
	xor.b32  	%r36, %r25, -2147483648;
	selp.b64 	%rd73, %rd42, %rd47, %p7;
	selp.b64 	%rd14, %rd43, %rd46, %p7;
	selp.b32 	%r17, %r25, %r36, %p7;
	clz.b64 	%r37, %rd73;
	cvt.u64.u32 	%rd15, %r37;
	setp.eq.s32 	%p8, %r37, 0;
	@%p8 bra 	$L__BB17_8;
	cvt.u32.u64 	%r38, %rd15;
	and.b32  	%r39, %r38, 63;
	shl.b64 	%rd48, %rd73, %r39;
	shr.u64 	%rd49, %rd14, 1;
	not.b32 	%r40, %r38;
	and.b32  	%r41, %r40, 63;
	shr.u64 	%rd50, %rd49, %r41;
	or.b64  	%rd73, %rd48, %rd50;
$L__BB17_8:
	mov.b64 	%rd51, -3958705157555305931;
	{
	.reg .u32 %r0, %r1, %r2, %r3, %alo, %ahi, %blo, %bhi;
	mov.b64 	{%alo,%ahi}, %rd73;
	mov.b64 	{%blo,%bhi}, %rd51;
	mul.lo.u32 	%r0, %alo, %blo;
	mul.hi.u32 	%r1, %alo, %blo;
	mad.lo.cc.u32 	%r1, %alo, %bhi, %r1;
	madc.hi.u32 	%r2, %alo, %bhi, 0;
	mad.lo.cc.u32 	%r1, %ahi, %blo, %r1;
	madc.hi.cc.u32 	%r2, %ahi, %blo, %r2;
	madc.hi.u32 	%r3, %ahi, %bhi, 0;
	mad.lo.cc.u32 	%r2, %ahi, %bhi, %r2;
	addc.u32 	%r3, %r3, 0;
	mov.b64 	%rd52, {%r0,%r1};
	mov.b64 	%rd53, {%r2,%r3};
	}
	setp.gt.s64 	%p9, %rd53, 0;
	{
	.reg .u32 %r0, %r1, %r2, %r3, %a0, %a1, %a2, %a3, %b0, %b1, %b2, %b3;
	mov.b64 	{%a0,%a1}, %rd52;
	mov.b64 	{%a2,%a3}, %rd53;
	mov.b64 	{%b0,%b1}, %rd52;
	mov.b64 	{%b2,%b3}, %rd53;
	add.cc.u32 	%r0, %a0, %b0;
	addc.cc.u32 	%r1, %a1, %b1;
	addc.cc.u32 	%r2, %a2, %b2;
	addc.u32 	%r3, %a3, %b3;
	mov.b64 	%rd54, {%r0,%r1};
	mov.b64 	%rd55, {%r2,%r3};
	}
	selp.b64 	%rd56, %rd55, %rd53, %p9;
	selp.s64 	%rd57, -1, 0, %p9;
	sub.s64 	%rd58, %rd57, %rd15;
	cvt.u64.u32 	%rd59, %r17;
	shl.b64 	%rd60, %rd59, 32;
	add.s64 	%rd61, %rd56, 1;
	shr.u64 	%rd62, %rd61, 10;
	add.s64 	%rd63, %rd62, 1;
	shr.u64 	%rd64, %rd63, 1;
	shl.b64 	%rd65, %rd58, 52;
	add.s64 	%rd66, %rd65, %rd64;
	add.s64 	%rd67, %rd66, 4602678819172646912;
	or.b64  	%rd68, %rd67, %rd60;
	mov.b64 	%fd4, %rd68;
$L__BB17_9:
	st.param.f64 	[func_retval0], %fd4;
	st.param.b32 	[func_retval0+8], %r46;
	ret;

}


// ===== COMPILED SASS (sm_100) =====

	.target	sm_100

	.elftype	@"ET_EXEC"


//--------------------- .note.nv.tkinfo           --------------------------
	.section	.note.nv.tkinfo,"",@"SHT_NOTE"
	.sectionflags	@"SHF_NOTE_NV_TKINFO"
	.tkinfo
        /*0018*/ 	.word	0x00000002
        /*0030*/ 	.string	""
        /*0030*/ 	.string	"ptxas"
        /*0030*/ 	.string	"Cuda compilation tools, release 13.0, V13.0.88"
        /*0030*/ 	.string	"Build cuda_13.0.r13.0/compiler.36424714_0"
        /*0030*/ 	.string	"-arch sm_100 -m 64 "



//--------------------- .note.nv.cuinfo           --------------------------
	.section	.note.nv.cuinfo,"",@"SHT_NOTE"
	.sectionflags	@"SHF_NOTE_NV_CUINFO"
        /*0018*/ 	.short	0x0002
        /*001a*/ 	.short	0x0064
        /*001c*/ 	.short	0x0082
	.zero		2


//--------------------- .nv.info                  --------------------------
	.section	.nv.info,"",@"SHT_CUDA_INFO"
	.align	4


	//----- nvinfo : EIATTR_REGCOUNT
	.align		4
        /*0000*/ 	.byte	0x04, 0x2f
        /*0002*/ 	.short	(.L_48 - .L_47)
	.align		4
.L_47:
        /*0004*/ 	.word	index@(_ZN3cub18CUB_300001_SM_10006detail11EmptyKernelIvEEvv)
        /*0008*/ 	.word	0x00000004


	//----- nvinfo : EIATTR_FRAME_SIZE
	.align		4
.L_48:
        /*000c*/ 	.byte	0x04, 0x11
        /*000e*/ 	.short	(.L_50 - .L_49)
	.align		4
.L_49:
        /*0010*/ 	.word	index@(_ZN3cub18CUB_300001_SM_10006detail11EmptyKernelIvEEvv)
        /*0014*/ 	.word	0x00000000


	//----- nvinfo : EIATTR_REGCOUNT
	.align		4
.L_50:
        /*0018*/ 	.byte	0x04, 0x2f
        /*001a*/ 	.short	(.L_52 - .L_51)
	.align		4
.L_51:
        /*001c*/ 	.word	index@(_ZN3cub18CUB_300001_SM_10006detail6reduce28DeviceReduceSingleTileKernelINS2_10policy_hubIN6thrust24THRUST_300001_SM_1000_NS7complexIdEEjN4cuda3std3__44plusIS8_EEE10Policy1000ENS6_6detail15normal_iteratorINS6_10device_ptrIS8_EEEEPS8_jSD_S8_S8_NSB_10__identityEEEvT0_T1_T2_T3_T4_T6_)
        /*0020*/ 	.word	0x0000004f


	//----- nvinfo : EIATTR_FRAME_SIZE
	.align		4
.L_52:
        /*0024*/ 	.byte	0x04, 0x11
        /*0026*/ 	.short	(.L_54 - .L_53)
	.align		4
.L_53:
        /*0028*/ 	.word	index@(_ZN3cub18CUB_300001_SM_10006detail6reduce28DeviceReduceSingleTileKernelINS2_10policy_hubIN6thrust24THRUST_300001_SM_1000_NS7complexIdEEjN4cuda3std3__44plusIS8_EEE10Policy1000ENS6_6detail15normal_iteratorINS6_10device_ptrIS8_EEEEPS8_jSD_S8_S8_NSB_10__identityEEEvT0_T1_T2_T3_T4_T6_)
        /*002c*/ 	.word	0x00000000


	//----- nvinfo : EIATTR_REGCOUNT
	.align		4
.L_54:
        /*0030*/ 	.byte	0x04, 0x2f
        /*0032*/ 	.short	(.L_56 - .L_55)
	.align		4
.L_55:
        /*0034*/ 	.word	index@(_ZN3cub18CUB_300001_SM_10006detail6reduce18DeviceReduceKernelINS2_10policy_hubIN6thrust24THRUST_300001_SM_1000_NS7complexIdEEjN4cuda3std3__44plusIS8_EEE10Policy1000ENS6_6detail15normal_iteratorINS6_10device_ptrIS8_EEEEjSD_S8_NSB_10__identityEEEvT0_PT3_T1_NS0_13GridEvenShareISP_EET2_T4_)
        /*0038*/ 	.word	0x00000022


	//----- nvinfo : EIATTR_FRAME_SIZE
	.align		4
.L_56:
        /*003c*/ 	.byte	0x04, 0x11
        /*003e*/ 	.short	(.L_58 - .L_57)
	.align		4
.L_57:
        /*0040*/ 	.word	index@(_ZN3cub18CUB_300001_SM_10006detail6reduce18DeviceReduceKernelINS2_10policy_hubIN6thrust24THRUST_300001_SM_1000_NS7complexIdEEjN4cuda3std3__44plusIS8_EEE10Policy1000ENS6_6detail15normal_iteratorINS6_10device_ptrIS8_EEEEjSD_S8_NSB_10__identityEEEvT0_PT3_T1_NS0_13GridEvenShareISP_EET2_T4_)
        /*0044*/ 	.word	0x00000000


	//----- nvinfo : EIATTR_REGCOUNT
	.align		4
.L_58:
        /*0048*/ 	.byte	0x04, 0x2f
        /*004a*/ 	.short	(.L_60 - .L_59)
	.align		4
.L_59:
        /*004c*/ 	.word	index@(_ZN3cub18CUB_300001_SM_10006detail6reduce28DeviceReduceSingleTileKernelINS2_10policy_hubIN6thrust24THRUST_300001_SM_1000_NS7complexIdEEjN4cuda3std3__44plusIS8_EEE10Policy1000EPS8_SG_iSD_S8_S8_NSB_10__identityEEEvT0_T1_T2_T3_T4_T6_)
        /*0050*/ 	.word	0x00000050


	//----- nvinfo : EIATTR_FRAME_SIZE
	.align		4
.L_60:
        /*0054*/ 	.byte	0x04, 0x11
        /*0056*/ 	.short	(.L_62 - .L_61)
	.align		4
.L_61:
        /*0058*/ 	.word	index@(_ZN3cub18CUB_300001_SM_10006detail6reduce28DeviceReduceSingleTileKernelINS2_10policy_hubIN6thrust24THRUST_300001_SM_1000_NS7complexIdEEjN4cuda3std3__44plusIS8_EEE10Policy1000EPS8_SG_iSD_S8_S8_NSB_10__identityEEEvT0_T1_T2_T3_T4_T6_)
        /*005c*/ 	.word	0x00000000


	//----- nvinfo : EIATTR_REGCOUNT
	.align		4
.L_62:
        /*0060*/ 	.byte	0x04, 0x2f
        /*0062*/ 	.short	(.L_64 - .L_63)
	.align		4
.L_63:
        /*0064*/ 	.word	index@(_ZN3cub18CUB_300001_SM_10006detail6reduce28DeviceReduceSingleTileKernelINS2_10policy_hubIN6thrust24THRUST_300001_SM_1000_NS7complexIdEEyN4cuda3std3__44plusIS8_EEE10Policy1000ENS6_6detail15normal_iteratorINS6_10device_ptrIS8_EEEEPS8_ySD_S8_S8_NSB_10__identityEEEvT0_T1_T2_T3_T4_T6_)
        /*0068*/ 	.word	0x00000050


	//----- nvinfo : EIATTR_FRAME_SIZE
	.align		4
.L_64:
        /*006c*/ 	.byte	0x04, 0x11
        /*006e*/ 	.short	(.L_66 - .L_65)
	.align		4
.L_65:
        /*0070*/ 	.word	index@(_ZN3cub18CUB_300001_SM_10006detail6reduce28DeviceReduceSingleTileKernelINS2_10policy_hubIN6thrust24THRUST_300001_SM_1000_NS7complexIdEEyN4cuda3std3__44plusIS8_EEE10Policy1000ENS6_6detail15normal_iteratorINS6_10device_ptrIS8_EEEEPS8_ySD_S8_S8_NSB_10__identityEEEvT0_T1_T2_T3_T4_T6_)
        /*0074*/ 	.word	0x00000000


	//----- nvinfo : EIATTR_REGCOUNT
	.align		4
.L_66:
        /*0078*/ 	.byte	0x04, 0x2f
        /*007a*/ 	.short	(.L_68 - .L_67)
	.align		4
.L_67:
        /*007c*/ 	.word	index@(_ZN3cub18CUB_300001_SM_10006detail6reduce18DeviceReduceKernelINS2_10policy_hubIN6thrust24THRUST_300001_SM_1000_NS7complexIdEEyN4cuda3std3__44plusIS8_EEE10Policy1000ENS6_6detail15normal_iteratorINS6_10device_ptrIS8_EEEEySD_S8_NSB_10__identityEEEvT0_PT3_T1_NS0_13GridEvenShareISP_EET2_T4_)
        /*0080*/ 	.word	0x00000020


	//----- nvinfo : EIATTR_FRAME_SIZE
	.align		4
.L_68:
        /*0084*/ 	.byte	0x04, 0x11
        /*0086*/ 	.short	(.L_70 - .L_69)
	.align		4
.L_69:
        /*0088*/ 	.word	index@(_ZN3cub18CUB_300001_SM_10006detail6reduce18DeviceReduceKernelINS2_10policy_hubIN6thrust24THRUST_300001_SM_1000_NS7complexIdEEyN4cuda3std3__44plusIS8_EEE10Policy1000ENS6_6detail15normal_iteratorINS6_10device_ptrIS8_EEEEySD_S8_NSB_10__identityEEEvT0_PT3_T1_NS0_13GridEvenShareISP_EET2_T4_)
        /*008c*/ 	.word	0x00000000


	//----- nvinfo : EIATTR_REGCOUNT
	.align		4
.L_70:
        /*0090*/ 	.byte	0x04, 0x2f
        /*0092*/ 	.short	(.L_72 - .L_71)
	.align		4
.L_71:
        /*0094*/ 	.word	index@(_ZN3cub18CUB_300001_SM_10006detail6reduce28DeviceReduceSingleTileKernelINS2_10policy_hubIN6thrust24THRUST_300001_SM_1000_NS7complexIdEEyN4cuda3std3__44plusIS8_EEE10Policy1000EPS8_SG_iSD_S8_S8_NSB_10__identityEEEvT0_T1_T2_T3_T4_T6_)
        /*0098*/ 	.word	0x00000050


	//----- nvinfo : EIATTR_FRAME_SIZE
	.align		4
.L_72:
        /*009c*/ 	.byte	0x04, 0x11
        /*009e*/ 	.short	(.L_74 - .L_73)
	.align		4
.L_73:
        /*00a0*/ 	.word	index@(_ZN3cub18CUB_300001_SM_10006detail6reduce28DeviceReduceSingleTileKernelINS2_10policy_hubIN6thrust24THRUST_300001_SM_1000_NS7complexIdEEyN4cuda3std3__44plusIS8_EEE10Policy1000EPS8_SG_iSD_S8_S8_NSB_10__identityEEEvT0_T1_T2_T3_T4_T6_)
        /*00a4*/ 	.word	0x00000000


	//----- nvinfo : EIATTR_REGCOUNT
	.align		4
.L_74:
        /*00a8*/ 	.byte	0x04, 0x2f
        /*00aa*/ 	.short	(.L_76 - .L_75)
	.align		4
.L_75:
        /*00ac*/ 	.word	index@(_ZN3cub18CUB_300001_SM_10006detail8for_each13static_kernelINS2_12policy_hub_t12policy_500_tEmN6thrust24THRUST_300001_SM_1000_NS8cuda_cub20__uninitialized_fill7functorINS7_10device_ptrIdEEdEEEEvT0_T1_)
        /*00b0*/ 	.word	0x00000009


	//----- nvinfo : EIATTR_FRAME_SIZE
	.align		4
.L_76:
        /*00b4*/ 	.byte	0x04, 0x11
        /*00b6*/ 	.short	(.L_78 - .L_77)
	.align		4
.L_77:
        /*00b8*/ 	.word	index@(_ZN3cub18CUB_300001_SM_10006detail8for_each13static_kernelINS2_12policy_hub_t12policy_500_tEmN6thrust24THRUST_300001_SM_1000_NS8cuda_cub20__uninitialized_fill7functorINS7_10device_ptrIdEEdEEEEvT0_T1_)
        /*00bc*/ 	.word	0x00000000


	//----- nvinfo : EIATTR_REGCOUNT
	.align		4
.L_78:
        /*00c0*/ 	.byte	0x04, 0x2f
        /*00c2*/ 	.short	(.L_80 - .L_79)
	.align		4
.L_79:
        /*00c4*/ 	.word	index@(_ZN3cub18CUB_300001_SM_10006detail8for_each13static_kernelINS2_12policy_hub_t12policy_500_tEmN6thrust24THRUST_300001_SM_1000_NS8cuda_cub20__uninitialized_fill7functorINS7_10device_ptrINS7_7complexIdEEEESD_EEEEvT0_T1_)
        /*00c8*/ 	.word	0x0000000b


	//----- nvinfo : EIATTR_FRAME_SIZE
	.align		4
.L_80:
        /*00cc*/ 	.byte	0x04, 0x11
        /*00ce*/ 	.short	(.L_82 - .L_81)
	.align		4
.L_81:
        /*00d0*/ 	.word	index@(_ZN3cub18CUB_300001_SM_10006detail8for_each13static_kernelINS2_12policy_hub_t12policy_500_tEmN6thrust24THRUST_300001_SM_1000_NS8cuda_cub20__uninitialized_fill7functorINS7_10device_ptrINS7_7complexIdEEEESD_EEEEvT0_T1_)
        /*00d4*/ 	.word	0x00000000


	//----- nvinfo : EIATTR_REGCOUNT
	.align		4
.L_82:
        /*00d8*/ 	.byte	0x04, 0x2f
        /*00da*/ 	.short	(.L_84 - .L_83)
	.align		4
.L_83:
        /*00dc*/ 	.word	index@(_ZN3cub18CUB_300001_SM_10006detail9transform16transform_kernelINS2_10policy_hubILb1EN4cuda3std3__45tupleIJN6thrust24THRUST_300001_SM_1000_NS12zip_iteratorINS8_IJNSA_6detail15normal_iteratorINSA_10device_ptrIdEEEESG_EEEEEEEEE10policy1000Ei6DotDirSG_JSI_EEEvT0_iT1_T2_DpNS2_10kernel_argIT3_EE)
        /*00e0*/ 	.word	0x00000020


	//----- nvinfo : EIATTR_FRAME_SIZE
	.align		4
.L_84:
        /*00e4*/ 	.byte	0x04, 0x11
        /*00e6*/ 	.short	(.L_86 - .L_85)
	.align		4
.L_85:
        /*00e8*/ 	.word	index@(_ZN3cub18CUB_300001_SM_10006detail9transform16transform_kernelINS2_10policy_hubILb1EN4cuda3std3__45tupleIJN6thrust24THRUST_300001_SM_1000_NS12zip_iteratorINS8_IJNSA_6detail15normal_iteratorINSA_10device_ptrIdEEEESG_EEEEEEEEE10policy1000Ei6DotDirSG_JSI_EEEvT0_iT1_T2_DpNS2_10kernel_argIT3_EE)
        /*00ec*/ 	.word	0x00000000


	//----- nvinfo : EIATTR_REGCOUNT
	.align		4
.L_86:
        /*00f0*/ 	.byte	0x04, 0x2f
        /*00f2*/ 	.short	(.L_88 - .L_87)
	.align		4
.L_87:
        /*00f4*/ 	.word	index@(_ZN3cub18CUB_300001_SM_10006detail9transform16transform_kernelINS2_10policy_hubILb1EN4cuda3std3__45tupleIJN6thrust24THRUST_300001_SM_1000_NS12zip_iteratorINS8_IJNSA_6detail15normal_iteratorINSA_10device_ptrIdEEEESG_EEEEEEEEE10policy1000El6DotDirSG_JSI_EEEvT0_iT1_T2_DpNS2_10kernel_argIT3_EE)
        /*00f8*/ 	.word	0x00000020


	//----- nvinfo : EIATTR_FRAME_SIZE
	.align		4
.L_88:
        /*00fc*/ 	.byte	0x04, 0x11
        /*00fe*/ 	.short	(.L_90 - .L_89)
	.align		4
.L_89:
        /*0100*/ 	.word	index@(_ZN3cub18CUB_300001_SM_10006detail9transform16transform_kernelINS2_10policy_hubILb1EN4cuda3std3__45tupleIJN6thrust24THRUST_300001_SM_1000_NS12zip_iteratorINS8_IJNSA_6detail15normal_iteratorINSA_10device_ptrIdEEEESG_EEEEEEEEE10policy1000El6DotDirSG_JSI_EEEvT0_iT1_T2_DpNS2_10kernel_argIT3_EE)
        /*0104*/ 	.word	0x00000000


	//----- nvinfo : EIATTR_REGCOUNT
	.align		4
.L_90:
        /*0108*/ 	.byte	0x04, 0x2f
        /*010a*/ 	.short	(.L_92 - .L_91)
	.align		4
.L_91:
        /*010c*/ 	.word	index@(_ZN3cub18CUB_300001_SM_10006detail9transform16transform_kernelINS2_10policy_hubILb1EN4cuda3std3__45tupleIJN6thrust24THRUST_300001_SM_1000_NS6detail15normal_iteratorINSA_10device_ptrIdEEEEEEEE10policy1000Ei5greenNSC_INSD_INSA_7complexIdEEEEEEJPdEEEvT0_iT1_T2_DpNS2_10kernel_argIT3_EE)
        /*0110*/ 	.word	0x0000005c


	//----- nvinfo : EIATTR_FRAME_SIZE
	.align		4
.L_92:
        /*0114*/ 	.byte	0x04, 0x11
        /*0116*/ 	.short	(.L_94 - .L_93)
	.align		4
.L_93:
        /*0118*/ 	.word	index@($_ZN3cub18CUB_300001_SM_10006detail9transform16transform_kernelINS2_10policy_hubILb1EN4cuda3std3__45tupleIJN6thrust24THRUST_300001_SM_1000_NS6detail15normal_iteratorINSA_10device_ptrIdEEEEEEEE10policy1000Ei5greenNSC_INSD_INSA_7complexIdEEEEEEJPdEEEvT0_iT1_T2_DpNS2_10kernel_argIT3_EE$__internal_trig_reduction_slowpathd)
        /*011c*/ 	.word	0x00000028


	//----- nvinfo : EIATTR_FRAME_SIZE
	.align		4
.L_94:
        /*0120*/ 	.byte	0x04, 0x11
        /*0122*/ 	.short	(.L_96 - .L_95)
	.align		4
.L_95:
        /*0124*/ 	.word	index@($__internal_3_$__cuda_sm20_dsqrt_rn_f64_mediumpath_v1)
        /*0128*/ 	.word	0x00000028


	//----- nvinfo : EIATTR_FRAME_SIZE
	.align		4
.L_96:
        /*012c*/ 	.byte	0x04, 0x11
        /*012e*/ 	.short	(.L_98 - .L_97)
	.align		4
.L_97:
        /*0130*/ 	.word	index@($__internal_2_$__cuda_sm20_div_rn_f64_full)
        /*0134*/ 	.word	0x00000028


	//----- nvinfo : EIATTR_FRAME_SIZE
	.align		4
.L_98:
        /*0138*/ 	.byte	0x04, 0x11
        /*013a*/ 	.short	(.L_100 - .L_99)
	.align		4
.L_99:
        /*013c*/ 	.word	index@(_ZN3cub18CUB_300001_SM_10006detail9transform16transform_kernelINS2_10policy_hubILb1EN4cuda3std3__45tupleIJN6thrust24THRUST_300001_SM_1000_NS6detail15normal_iteratorINSA_10device_ptrIdEEEEEEEE10policy1000Ei5greenNSC_INSD_INSA_7complexIdEEEEEEJPdEEEvT0_iT1_T2_DpNS2_10kernel_argIT3_EE)
        /*0140*/ 	.word	0x00000028


	//----- nvinfo : EIATTR_REGCOUNT
	.align		4
.L_100:
        /*0144*/ 	.byte	0x04, 0x2f
        /*0146*/ 	.short	(.L_102 - .L_101)
	.align		4
.L_101:
        /*0148*/ 	.word	index@(_ZN3cub18CUB_300001_SM_10006detail9transform16transform_kernelINS2_10policy_hubILb1EN4cuda3std3__45tupleIJN6thrust24THRUST_300001_SM_1000_NS6detail15normal_iteratorINSA_10device_ptrIdEEEEEEEE10policy1000El5greenNSC_INSD_INSA_7complexIdEEEEEEJPdEEEvT0_iT1_T2_DpNS2_10kernel_argIT3_EE)
        /*014c*/ 	.word	0x0000005a


	//----- nvinfo : EIATTR_FRAME_SIZE
	.align		4
.L_102:
        /*0150*/ 	.byte	0x04, 0x11
        /*0152*/ 	.short	(.L_104 - .L_103)
	.align		4
.L_103:
        /*0154*/ 	.word	index@($_ZN3cub18CUB_300001_SM_10006detail9transform16transform_kernelINS2_10policy_hubILb1EN4cuda3std3__45tupleIJN6thrust24THRUST_300001_SM_1000_NS6detail15normal_iteratorINSA_10device_ptrIdEEEEEEEE10policy1000El5greenNSC_INSD_INSA_7complexIdEEEEEEJPdEEEvT0_iT1_T2_DpNS2_10kernel_argIT3_EE$__internal_trig_reduction_slowpathd)
        /*0158*/ 	.word	0x00000028


	//----- nvinfo : EIATTR_FRAME_SIZE
	.align		4
.L_104:
        /*015c*/ 	.byte	0x04, 0x11
        /*015e*/ 	.short	(.L_106 - .L_105)
	.align		4
.L_105:
        /*0160*/ 	.word	index@($__internal_1_$__cuda_sm20_dsqrt_rn_f64_mediumpath_v1)
        /*0164*/ 	.word	0x00000028


	//----- nvinfo : EIATTR_FRAME_SIZE
	.align		4
.L_106:
        /*0168*/ 	.byte	0x04, 0x11
        /*016a*/ 	.short	(.L_108 - .L_107)
	.align		4
.L_107:
        /*016c*/ 	.word	index@($__internal_0_$__cuda_sm20_div_rn_f64_full)
        /*0170*/ 	.word	0x00000028


	//----- nvinfo : EIATTR_FRAME_SIZE
	.align		4
.L_108:
        /*0174*/ 	.byte	0x04, 0x11
        /*0176*/ 	.short	(.L_110 - .L_109)
	.align		4
.L_109:
        /*0178*/ 	.word	index@(_ZN3cub18CUB_300001_SM_10006detail9transform16transform_kernelINS2_10policy_hubILb1EN4cuda3std3__45tupleIJN6thrust24THRUST_300001_SM_1000_NS6detail15normal_iteratorINSA_10device_ptrIdEEEEEEEE10policy1000El5greenNSC_INSD_INSA_7complexIdEEEEEEJPdEEEvT0_iT1_T2_DpNS2_10kernel_argIT3_EE)
        /*017c*/ 	.word	0x00000028


	//----- nvinfo : EIATTR_REGCOUNT
	.align		4
.L_110:
        /*0180*/ 	.byte	0x04, 0x2f
        /*0182*/ 	.short	(.L_112 - .L_111)
	.align		4
.L_111:
        /*0184*/ 	.word	index@(_ZN3cub18CUB_300001_SM_10006detail9transform16transform_kernelINS2_10policy_hubILb1EN4cuda3std3__45tupleIJN6thrust24THRUST_300001_SM_1000_NS6detail15normal_iteratorINSA_10device_ptrINSA_7complexIdEEEEEESH_EEEE10policy1000Ei13current_greenSH_JPSF_SM_EEEvT0_iT1_T2_DpNS2_10kernel_argIT3_EE)
        /*0188*/ 	.word	0x00000020


	//----- nvinfo : EIATTR_FRAME_SIZE
	.align		4
.L_112:
        /*018c*/ 	.byte	0x04, 0x11
        /*018e*/ 	.short	(.L_114 - .L_113)
	.align		4
.L_113:
        /*0190*/ 	.word	index@(_ZN3cub18CUB_300001_SM_10006detail9transform16transform_kernelINS2_10policy_hubILb1EN4cuda3std3__45tupleIJN6thrust24THRUST_300001_SM_1000_NS6detail15normal_iteratorINSA_10device_ptrINSA_7complexIdEEEEEESH_EEEE10policy1000Ei13current_greenSH_JPSF_SM_EEEvT0_iT1_T2_DpNS2_10kernel_argIT3_EE)
        /*0194*/ 	.word	0x00000000


	//----- nvinfo : EIATTR_REGCOUNT
	.align		4
.L_114:
        /*0198*/ 	.byte	0x04, 0x2f
        /*019a*/ 	.short	(.L_116 - .L_115)
	.align		4
.L_115:
        /*019c*/ 	.word	index@(_ZN3cub18CUB_300001_SM_10006detail9transform16transform_kernelINS2_10policy_hubILb1EN4cuda3std3__45tupleIJN6thrust24THRUST_300001_SM_1000_NS6detail15normal_iteratorINSA_10device_ptrINSA_7complexIdEEEEEESH_EEEE10policy1000El13current_greenSH_JPSF_SM_EEEvT0_iT1_T2_DpNS2_10kernel_argIT3_EE)
        /*01a0*/ 	.word	0x00000020


	//----- nvinfo : EIATTR_FRAME_SIZE
	.align		4
.L_116:
        /*01a4*/ 	.byte	0x04, 0x11
        /*01a6*/ 	.short	(.L_118 - .L_117)
	.align		4
.L_117:
        /*01a8*/ 	.word	index@(_ZN3cub18CUB_300001_SM_10006detail9transform16transform_kernelINS2_10policy_hubILb1EN4cuda3std3__45tupleIJN6thrust24THRUST_300001_SM_1000_NS6detail15normal_iteratorINSA_10device_ptrINSA_7complexIdEEEEEESH_EEEE10policy1000El13current_greenSH_JPSF_SM_EEEvT0_iT1_T2_DpNS2_10kernel_argIT3_EE)
        /*01ac*/ 	.word	0x00000000


	//----- nvinfo : EIATTR_REGCOUNT
	.align		4
.L_118:
        /*01b0*/ 	.byte	0x04, 0x2f
        /*01b2*/ 	.short	(.L_120 - .L_119)
	.align		4
.L_119:
        /*01b4*/ 	.word	index@(_ZN3cub18CUB_300001_SM_10006detail9transform16transform_kernelINS2_10policy_hubILb1EN4cuda3std3__45tupleIJN6thrust24THRUST_300001_SM_1000_NS6detail15normal_iteratorINSA_10device_ptrINSA_7complexIdEEEEEENSC_INSD_IdEEEEEEEE10policy1000Ei10field_areaSH_JPSF_PdEEEvT0_iT1_T2_DpNS2_10kernel_argIT3_EE)
        /*01b8*/ 	.word	0x00000020


	//----- nvinfo : EIATTR_FRAME_SIZE
	.align		4
.L_120:
        /*01bc*/ 	.byte	0x04, 0x11
        /*01be*/ 	.short	(.L_122 - .L_121)
	.align		4
.L_121:
        /*01c0*/ 	.word	index@(_ZN3cub18CUB_300001_SM_10006detail9transform16transform_kernelINS2_10policy_hubILb1EN4cuda3std3__45tupleIJN6thrust24THRUST_300001_SM_1000_NS6detail15normal_iteratorINSA_10device_ptrINSA_7complexIdEEEEEENSC_INSD_IdEEEEEEEE10policy1000Ei10field_areaSH_JPSF_PdEEEvT0_iT1_T2_DpNS2_10kernel_argIT3_EE)
        /*01c4*/ 	.word	0x00000000


	//----- nvinfo : EIATTR_REGCOUNT
	.align		4
.L_122:
        /*01c8*/ 	.byte	0x04, 0x2f
        /*01ca*/ 	.short	(.L_124 - .L_123)
	.align		4
.L_123:
        /*01cc*/ 	.word	index@(_ZN3cub18CUB_300001_SM_10006detail9transform16transform_kernelINS2_10policy_hubILb1EN4cuda3std3__45tupleIJN6thrust24THRUST_300001_SM_1000_NS6detail15normal_iteratorINSA_10device_ptrINSA_7complexIdEEEEEENSC_INSD_IdEEEEEEEE10policy1000El10field_areaSH_JPSF_PdEEEvT0_iT1_T2_DpNS2_10kernel_argIT3_EE)
        /*01d0*/ 	.word	0x00000020


	//----- nvinfo : EIATTR_FRAME_SIZE
	.align		4
.L_124:
        /*01d4*/ 	.byte	0x04, 0x11
        /*01d6*/ 	.short	(.L_126 - .L_125)
	.align		4
.L_125:
        /*01d8*/ 	.word	index@(_ZN3cub18CUB_300001_SM_10006detail9transform16transform_kernelINS2_10policy_hubILb1EN4cuda3std3__45tupleIJN6thrust24THRUST_300001_SM_1000_NS6detail15normal_iteratorINSA_10device_ptrINSA_7complexIdEEEEEENSC_INSD_IdEEEEEEEE10policy1000El10field_areaSH_JPSF_PdEEEvT0_iT1_T2_DpNS2_10kernel_argIT3_EE)
        /*01dc*/ 	.word	0x00000000


	//----- nvinfo : EIATTR_MIN_STACK_SIZE
	.align		4
.L_126:
        /*01e0*/ 	.byte	0x04, 0x12
        /*01e2*/ 	.short	(.L_128 - .L_127)
	.align		4
.L_127:
        /*01e4*/ 	.word	index@(_ZN3cub18CUB_300001_SM_10006detail9transform16transform_kernelINS2_10policy_hubILb1EN4cuda3std3__45tupleIJN6thrust24THRUST_300001_SM_1000_NS6detail15normal_iteratorINSA_10device_ptrINSA_7complexIdEEEEEENSC_INSD_IdEEEEEEEE10policy1000El10field_areaSH_JPSF_PdEEEvT0_iT1_T2_DpNS2_10kernel_argIT3_EE)
        /*01e8*/ 	.word	0x00000000


	//----- nvinfo : EIATTR_MIN_STACK_SIZE
	.align		4
.L_128:
        /*01ec*/ 	.byte	0x04, 0x12
        /*01ee*/ 	.short	(.L_130 - .L_129)
	.align		4
.L_129:
        /*01f0*/ 	.word	index@(_ZN3cub18CUB_300001_SM_10006detail9transform16transform_kernelINS2_10policy_hubILb1EN4cuda3std3__45tupleIJN6thrust24THRUST_300001_SM_1000_NS6detail15normal_iteratorINSA_10device_ptrINSA_7complexIdEEEEEENSC_INSD_IdEEEEEEEE10policy1000Ei10field_areaSH_JPSF_PdEEEvT0_iT1_T2_DpNS2_10kernel_argIT3_EE)
        /*01f4*/ 	.word	0x00000000


	//----- nvinfo : EIATTR_MIN_STACK_SIZE
	.align		4
.L_130:
        /*01f8*/ 	.byte	0x04, 0x12
        /*01fa*/ 	.short	(.L_132 - .L_131)
	.align		4
.L_131:
        /*01fc*/ 	.word	index@(_ZN3cub18CUB_300001_SM_10006detail9transform16transform_kernelINS2_10policy_hubILb1EN4cuda3std3__45tupleIJN6thrust24THRUST_300001_SM_1000_NS6detail15normal_iteratorINSA_10device_ptrINSA_7complexIdEEEEEESH_EEEE10policy1000El13current_greenSH_JPSF_SM_EEEvT0_iT1_T2_DpNS2_10kernel_argIT3_EE)
        /*0200*/ 	.word	0x00000000


	//----- nvinfo : EIATTR_MIN_STACK_SIZE
	.align		4
.L_132:
        /*0204*/ 	.byte	0x04, 0x12
        /*0206*/ 	.short	(.L_134 - .L_133)
	.align		4
.L_133:
        /*0208*/ 	.word	index@(_ZN3cub18CUB_300001_SM_10006detail9transform16transform_kernelINS2_10policy_hubILb1EN4cuda3std3__45tupleIJN6thrust24THRUST_300001_SM_1000_NS6detail15normal_iteratorINSA_10device_ptrINSA_7complexIdEEEEEESH_EEEE10policy1000Ei13current_greenSH_JPSF_SM_EEEvT0_iT1_T2_DpNS2_10kernel_argIT3_EE)
        /*020c*/ 	.word	0x00000000


	//----- nvinfo : EIATTR_MIN_STACK_SIZE
	.align		4
.L_134:
        /*0210*/ 	.byte	0x04, 0x12
        /*0212*/ 	.short	(.L_136 - .L_135)
	.align		4
.L_135:
        /*0214*/ 	.word	index@(_ZN3cub18CUB_300001_SM_10006detail9transform16transform_kernelINS2_10policy_hubILb1EN4cuda3std3__45tupleIJN6thrust24THRUST_300001_SM_1000_NS6detail15normal_iteratorINSA_10device_ptrIdEEEEEEEE10policy1000El5greenNSC_INSD_INSA_7complexIdEEEEEEJPdEEEvT0_iT1_T2_DpNS2_10kernel_argIT3_EE)
        /*0218*/ 	.word	0x00000028


	//----- nvinfo : EIATTR_MIN_STACK_SIZE
	.align		4
.L_136:
        /*021c*/ 	.byte	0x04, 0x12
        /*021e*/ 	.short	(.L_138 - .L_137)
	.align		4
.L_137:
        /*0220*/ 	.word	index@(_ZN3cub18CUB_300001_SM_10006detail9transform16transform_kernelINS2_10policy_hubILb1EN4cuda3std3__45tupleIJN6thrust24THRUST_300001_SM_1000_NS6detail15normal_iteratorINSA_10device_ptrIdEEEEEEEE10policy1000Ei5greenNSC_INSD_INSA_7complexIdEEEEEEJPdEEEvT0_iT1_T2_DpNS2_10kernel_argIT3_EE)
        /*0224*/ 	.word	0x00000028


	//----- nvinfo : EIATTR_MIN_STACK_SIZE
	.align		4
.L_138:
        /*0228*/ 	.byte	0x04, 0x12
        /*022a*/ 	.short	(.L_140 - .L_139)
	.align		4
.L_139:
        /*022c*/ 	.word	index@(_ZN3cub18CUB_300001_SM_10006detail9transform16transform_kernelINS2_10policy_hubILb1EN4cuda3std3__45tupleIJN6thrust24THRUST_300001_SM_1000_NS12zip_iteratorINS8_IJNSA_6detail15normal_iteratorINSA_10device_ptrIdEEEESG_EEEEEEEEE10policy1000El6DotDirSG_JSI_EEEvT0_iT1_T2_DpNS2_10kernel_argIT3_EE)
        /*0230*/ 	.word	0x00000000


	//----- nvinfo : EIATTR_MIN_STACK_SIZE
	.align		4
.L_140:
        /*0234*/ 	.byte	0x04, 0x12
        /*0236*/ 	.short	(.L_142 - .L_141)
	.align		4
.L_141:
        /*0238*/ 	.word	index@(_ZN3cub18CUB_300001_SM_10006detail9transform16transform_kernelINS2_10policy_hubILb1EN4cuda3std3__45tupleIJN6thrust24THRUST_300001_SM_1000_NS12zip_iteratorINS8_IJNSA_6detail15normal_iteratorINSA_10device_ptrIdEEEESG_EEEEEEEEE10policy1000Ei6DotDirSG_JSI_EEEvT0_iT1_T2_DpNS2_10kernel_argIT3_EE)
        /*023c*/ 	.word	0x00000000


	//----- nvinfo : EIATTR_MIN_STACK_SIZE
	.align		4
.L_142:
        /*0240*/ 	.byte	0x04, 0x12
        /*0242*/ 	.short	(.L_144 - .L_143)
	.align		4
.L_143:
        /*0244*/ 	.word	index@(_ZN3cub18CUB_300001_SM_10006detail8for_each13static_kernelINS2_12policy_hub_t12policy_500_tEmN6thrust24THRUST_300001_SM_1000_NS8cuda_cub20__uninitialized_fill7functorINS7_10device_ptrINS7_7complexIdEEEESD_EEEEvT0_T1_)
        /*0248*/ 	.word	0x00000000


	//----- nvinfo : EIATTR_MIN_STACK_SIZE
	.align		4
.L_144:
        /*024c*/ 	.byte	0x04, 0x12
        /*024e*/ 	.short	(.L_146 - .L_145)
	.align		4
.L_145:
        /*0250*/ 	.word	index@(_ZN3cub18CUB_300001_SM_10006detail8for_each13static_kernelINS2_12policy_hub_t12policy_500_tEmN6thrust24THRUST_300001_SM_1000_NS8cuda_cub20__uninitialized_fill7functorINS7_10device_ptrIdEEdEEEEvT0_T1_)
        /*0254*/ 	.word	0x00000000


	//----- nvinfo : EIATTR_MIN_STACK_SIZE
	.align		4
.L_146:
        /*0258*/ 	.byte	0x04, 0x12
        /*025a*/ 	.short	(.L_148 - .L_147)
	.align		4
.L_147:
        /*025c*/ 	.word	index@(_ZN3cub18CUB_300001_SM_10006detail6reduce28DeviceReduceSingleTileKernelINS2_10policy_hubIN6thrust24THRUST_300001_SM_1000_NS7complexIdEEyN4cuda3std3__44plusIS8_EEE10Policy1000EPS8_SG_iSD_S8_S8_NSB_10__identityEEEvT0_T1_T2_T3_T4_T6_)
        /*0260*/ 	.word	0x00000000


	//----- nvinfo : EIATTR_MIN_STACK_SIZE
	.align		4
.L_148:
        /*0264*/ 	.byte	0x04, 0x12
        /*0266*/ 	.short	(.L_150 - .L_149)
	.align		4
.L_149:
        /*0268*/ 	.word	index@(_ZN3cub18CUB_300001_SM_10006detail6reduce18DeviceReduceKernelINS2_10policy_hubIN6thrust24THRUST_300001_SM_1000_NS7complexIdEEyN4cuda3std3__44plusIS8_EEE10Policy1000ENS6_6detail15normal_iteratorINS6_10device_ptrIS8_EEEEySD_S8_NSB_10__identityEEEvT0_PT3_T1_NS0_13GridEvenShareISP_EET2_T4_)
        /*026c*/ 	.word	0x00000000


	//----- nvinfo : EIATTR_MIN_STACK_SIZE
	.align		4
.L_150:
        /*0270*/ 	.byte	0x04, 0x12
        /*0272*/ 	.short	(.L_152 - .L_151)
	.align		4
.L_151:
        /*0274*/ 	.word	index@(_ZN3cub18CUB_300001_SM_10006detail6reduce28DeviceReduceSingleTileKernelINS2_10policy_hubIN6thrust24THRUST_300001_SM_1000_NS7complexIdEEyN4cuda3std3__44plusIS8_EEE10Policy1000ENS6_6detail15normal_iteratorINS6_10device_ptrIS8_EEEEPS8_ySD_S8_S8_NSB_10__identityEEEvT0_T1_T2_T3_T4_T6_)
        /*0278*/ 	.word	0x00000000


	//----- nvinfo : EIATTR_MIN_STACK_SIZE
	.align		4
.L_152:
        /*027c*/ 	.byte	0x04, 0x12
        /*027e*/ 	.short	(.L_154 - .L_153)
	.align		4
.L_153:
        /*0280*/ 	.word	index@(_ZN3cub18CUB_300001_SM_10006detail6reduce28DeviceReduceSingleTileKernelINS2_10policy_hubIN6thrust24THRUST_300001_SM_1000_NS7complexIdEEjN4cuda3std3__44plusIS8_EEE10Policy1000EPS8_SG_iSD_S8_S8_NSB_10__identityEEEvT0_T1_T2_T3_T4_T6_)
        /*0284*/ 	.word	0x00000000


	//----- nvinfo : EIATTR_MIN_STACK_SIZE
	.align		4
.L_154:
        /*0288*/ 	.byte	0x04, 0x12
        /*028a*/ 	.short	(.L_156 - .L_155)
	.align		4
.L_155:
        /*028c*/ 	.word	index@(_ZN3cub18CUB_300001_SM_10006detail6reduce18DeviceReduceKernelINS2_10policy_hubIN6thrust24THRUST_300001_SM_1000_NS7complexIdEEjN4cuda3std3__44plusIS8_EEE10Policy1000ENS6_6detail15normal_iteratorINS6_10device_ptrIS8_EEEEjSD_S8_NSB_10__identityEEEvT0_PT3_T1_NS0_13GridEvenShareISP_EET2_T4_)
        /*0290*/ 	.word	0x00000000


	//----- nvinfo : EIATTR_MIN_STACK_SIZE
	.align		4
.L_156:
        /*0294*/ 	.byte	0x04, 0x12
        /*0296*/ 	.short	(.L_158 - .L_157)
	.align		4
.L_157:
        /*0298*/ 	.word	index@(_ZN3cub18CUB_300001_SM_10006detail6reduce28DeviceReduceSingleTileKernelINS2_10policy_hubIN6thrust24THRUST_300001_SM_1000_NS7complexIdEEjN4cuda3std3__44plusIS8_EEE10Policy1000ENS6_6detail15normal_iteratorINS6_10device_ptrIS8_EEEEPS8_jSD_S8_S8_NSB_10__identityEEEvT0_T1_T2_T3_T4_T6_)
        /*029c*/ 	.word	0x00000000


	//----- nvinfo : EIATTR_MIN_STACK_SIZE
	.align		4
.L_158:
        /*02a0*/ 	.byte	0x04, 0x12
        /*02a2*/ 	.short	(.L_160 - .L_159)
	.align		4
.L_159:
        /*02a4*/ 	.word	index@(_ZN3cub18CUB_300001_SM_10006detail11EmptyKernelIvEEvv)
        /*02a8*/ 	.word	0x00000000
.L_160:


//--------------------- .nv.compat                --------------------------
	.section	.nv.compat,"",@"SHT_CUDA_COMPAT_INFO"
	.align	4
        /*0000*/ 	.byte	0x02, 0x09, 0x00, 0x00, 0x02, 0x02, 0x01, 0x00, 0x02, 0x05, 0x05, 0x00, 0x03, 0x07, 0x01, 0x01
        /*0010*/ 	.byte	0x02, 0x03, 0x00, 0x00, 0x02, 0x06, 0x01, 0x00, 0x04, 0x0b, 0x08, 0x00, 0x01, 0x00, 0x00, 0x00
        /*0020*/ 	.byte	0x00, 0x00, 0x00, 0x00


//--------------------- .nv.info._ZN3cub18CUB_300001_SM_10006detail9transform16transform_kernelINS2_10policy_hubILb1EN4cuda3std3__45tupleIJN6thrust24THRUST_300001_SM_1000_NS6detail15normal_iteratorINSA_10device_ptrINSA_7complexIdEEEEEENSC_INSD_IdEEEEEEEE10policy1000El10field_areaSH_JPSF_PdEEEvT0_iT1_T2_DpNS2_10kernel_argIT3_EE --------------------------
	.section	.nv.info._ZN3cub18CUB_300001_SM_10006detail9transform16transform_kernelINS2_10policy_hubILb1EN4cuda3std3__45tupleIJN6thrust24THRUST_300001_SM_1000_NS6detail15normal_iteratorINSA_10device_ptrINSA_7complexIdEEEEEENSC_INSD_IdEEEEEEEE10policy1000El10field_areaSH_JPSF_PdEEEvT0_iT1_T2_DpNS2_10kernel_argIT3_EE,"",@"SHT_CUDA_INFO"
	.sectionflags	@""
	.align	4


	//----- nvinfo : EIATTR_CUDA_API_VERSION
	.align		4
        /*0000*/ 	.byte	0x04, 0x37
        /*0002*/ 	.short	(.L_162 - .L_161)
.L_161:
        /*0004*/ 	.word	0x00000082


	//----- nvinfo : EIATTR_KPARAM_INFO
	.align		4
.L_162:
        /*0008*/ 	.byte	0x04, 0x17
        /*000a*/ 	.short	(.L_164 - .L_163)
.L_163:
        /*000c*/ 	.word	0x00000000
        /*0010*/ 	.short	0x0005
        /*0012*/ 	.short	0x0028
        /*0014*/ 	.byte	0x00, 0xf0, 0x41, 0x00


	//----- nvinfo : EIATTR_KPARAM_INFO
	.align		4
.L_164:
        /*0018*/ 	.byte	0x04, 0x17
        /*001a*/ 	.short	(.L_166 - .L_165)
.L_165:
        /*001c*/ 	.word	0x00000000
        /*0020*/ 	.short	0x0004
        /*0022*/ 	.short	0x0018
        /*0024*/ 	.byte	0x00, 0xf0, 0x41, 0x00


	//----- nvinfo : EIATTR_KPARAM_INFO
	.align		4
.L_166:
        /*0028*/ 	.byte	0x04, 0x17
        /*002a*/ 	.short	(.L_168 - .L_167)
.L_167:
        /*002c*/ 	.word	0x00000000
        /*0030*/ 	.short	0x0003
        /*0032*/ 	.short	0x0010
        /*0034*/ 	.byte	0x00, 0xf0, 0x21, 0x00


	//----- nvinfo : EIATTR_KPARAM_INFO
	.align		4
.L_168:
        /*0038*/ 	.byte	0x04, 0x17
        /*003a*/ 	.short	(.L_170 - .L_169)
.L_169:
        /*003c*/ 	.word	0x00000000
        /*0040*/ 	.short	0x0002
        /*0042*/ 	.short	0x000c
        /*0044*/ 	.byte	0x00, 0xf0, 0x05, 0x00


	//----- nvinfo : EIATTR_KPARAM_INFO
	.align		4
.L_170:
        /*0048*/ 	.byte	0x04, 0x17
        /*004a*/ 	.short	(.L_172 - .L_171)
.L_171:
        /*004c*/ 	.word	0x00000000
        /*0050*/ 	.short	0x0001
        /*0052*/ 	.short	0x0008
        /*0054*/ 	.byte	0x00, 0xf0, 0x11, 0x00


	//----- nvinfo : EIATTR_KPARAM_INFO
	.align		4
.L_172:
        /*0058*/ 	.byte	0x04, 0x17
        /*005a*/ 	.short	(.L_174 - .L_173)
.L_173:
        /*005c*/ 	.word	0x00000000
        /*0060*/ 	.short	0x0000
        /*0062*/ 	.short	0x0000
        /*0064*/ 	.byte	0x00, 0xf0, 0x21, 0x00


	//----- nvinfo : EIATTR_SPARSE_MMA_MASK
	.align		4
.L_174:
        /*0068*/ 	.byte	0x03, 0x50
        /*006a*/ 	.short	0x0000


	//----- nvinfo : EIATTR_MAXREG_COUNT
	.align		4
        /*006c*/ 	.byte	0x03, 0x1b
        /*006e*/ 	.short	0x00ff


	//----- nvinfo : EIATTR_MERCURY_ISA_VERSION
	.align		4
        /*0070*/ 	.byte	0x03, 0x5f
        /*0072*/ 	.short	0x0101


	//----- nvinfo : EIATTR_VRC_CTA_INIT_COUNT
	.align		4
        /*0074*/ 	.byte	0x02, 0x4a
	.zero		1
	.zero		1


	//----- nvinfo : EIATTR_EXIT_INSTR_OFFSETS
	.align		4
        /*0078*/ 	.byte	0x04, 0x1c
        /*007a*/ 	.short	(.L_176 - .L_175)


	//   ....[0]....
.L_175:
        /*007c*/ 	.word	0x000003f0


	//   ....[1]....
        /*0080*/ 	.word	0x00000dc0


	//   ....[2]....
        /*0084*/ 	.word	0x000010b0


	//   ....[3]....
        /*0088*/ 	.word	0x00001250


	//   ....[4]....
        /*008c*/ 	.word	0x00001280


	//   ....[5]....
        /*0090*/ 	.word	0x00001310


	//   ....[6]....
        /*0094*/ 	.word	0x00001330


	//   ....[7]....
        /*0098*/ 	.word	0x00001800


	//   ....[8]....
        /*009c*/ 	.word	0x00001a90


	//   ....[9]....
        /*00a0*/ 	.word	0x00001bd0


	//   ....[10]....
        /*00a4*/ 	.word	0x00001c70


	//----- nvinfo : EIATTR_MAX_THREADS
	.align		4
.L_176:
        /*00a8*/ 	.byte	0x04, 0x05
        /*00aa*/ 	.short	(.L_178 - .L_177)
.L_177:
        /*00ac*/ 	.word	0x00000080
        /*00b0*/ 	.word	0x00000001
        /*00b4*/ 	.word	0x00000001


	//----- nvinfo : EIATTR_CRS_STACK_SIZE
	.align		4
.L_178:
        /*00b8*/ 	.byte	0x04, 0x1e
        /*00ba*/ 	.short	(.L_180 - .L_179)
.L_179:
        /*00bc*/ 	.word	0x00000000


	//----- nvinfo : EIATTR_CBANK_PARAM_SIZE
	.align		4
.L_180:
        /*00c0*/ 	.byte	0x03, 0x19
        /*00c2*/ 	.short	0x0038


	//----- nvinfo : EIATTR_PARAM_CBANK
	.align		4
        /*00c4*/ 	.byte	0x04, 0x0a
        /*00c6*/ 	.short	(.L_182 - .L_181)
	.align		4
.L_181:
        /*00c8*/ 	.word	index@(.nv.constant0._ZN3cub18CUB_300001_SM_10006detail9transform16transform_kernelINS2_10policy_hubILb1EN4cuda3std3__45tupleIJN6thrust24THRUST_300001_SM_1000_NS6detail15normal_iteratorINSA_10device_ptrINSA_7complexIdEEEEEENSC_INSD_IdEEEEEEEE10policy1000El10field_areaSH_JPSF_PdEEEvT0_iT1_T2_DpNS2_10kernel_argIT3_EE)
        /*00cc*/ 	.short	0x0380
        /*00ce*/ 	.short	0x0038


	//----- nvinfo : EIATTR_SW_WAR
	.align		4
.L_182:
        /*00d0*/ 	.byte	0x04, 0x36
        /*00d2*/ 	.short	(.L_184 - .L_183)
.L_183:
        /*00d4*/ 	.word	0x00000008
.L_184:


//--------------------- .nv.info._ZN3cub18CUB_300001_SM_10006detail9transform16transform_kernelINS2_10policy_hubILb1EN4cuda3std3__45tupleIJN6thrust24THRUST_300001_SM_1000_NS6detail15normal_iteratorINSA_10device_ptrINSA_7complexIdEEEEEENSC_INSD_IdEEEEEEEE10policy1000Ei10field_areaSH_JPSF_PdEEEvT0_iT1_T2_DpNS2_10kernel_argIT3_EE --------------------------
	.section	.nv.info._ZN3cub18CUB_300001_SM_10006detail9transform16transform_kernelINS2_10policy_hubILb1EN4cuda3std3__45tupleIJN6thrust24THRUST_300001_SM_1000_NS6detail15normal_iteratorINSA_10device_ptrINSA_7complexIdEEEEEENSC_INSD_IdEEEEEEEE10policy1000Ei10field_areaSH_JPSF_PdEEEvT0_iT1_T2_DpNS2_10kernel_argIT3_EE,"",@"SHT_CUDA_INFO"
	.sectionflags	@""
	.align	4


	//----- nvinfo : EIATTR_CUDA_API_VERSION
	.align		4
        /*0000*/ 	.byte	0x04, 0x37
        /*0002*/ 	.short	(.L_186 - .L_185)
.L_185:
        /*0004*/ 	.word	0x00000082


	//----- nvinfo : EIATTR_KPARAM_INFO
	.align		4
.L_186:
        /*0008*/ 	.byte	0x04, 0x17
        /*000a*/ 	.short	(.L_188 - .L_187)
.L_187:
        /*000c*/ 	.word	0x00000000
        /*0010*/ 	.short	0x0005
        /*0012*/ 	.short	0x0028
        /*0014*/ 	.byte	0x00, 0xf0, 0x41, 0x00


	//----- nvinfo : EIATTR_KPARAM_INFO
	.align		4
.L_188:
        /*0018*/ 	.byte	0x04, 0x17
        /*001a*/ 	.short	(.L_190 - .L_189)
.L_189:
        /*001c*/ 	.word	0x00000000
        /*0020*/ 	.short	0x0004
        /*0022*/ 	.short	0x0018
        /*0024*/ 	.byte	0x00, 0xf0, 0x41, 0x00


	//----- nvinfo : EIATTR_KPARAM_INFO
	.align		4
.L_190:
        /*0028*/ 	.byte	0x04, 0x17
        /*002a*/ 	.short	(.L_192 - .L_191)
.L_191:
        /*002c*/ 	.word	0x00000000
        /*0030*/ 	.short	0x0003
        /*0032*/ 	.short	0x0010
        /*0034*/ 	.byte	0x00, 0xf0, 0x21, 0x00


	//----- nvinfo : EIATTR_KPARAM_INFO
	.align		4
.L_192:
        /*0038*/ 	.byte	0x04, 0x17
        /*003a*/ 	.short	(.L_194 - .L_193)
.L_193:
        /*003c*/ 	.word	0x00000000
        /*0040*/ 	.short	0x0002
        /*0042*/ 	.short	0x0008
        /*0044*/ 	.byte	0x00, 0xf0, 0x05, 0x00


	//----- nvinfo : EIATTR_KPARAM_INFO
	.align		4
.L_194:
        /*0048*/ 	.byte	0x04, 0x17
        /*004a*/ 	.short	(.L_196 - .L_195)
.L_195:
        /*004c*/ 	.word	0x00000000
        /*0050*/ 	.short	0x0001
        /*0052*/ 	.short	0x0004
        /*0054*/ 	.byte	0x00, 0xf0, 0x11, 0x00


	//----- nvinfo : EIATTR_KPARAM_INFO
	.align		4
.L_196:
        /*0058*/ 	.byte	0x04, 0x17
        /*005a*/ 	.short	(.L_198 - .L_197)
.L_197:
        /*005c*/ 	.word	0x00000000
        /*0060*/ 	.short	0x0000
        /*0062*/ 	.short	0x0000
        /*0064*/ 	.byte	0x00, 0xf0, 0x11, 0x00


	//----- nvinfo : EIATTR_SPARSE_MMA_MASK
	.align		4
.L_198:
        /*0068*/ 	.byte	0x03, 0x50
        /*006a*/ 	.short	0x0000


	//----- nvinfo : EIATTR_MAXREG_COUNT
	.align		4
        /*006c*/ 	.byte	0x03, 0x1b
        /*006e*/ 	.short	0x00ff


	//----- nvinfo : EIATTR_MERCURY_ISA_VERSION
	.align		4
        /*0070*/ 	.byte	0x03, 0x5f
        /*0072*/ 	.short	0x0101


	//----- nvinfo : EIATTR_VRC_CTA_INIT_COUNT
	.align		4
        /*0074*/ 	.byte	0x02, 0x4a
	.zero		1
	.zero		1


	//----- nvinfo : EIATTR_EXIT_INSTR_OFFSETS
	.align		4
        /*0078*/ 	.byte	0x04, 0x1c
        /*007a*/ 	.short	(.L_200 - .L_199)


	//   ....[0]....
.L_199:
        /*007c*/ 	.word	0x00000340


	//   ....[1]....
        /*0080*/ 	.word	0x00000860


	//   ....[2]....
        /*0084*/ 	.word	0x00000a50


	//   ....[3]....
        /*0088*/ 	.word	0x00000b90


	//   ....[4]....
        /*008c*/ 	.word	0x00000c30


	//   ....[5]....
        /*0090*/ 	.word	0x00000c50


	//   ....[6]....
        /*0094*/ 	.word	0x00001120


	//   ....[7]....
        /*0098*/ 	.word	0x00001410


	//   ....[8]....
        /*009c*/ 	.word	0x000015b0


	//   ....[9]....
        /*00a0*/ 	.word	0x000015e0


	//   ....[10]....
        /*00a4*/ 	.word	0x00001670


	//----- nvinfo : EIATTR_MAX_THREADS
	.align		4
.L_200:
        /*00a8*/ 	.byte	0x04, 0x05
        /*00aa*/ 	.short	(.L_202 - .L_201)
.L_201:
        /*00ac*/ 	.word	0x00000080
        /*00b0*/ 	.word	0x00000001
        /*00b4*/ 	.word	0x00000001


	//----- nvinfo : EIATTR_CRS_STACK_SIZE
	.align		4
.L_202:
        /*00b8*/ 	.byte	0x04, 0x1e
        /*00ba*/ 	.short	(.L_204 - .L_203)
.L_203:
        /*00bc*/ 	.word	0x00000000


	//----- nvinfo : EIATTR_CBANK_PARAM_SIZE
	.align		4
.L_204:
        /*00c0*/ 	.byte	0x03, 0x19
        /*00c2*/ 	.short	0x0038


	//----- nvinfo : EIATTR_PARAM_CBANK
	.align		4
        /*00c4*/ 	.byte	0x04, 0x0a
        /*00c6*/ 	.short	(.L_206 - .L_205)
	.align		4
.L_205:
        /*00c8*/ 	.word	index@(.nv.constant0._ZN3cub18CUB_300001_SM_10006detail9transform16transform_kernelINS2_10policy_hubILb1EN4cuda3std3__45tupleIJN6thrust24THRUST_300001_SM_1000_NS6detail15normal_iteratorINSA_10device_ptrINSA_7complexIdEEEEEENSC_INSD_IdEEEEEEEE10policy1000Ei10field_areaSH_JPSF_PdEEEvT0_iT1_T2_DpNS2_10kernel_argIT3_EE)
        /*00cc*/ 	.short	0x0380
        /*00ce*/ 	.short	0x0038


	//----- nvinfo : EIATTR_SW_WAR
	.align		4
.L_206:
        /*00d0*/ 	.byte	0x04, 0x36
        /*00d2*/ 	.short	(.L_208 - .L_207)
.L_207:
        /*00d4*/ 	.word	0x00000008
.L_208:


//--------------------- .nv.info._ZN3cub18CUB_300001_SM_10006detail9transform16transform_kernelINS2_10policy_hubILb1EN4cuda3std3__45tupleIJN6thrust24THRUST_300001_SM_1000_NS6detail15normal_iteratorINSA_10device_ptrINSA_7complexIdEEEEEESH_EEEE10policy1000El13current_greenSH_JPSF_SM_EEEvT0_iT1_T2_DpNS2_10kernel_argIT3_EE --------------------------
	.section	.nv.info._ZN3cub18CUB_300001_SM_10006detail9transform16transform_kernelINS2_10policy_hubILb1EN4cuda3std3__45tupleIJN6thrust24THRUST_300001_SM_1000_NS6detail15normal_iteratorINSA_10device_ptrINSA_7complexIdEEEEEESH_EEEE10policy1000El13current_greenSH_JPSF_SM_EEEvT0_iT1_T2_DpNS2_10kernel_argIT3_EE,"",@"SHT_CUDA_INFO"
	.sectionflags	@""
	.align	4


	//----- nvinfo : EIATTR_CUDA_API_VERSION
	.align		4
        /*0000*/ 	.byte	0x04, 0x37
        /*0002*/ 	.short	(.L_210 - .L_209)
.L_209:
        /*0004*/ 	.word	0x00000082


	//----- nvinfo : EIATTR_KPARAM_INFO
	.align		4
.L_210:
        /*0008*/ 	.byte	0x04, 0x17
        /*000a*/ 	.short	(.L_212 - .L_211)
.L_211:
        /*000c*/ 	.word	0x00000000
        /*0010*/ 	.short	0x0005
        /*0012*/ 	.short	0x0038
        /*0014*/ 	.byte	0x00, 0xf0, 0x41, 0x00


	//----- nvinfo : EIATTR_KPARAM_INFO
	.align		4
.L_212:
        /*0018*/ 	.byte	0x04, 0x17
        /*001a*/ 	.short	(.L_214 - .L_213)
.L_213:
        /*001c*/ 	.word	0x00000000
        /*0020*/ 	.short	0x0004
        /*0022*/ 	.short	0x0028
        /*0024*/ 	.byte	0x00, 0xf0, 0x41, 0x00


	//----- nvinfo : EIATTR_KPARAM_INFO
	.align		4
.L_214:
        /*0028*/ 	.byte	0x04, 0x17
        /*002a*/ 	.short	(.L_216 - .L_215)
.L_215:
        /*002c*/ 	.word	0x00000000
        /*0030*/ 	.short	0x0003
        /*0032*/ 	.short	0x0020
        /*0034*/ 	.byte	0x00, 0xf0, 0x21, 0x00


	//----- nvinfo : EIATTR_KPARAM_INFO
	.align		4
.L_216:
        /*0038*/ 	.byte	0x04, 0x17
        /*003a*/ 	.short	(.L_218 - .L_217)
.L_217:
        /*003c*/ 	.word	0x00000000
        /*0040*/ 	.short	0x0002
        /*0042*/ 	.short	0x0010
        /*0044*/ 	.byte	0x00, 0xf0, 0x41, 0x00


	//----- nvinfo : EIATTR_KPARAM_INFO
	.align		4
.L_218:
        /*0048*/ 	.byte	0x04, 0x17
        /*004a*/ 	.short	(.L_220 - .L_219)
.L_219:
        /*004c*/ 	.word	0x00000000
        /*0050*/ 	.short	0x0001
        /*0052*/ 	.short	0x0008
        /*0054*/ 	.byte	0x00, 0xf0, 0x11, 0x00


	//----- nvinfo : EIATTR_KPARAM_INFO
	.align		4
.L_220:
        /*0058*/ 	.byte	0x04, 0x17
        /*005a*/ 	.short	(.L_222 - .L_221)
.L_221:
        /*005c*/ 	.word	0x00000000
        /*0060*/ 	.short	0x0000
        /*0062*/ 	.short	0x0000
        /*0064*/ 	.byte	0x00, 0xf0, 0x21, 0x00


	//----- nvinfo : EIATTR_SPARSE_MMA_MASK
	.align		4
.L_222:
        /*0068*/ 	.byte	0x03, 0x50
        /*006a*/ 	.short	0x0000


	//----- nvinfo : EIATTR_MAXREG_COUNT
	.align		4
        /*006c*/ 	.byte	0x03, 0x1b
        /*006e*/ 	.short	0x00ff


	//----- nvinfo : EIATTR_MERCURY_ISA_VERSION
	.align		4
        /*0070*/ 	.byte	0x03, 0x5f
        /*0072*/ 	.short	0x0101


	//----- nvinfo : EIATTR_VRC_CTA_INIT_COUNT
	.align		4
        /*0074*/ 	.byte	0x02, 0x4a
	.zero		1
	.zero		1


	//----- nvinfo : EIATTR_EXIT_INSTR_OFFSETS
	.align		4
        /*0078*/ 	.byte	0x04, 0x1c
        /*007a*/ 	.short	(.L_224 - .L_223)


	//   ....[0]....
.L_223:
        /*007c*/ 	.word	0x00000400


	//   ....[1]....
        /*0080*/ 	.word	0x00001270


	//   ....[2]....
        /*0084*/ 	.word	0x00001680


	//   ....[3]....
        /*0088*/ 	.word	0x000018c0


	//   ....[4]....
        /*008c*/ 	.word	0x00001900


	//   ....[5]....
        /*0090*/ 	.word	0x000019d0


	//   ....[6]....
        /*0094*/ 	.word	0x000019f0


	//   ....[7]....
        /*0098*/ 	.word	0x000021d0


	//   ....[8]....
        /*009c*/ 	.word	0x00002570


	//   ....[9]....
        /*00a0*/ 	.word	0x00002750


	//   ....[10]....
        /*00a4*/ 	.word	0x00002840


	//----- nvinfo : EIATTR_MAX_THREADS
	.align		4
.L_224:
        /*00a8*/ 	.byte	0x04, 0x05
        /*00aa*/ 	.short	(.L_226 - .L_225)
.L_225:
        /*00ac*/ 	.word	0x00000080
        /*00b0*/ 	.word	0x00000001
        /*00b4*/ 	.word	0x00000001


	//----- nvinfo : EIATTR_CRS_STACK_SIZE
	.align		4
.L_226:
        /*00b8*/ 	.byte	0x04, 0x1e
        /*00ba*/ 	.short	(.L_228 - .L_227)
.L_227:
        /*00bc*/ 	.word	0x00000000


	//----- nvinfo : EIATTR_CBANK_PARAM_SIZE
	.align		4
.L_228:
        /*00c0*/ 	.byte	0x03, 0x19
        /*00c2*/ 	.short	0x0048


	//----- nvinfo : EIATTR_PARAM_CBANK
	.align		4
        /*00c4*/ 	.byte	0x04, 0x0a
        /*00c6*/ 	.short	(.L_230 - .L_229)
	.align		4
.L_229:
        /*00c8*/ 	.word	index@(.nv.constant0._ZN3cub18CUB_300001_SM_10006detail9transform16transform_kernelINS2_10policy_hubILb1EN4cuda3std3__45tupleIJN6thrust24THRUST_300001_SM_1000_NS6detail15normal_iteratorINSA_10device_ptrINSA_7complexIdEEEEEESH_EEEE10policy1000El13current_greenSH_JPSF_SM_EEEvT0_iT1_T2_DpNS2_10kernel_argIT3_EE)
        /*00cc*/ 	.short	0x0380
        /*00ce*/ 	.short	0x0048


	//----- nvinfo : EIATTR_SW_WAR
	.align		4
.L_230:
        /*00d0*/ 	.byte	0x04, 0x36
        /*00d2*/ 	.short	(.L_232 - .L_231)
.L_231:
        /*00d4*/ 	.word	0x00000008
.L_232:


//--------------------- .nv.info._ZN3cub18CUB_300001_SM_10006detail9transform16transform_kernelINS2_10policy_hubILb1EN4cuda3std3__45tupleIJN6thrust24THRUST_300001_SM_1000_NS6detail15normal_iteratorINSA_10device_ptrINSA_7complexIdEEEEEESH_EEEE10policy1000Ei13current_greenSH_JPSF_SM_EEEvT0_iT1_T2_DpNS2_10kernel_argIT3_EE --------------------------
	.section	.nv.info._ZN3cub18CUB_300001_SM_10006detail9transform16transform_kernelINS2_10policy_hubILb1EN4cuda3std3__45tupleIJN6thrust24THRUST_300001_SM_1000_NS6detail15normal_iteratorINSA_10device_ptrINSA_7complexIdEEEEEESH_EEEE10policy1000Ei13current_greenSH_JPSF_SM_EEEvT0_iT1_T2_DpNS2_10kernel_argIT3_EE,"",@"SHT_CUDA_INFO"
	.sectionflags	@""
	.align	4


	//----- nvinfo : EIATTR_CUDA_API_VERSION
	.align		4
        /*0000*/ 	.byte	0x04, 0x37
        /*0002*/ 	.short	(.L_234 - .L_233)
.L_233:
        /*0004*/ 	.word	0x00000082


	//----- nvinfo : EIATTR_KPARAM_INFO
	.align		4
.L_234:
        /*0008*/ 	.byte	0x04, 0x17
        /*000a*/ 	.short	(.L_236 - .L_235)
.L_235:
        /*000c*/ 	.word	0x00000000
        /*0010*/ 	.short	0x0005
        /*0012*/ 	.short	0x0030
        /*0014*/ 	.byte	0x00, 0xf0, 0x41, 0x00


	//----- nvinfo : EIATTR_KPARAM_INFO
	.align		4
.L_236:
        /*0018*/ 	.byte	0x04, 0x17
        /*001a*/ 	.short	(.L_238 - .L_237)
.L_237:
        /*001c*/ 	.word	0x00000000
        /*0020*/ 	.short	0x0004
        /*0022*/ 	.short	0x0020
        /*0024*/ 	.byte	0x00, 0xf0, 0x41, 0x00


	//----- nvinfo : EIATTR_KPARAM_INFO
	.align		4
.L_238:
        /*0028*/ 	.byte	0x04, 0x17
        /*002a*/ 	.short	(.L_240 - .L_239)
.L_239:
        /*002c*/ 	.word	0x00000000
        /*0030*/ 	.short	0x0003
        /*0032*/ 	.short	0x0018
        /*0034*/ 	.byte	0x00, 0xf0, 0x21, 0x00


	//----- nvinfo : EIATTR_KPARAM_INFO
	.align		4
.L_240:
        /*0038*/ 	.byte	0x04, 0x17
        /*003a*/ 	.short	(.L_242 - .L_241)
.L_241:
        /*003c*/ 	.word	0x00000000
        /*0040*/ 	.short	0x0002
        /*0042*/ 	.short	0x0008
        /*0044*/ 	.byte	0x00, 0xf0, 0x41, 0x00


	//----- nvinfo : EIATTR_KPARAM_INFO
	.align		4
.L_242:
        /*0048*/ 	.byte	0x04, 0x17
        /*004a*/ 	.short	(.L_244 - .L_243)
.L_243:
        /*004c*/ 	.word	0x00000000
        /*0050*/ 	.short	0x0001
        /*0052*/ 	.short	0x0004
        /*0054*/ 	.byte	0x00, 0xf0, 0x11, 0x00


	//----- nvinfo : EIATTR_KPARAM_INFO
	.align		4
.L_244:
        /*0058*/ 	.byte	0x04, 0x17
        /*005a*/ 	.short	(.L_246 - .L_245)
.L_245:
        /*005c*/ 	.word	0x00000000
        /*0060*/ 	.short	0x0000
        /*0062*/ 	.short	0x0000
        /*0064*/ 	.byte	0x00, 0xf0, 0x11, 0x00


	//----- nvinfo : EIATTR_SPARSE_MMA_MASK
	.align		4
.L_246:
        /*0068*/ 	.byte	0x03, 0x50
        /*006a*/ 	.short	0x0000


	//----- nvinfo : EIATTR_MAXREG_COUNT
	.align		4
        /*006c*/ 	.byte	0x03, 0x1b
        /*006e*/ 	.short	0x00ff


	//----- nvinfo : EIATTR_MERCURY_ISA_VERSION
	.align		4
        /*0070*/ 	.byte	0x03, 0x5f
        /*0072*/ 	.short	0x0101


	//----- nvinfo : EIATTR_VRC_CTA_INIT_COUNT
	.align		4
        /*0074*/ 	.byte	0x02, 0x4a
	.zero		1
	.zero		1


	//----- nvinfo : EIATTR_EXIT_INSTR_OFFSETS
	.align		4
        /*0078*/ 	.byte	0x04, 0x1c
        /*007a*/ 	.short	(.L_248 - .L_247)


	//   ....[0]....
.L_247:
        /*007c*/ 	.word	0x000002d0


	//   ....[1]....
        /*0080*/ 	.word	0x00000ae0


	//   ....[2]....
        /*0084*/ 	.word	0x00000ef0


	//   ....[3]....
        /*0088*/ 	.word	0x000010e0


	//   ....[4]....
        /*008c*/ 	.word	0x000011e0


	//   ....[5]....
        /*0090*/ 	.word	0x00001220


	//   ....[6]....
        /*0094*/ 	.word	0x00001a80


	//   ....[7]....
        /*0098*/ 	.word	0x00001ec0


	//   ....[8]....
        /*009c*/ 	.word	0x00002100


	//   ....[9]....
        /*00a0*/ 	.word	0x00002140


	//   ....[10]....
        /*00a4*/ 	.word	0x00002220


	//----- nvinfo : EIATTR_MAX_THREADS
	.align		4
.L_248:
        /*00a8*/ 	.byte	0x04, 0x05
        /*00aa*/ 	.short	(.L_250 - .L_249)
.L_249:
        /*00ac*/ 	.word	0x00000080
        /*00b0*/ 	.word	0x00000001
        /*00b4*/ 	.word	0x00000001


	//----- nvinfo : EIATTR_CRS_STACK_SIZE
	.align		4
.L_250:
        /*00b8*/ 	.byte	0x04, 0x1e
        /*00ba*/ 	.short	(.L_252 - .L_251)
.L_251:
        /*00bc*/ 	.word	0x00000000


	//----- nvinfo : EIATTR_CBANK_PARAM_SIZE
	.align		4
.L_252:
        /*00c0*/ 	.byte	0x03, 0x19
        /*00c2*/ 	.short	0x0040


	//----- nvinfo : EIATTR_PARAM_CBANK
	.align		4
        /*00c4*/ 	.byte	0x04, 0x0a
        /*00c6*/ 	.short	(.L_254 - .L_253)
	.align		4
.L_253:
        /*00c8*/ 	.word	index@(.nv.constant0._ZN3cub18CUB_300001_SM_10006detail9transform16transform_kernelINS2_10policy_hubILb1EN4cuda3std3__45tupleIJN6thrust24THRUST_300001_SM_1000_NS6detail15normal_iteratorINSA_10device_ptrINSA_7complexIdEEEEEESH_EEEE10policy1000Ei13current_greenSH_JPSF_SM_EEEvT0_iT1_T2_DpNS2_10kernel_argIT3_EE)
        /*00cc*/ 	.short	0x0380
        /*00ce*/ 	.short	0x0040


	//----- nvinfo : EIATTR_SW_WAR
	.align		4
.L_254:
        /*00d0*/ 	.byte	0x04, 0x36
        /*00d2*/ 	.short	(.L_256 - .L_255)
.L_255:
        /*00d4*/ 	.word	0x00000008
.L_256:


//--------------------- .nv.info._ZN3cub18CUB_300001_SM_10006detail9transform16transform_kernelINS2_10policy_hubILb1EN4cuda3std3__45tupleIJN6thrust24THRUST_300001_SM_1000_NS6detail15normal_iteratorINSA_10device_ptrIdEEEEEEEE10policy1000El5greenNSC_INSD_INSA_7complexIdEEEEEEJPdEEEvT0_iT1_T2_DpNS2_10kernel_argIT3_EE --------------------------
	.section	.nv.info._ZN3cub18CUB_300001_SM_10006detail9transform16transform_kernelINS2_10policy_hubILb1EN4cuda3std3__45tupleIJN6thrust24THRUST_300001_SM_1000_NS6detail15normal_iteratorINSA_10device_ptrIdEEEEEEEE10policy1000El5greenNSC_INSD_INSA_7complexIdEEEEEEJPdEEEvT0_iT1_T2_DpNS2_10kernel_argIT3_EE,"",@"SHT_CUDA_INFO"
	.sectionflags	@""
	.align	4


	//----- nvinfo : EIATTR_CUDA_API_VERSION
	.align		4
        /*0000*/ 	.byte	0x04, 0x37
        /*0002*/ 	.short	(.L_258 - .L_257)
.L_257:
        /*0004*/ 	.word	0x00000082


	//----- nvinfo : EIATTR_KPARAM_INFO
	.align		4
.L_258:
        /*0008*/ 	.byte	0x04, 0x17
        /*000a*/ 	.short	(.L_260 - .L_259)
.L_259:
        /*000c*/ 	.word	0x00000000
        /*0010*/ 	.short	0x0004
        /*0012*/ 	.short	0x0028
        /*0014*/ 	.byte	0x00, 0xf0, 0x41, 0x00


	//----- nvinfo : EIATTR_KPARAM_INFO
	.align		4
.L_260:
        /*0018*/ 	.byte	0x04, 0x17
        /*001a*/ 	.short	(.L_262 - .L_261)
.L_261:
        /*001c*/ 	.word	0x00000000
        /*0020*/ 	.short	0x0003
        /*0022*/ 	.short	0x0020
        /*0024*/ 	.byte	0x00, 0xf0, 0x21, 0x00


	//----- nvinfo : EIATTR_KPARAM_INFO
	.align		4
.L_262:
        /*0028*/ 	.byte	0x04, 0x17
        /*002a*/ 	.short	(.L_264 - .L_263)
.L_263:
        /*002c*/ 	.word	0x00000000
        /*0030*/ 	.short	0x0002
        /*0032*/ 	.short	0x0010
        /*0034*/ 	.byte	0x00, 0xf0, 0x41, 0x00


	//----- nvinfo : EIATTR_KPARAM_INFO
	.align		4
.L_264:
        /*0038*/ 	.byte	0x04, 0x17
        /*003a*/ 	.short	(.L_266 - .L_265)
.L_265:
        /*003c*/ 	.word	0x00000000
        /*0040*/ 	.short	0x0001
        /*0042*/ 	.short	0x0008
        /*0044*/ 	.byte	0x00, 0xf0, 0x11, 0x00


	//----- nvinfo : EIATTR_KPARAM_INFO
	.align		4
.L_266:
        /*0048*/ 	.byte	0x04, 0x17
        /*004a*/ 	.short	(.L_268 - .L_267)
.L_267:
        /*004c*/ 	.word	0x00000000
        /*0050*/ 	.short	0x0000
        /*0052*/ 	.short	0x0000
        /*0054*/ 	.byte	0x00, 0xf0, 0x21, 0x00


	//----- nvinfo : EIATTR_SPARSE_MMA_MASK
	.align		4
.L_268:
        /*0058*/ 	.byte	0x03, 0x50
        /*005a*/ 	.short	0x0000


	//----- nvinfo : EIATTR_MAXREG_COUNT
	.align		4
        /*005c*/ 	.byte	0x03, 0x1b
        /*005e*/ 	.short	0x00ff


	//----- nvinfo : EIATTR_MERCURY_ISA_VERSION
	.align		4
        /*0060*/ 	.byte	0x03, 0x5f
        /*0062*/ 	.short	0x0101


	//----- nvinfo : EIATTR_VRC_CTA_INIT_COUNT
	.align		4
        /*0064*/ 	.byte	0x02, 0x4a
	.zero		1
	.zero		1


	//----- nvinfo : EIATTR_EXIT_INSTR_OFFSETS
	.align		4
        /*0068*/ 	.byte	0x04, 0x1c
        /*006a*/ 	.short	(.L_270 - .L_269)


	//   ....[0]....
.L_269:
        /*006c*/ 	.word	0x00000270


	//   ....[1]....
        /*0070*/ 	.word	0x000057e0


	//   ....[2]....
        /*0074*/ 	.word	0x00005810


	//   ....[3]....
        /*0078*/ 	.word	0x0000ad80


	//----- nvinfo : EIATTR_MAX_THREADS
	.align		4
.L_270:
        /*007c*/ 	.byte	0x04, 0x05
        /*007e*/ 	.short	(.L_272 - .L_271)
.L_271:
        /*0080*/ 	.word	0x00000080
        /*0084*/ 	.word	0x00000001
        /*0088*/ 	.word	0x00000001


	//----- nvinfo : EIATTR_CRS_STACK_SIZE
	.align		4
.L_272:
        /*008c*/ 	.byte	0x04, 0x1e
        /*008e*/ 	.short	(.L_274 - .L_273)
.L_273:
        /*0090*/ 	.word	0x00000000


	//----- nvinfo : EIATTR_CBANK_PARAM_SIZE
	.align		4
.L_274:
        /*0094*/ 	.byte	0x03, 0x19
        /*0096*/ 	.short	0x0038


	//----- nvinfo : EIATTR_PARAM_CBANK
	.align		4
        /*0098*/ 	.byte	0x04, 0x0a
        /*009a*/ 	.short	(.L_276 - .L_275)
	.align		4
.L_275:
        /*009c*/ 	.word	index@(.nv.constant0._ZN3cub18CUB_300001_SM_10006detail9transform16transform_kernelINS2_10policy_hubILb1EN4cuda3std3__45tupleIJN6thrust24THRUST_300001_SM_1000_NS6detail15normal_iteratorINSA_10device_ptrIdEEEEEEEE10policy1000El5greenNSC_INSD_INSA_7complexIdEEEEEEJPdEEEvT0_iT1_T2_DpNS2_10kernel_argIT3_EE)
        /*00a0*/ 	.short	0x0380
        /*00a2*/ 	.short	0x0038


	//----- nvinfo : EIATTR_SW_WAR
	.align		4
.L_276:
        /*00a4*/ 	.byte	0x04, 0x36
        /*00a6*/ 	.short	(.L_278 - .L_277)
.L_277:
        /*00a8*/ 	.word	0x00000008
.L_278:


//--------------------- .nv.info._ZN3cub18CUB_300001_SM_10006detail9transform16transform_kernelINS2_10policy_hubILb1EN4cuda3std3__45tupleIJN6thrust24THRUST_300001_SM_1000_NS6detail15normal_iteratorINSA_10device_ptrIdEEEEEEEE10policy1000Ei5greenNSC_INSD_INSA_7complexIdEEEEEEJPdEEEvT0_iT1_T2_DpNS2_10kernel_argIT3_EE --------------------------
	.section	.nv.info._ZN3cub18CUB_300001_SM_10006detail9transform16transform_kernelINS2_10policy_hubILb1EN4cuda3std3__45tupleIJN6thrust24THRUST_300001_SM_1000_NS6detail15normal_iteratorINSA_10device_ptrIdEEEEEEEE10policy1000Ei5greenNSC_INSD_INSA_7complexIdEEEEEEJPdEEEvT0_iT1_T2_DpNS2_10kernel_argIT3_EE,"",@"SHT_CUDA_INFO"
	.sectionflags	@""
	.align	4


	//----- nvinfo : EIATTR_CUDA_API_VERSION
	.align		4
        /*0000*/ 	.byte	0x04, 0x37
        /*0002*/ 	.short	(.L_280 - .L_279)
.L_279:
        /*0004*/ 	.word	0x00000082


	//----- nvinfo : EIATTR_KPARAM_INFO
	.align		4
.L_280:
        /*0008*/ 	.byte	0x04, 0x17
        /*000a*/ 	.short	(.L_282 - .L_281)
.L_281:
        /*000c*/ 	.word	0x00000000
        /*0010*/ 	.short	0x0004
        /*0012*/ 	.short	0x0020
        /*0014*/ 	.byte	0x00, 0xf0, 0x41, 0x00


	//----- nvinfo : EIATTR_KPARAM_INFO
	.align		4
.L_282:
        /*0018*/ 	.byte	0x04, 0x17
        /*001a*/ 	.short	(.L_284 - .L_283)
.L_283:
        /*001c*/ 	.word	0x00000000
        /*0020*/ 	.short	0x0003
        /*0022*/ 	.short	0x0018
        /*0024*/ 	.byte	0x00, 0xf0, 0x21, 0x00


	//----- nvinfo : EIATTR_KPARAM_INFO
	.align		4
.L_284:
        /*0028*/ 	.byte	0x04, 0x17
        /*002a*/ 	.short	(.L_286 - .L_285)
.L_285:
        /*002c*/ 	.word	0x00000000
        /*0030*/ 	.short	0x0002
        /*0032*/ 	.short	0x0008
        /*0034*/ 	.byte	0x00, 0xf0, 0x41, 0x00


	//----- nvinfo : EIATTR_KPARAM_INFO
	.align		4
.L_286:
        /*0038*/ 	.byte	0x04, 0x17
        /*003a*/ 	.short	(.L_288 - .L_287)
.L_287:
        /*003c*/ 	.word	0x00000000
        /*0040*/ 	.short	0x0001
        /*0042*/ 	.short	0x0004
        /*0044*/ 	.byte	0x00, 0xf0, 0x11, 0x00


	//----- nvinfo : EIATTR_KPARAM_INFO
	.align		4
.L_288:
        /*0048*/ 	.byte	0x04, 0x17
        /*004a*/ 	.short	(.L_290 - .L_289)
.L_289:
        /*004c*/ 	.word	0x00000000
        /*0050*/ 	.short	0x0000
        /*0052*/ 	.short	0x0000
        /*0054*/ 	.byte	0x00, 0xf0, 0x11, 0x00


	//----- nvinfo : EIATTR_SPARSE_MMA_MASK
	.align		4
.L_290:
        /*0058*/ 	.byte	0x03, 0x50
        /*005a*/ 	.short	0x0000


	//----- nvinfo : EIATTR_MAXREG_COUNT
	.align		4
        /*005c*/ 	.byte	0x03, 0x1b
        /*005e*/ 	.short	0x00ff


	//----- nvinfo : EIATTR_MERCURY_ISA_VERSION
	.align		4
        /*0060*/ 	.byte	0x03, 0x5f
        /*0062*/ 	.short	0x0101


	//----- nvinfo : EIATTR_VRC_CTA_INIT_COUNT
	.align		4
        /*0064*/ 	.byte	0x02, 0x4a
	.zero		1
	.zero		1


	//----- nvinfo : EIATTR_EXIT_INSTR_OFFSETS
	.align		4
        /*0068*/ 	.byte	0x04, 0x1c
        /*006a*/ 	.short	(.L_292 - .L_291)


	//   ....[0]....
.L_291:
        /*006c*/ 	.word	0x000001f0


	//   ....[1]....
        /*0070*/ 	.word	0x00005700


	//   ....[2]....
        /*0074*/ 	.word	0x00005760


	//   ....[3]....
        /*0078*/ 	.word	0x0000ad10


	//----- nvinfo : EIATTR_MAX_THREADS
	.align		4
.L_292:
        /*007c*/ 	.byte	0x04, 0x05
        /*007e*/ 	.short	(.L_294 - .L_293)
.L_293:
        /*0080*/ 	.word	0x00000080
        /*0084*/ 	.word	0x00000001
        /*0088*/ 	.word	0x00000001


	//----- nvinfo : EIATTR_CRS_STACK_SIZE
	.align		4
.L_294:
        /*008c*/ 	.byte	0x04, 0x1e
        /*008e*/ 	.short	(.L_296 - .L_295)
.L_295:
        /*0090*/ 	.word	0x00000000


	//----- nvinfo : EIATTR_CBANK_PARAM_SIZE
	.align		4
.L_296:
        /*0094*/ 	.byte	0x03, 0x19
        /*0096*/ 	.short	0x0030


	//----- nvinfo : EIATTR_PARAM_CBANK
	.align		4
        /*0098*/ 	.byte	0x04, 0x0a
        /*009a*/ 	.short	(.L_298 - .L_297)
	.align		4
.L_297:
        /*009c*/ 	.word	index@(.nv.constant0._ZN3cub18CUB_300001_SM_10006detail9transform16transform_kernelINS2_10policy_hubILb1EN4cuda3std3__45tupleIJN6thrust24THRUST_300001_SM_1000_NS6detail15normal_iteratorINSA_10device_ptrIdEEEEEEEE10policy1000Ei5greenNSC_INSD_INSA_7complexIdEEEEEEJPdEEEvT0_iT1_T2_DpNS2_10kernel_argIT3_EE)
        /*00a0*/ 	.short	0x0380
        /*00a2*/ 	.short	0x0030


	//----- nvinfo : EIATTR_SW_WAR
	.align		4
.L_298:
        /*00a4*/ 	.byte	0x04, 0x36
        /*00a6*/ 	.short	(.L_300 - .L_299)
.L_299:
        /*00a8*/ 	.word	0x00000008
.L_300:


//--------------------- .nv.info._ZN3cub18CUB_300001_SM_10006detail9transform16transform_kernelINS2_10policy_hubILb1EN4cuda3std3__45tupleIJN6thrust24THRUST_300001_SM_1000_NS12zip_iteratorINS8_IJNSA_6detail15normal_iteratorINSA_10device_ptrIdEEEESG_EEEEEEEEE10policy1000El6DotDirSG_JSI_EEEvT0_iT1_T2_DpNS2_10kernel_argIT3_EE --------------------------
	.section	.nv.info._ZN3cub18CUB_300001_SM_10006detail9transform16transform_kernelINS2_10policy_hubILb1EN4cuda3std3__45tupleIJN6thrust24THRUST_300001_SM_1000_NS12zip_iteratorINS8_IJNSA_6detail15normal_iteratorINSA_10device_ptrIdEEEESG_EEEEEEEEE10policy1000El6DotDirSG_JSI_EEEvT0_iT1_T2_DpNS2_10kernel_argIT3_EE,"",@"SHT_CUDA_INFO"
	.sectionflags	@""
	.align	4


	//----- nvinfo : EIATTR_CUDA_API_VERSION
	.align		4
        /*0000*/ 	.byte	0x04, 0x37
        /*0002*/ 	.short	(.L_302 - .L_301)
.L_301:
        /*0004*/ 	.word	0x00000082


	//----- nvinfo : EIATTR_KPARAM_INFO
	.align		4
.L_302:
        /*0008*/ 	.byte	0x04, 0x17
        /*000a*/ 	.short	(.L_304 - .L_303)
.L_303:
        /*000c*/ 	.word	0x00000000
        /*0010*/ 	.short	0x0004
        /*0012*/ 	.short	0x0028
        /*0014*/ 	.byte	0x00, 0xf0, 0x41, 0x00


	//----- nvinfo : EIATTR_KPARAM_INFO
	.align		4
.L_304:
        /*0018*/ 	.byte	0x04, 0x17
        /*001a*/ 	.short	(.L_306 - .L_305)
.L_305:
        /*001c*/ 	.word	0x00000000
        /*0020*/ 	.short	0x0003
        /*0022*/ 	.short	0x0020
        /*0024*/ 	.byte	0x00, 0xf0, 0x21, 0x00


	//----- nvinfo : EIATTR_KPARAM_INFO
	.align		4
.L_306:
        /*0028*/ 	.byte	0x04, 0x17
        /*002a*/ 	.short	(.L_308 - .L_307)
.L_307:
        /*002c*/ 	.word	0x00000000
        /*0030*/ 	.short	0x0002
        /*0032*/ 	.short	0x0010
        /*0034*/ 	.byte	0x00, 0xf0, 0x41, 0x00


	//----- nvinfo : EIATTR_KPARAM_INFO
	.align		4
.L_308:
        /*0038*/ 	.byte	0x04, 0x17
        /*003a*/ 	.short	(.L_310 - .L_309)
.L_309:
        /*003c*/ 	.word	0x00000000
        /*0040*/ 	.short	0x0001
        /*0042*/ 	.short	0x0008
        /*0044*/ 	.byte	0x00, 0xf0, 0x11, 0x00


	//----- nvinfo : EIATTR_KPARAM_INFO
	.align		4
.L_310:
        /*0048*/ 	.byte	0x04, 0x17
        /*004a*/ 	.short	(.L_312 - .L_311)
.L_311:
        /*004c*/ 	.word	0x00000000
        /*0050*/ 	.short	0x0000
        /*0052*/ 	.short	0x0000
        /*0054*/ 	.byte	0x00, 0xf0, 0x21, 0x00


	//----- nvinfo : EIATTR_SPARSE_MMA_MASK
	.align		4
.L_312:
        /*0058*/ 	.byte	0x03, 0x50
        /*005a*/ 	.short	0x0000


	//----- nvinfo : EIATTR_MAXREG_COUNT
	.align		4
        /*005c*/ 	.byte	0x03, 0x1b
        /*005e*/ 	.short	0x00ff


	//----- nvinfo : EIATTR_MERCURY_ISA_VERSION
	.align		4
        /*0060*/ 	.byte	0x03, 0x5f
        /*0062*/ 	.short	0x0101


	//----- nvinfo : EIATTR_VRC_CTA_INIT_COUNT
	.align		4
        /*0064*/ 	.byte	0x02, 0x4a
	.zero		1
	.zero		1


	//----- nvinfo : EIATTR_EXIT_INSTR_OFFSETS
	.align		4
        /*0068*/ 	.byte	0x04, 0x1c
        /*006a*/ 	.short	(.L_314 - .L_313)


	//   ....[0]....
.L_313:
        /*006c*/ 	.word	0x00000230


	//   ....[1]....
        /*0070*/ 	.word	0x00000cf0


	//   ....[2]....
        /*0074*/ 	.word	0x00001060


	//   ....[3]....
        /*0078*/ 	.word	0x00001240


	//   ....[4]....
        /*007c*/ 	.word	0x00001270


	//   ....[5]....
        /*0080*/ 	.word	0x00001310


	//   ....[6]....
        /*0084*/ 	.word	0x00001340


	//   ....[7]....
        /*0088*/ 	.word	0x000018b0


	//   ....[8]....
        /*008c*/ 	.word	0x00001bb0


	//   ....[9]....
        /*0090*/ 	.word	0x00001d10


	//   ....[10]....
        /*0094*/ 	.word	0x00001dd0


	//----- nvinfo : EIATTR_MAX_THREADS
	.align		4
.L_314:
        /*0098*/ 	.byte	0x04, 0x05
        /*009a*/ 	.short	(.L_316 - .L_315)
.L_315:
        /*009c*/ 	.word	0x00000080
        /*00a0*/ 	.word	0x00000001
        /*00a4*/ 	.word	0x00000001


	//----- nvinfo : EIATTR_CRS_STACK_SIZE
	.align		4
.L_316:
        /*00a8*/ 	.byte	0x04, 0x1e
        /*00aa*/ 	.short	(.L_318 - .L_317)
.L_317:
        /*00ac*/ 	.word	0x00000000


	//----- nvinfo : EIATTR_CBANK_PARAM_SIZE
	.align		4
.L_318:
        /*00b0*/ 	.byte	0x03, 0x19
        /*00b2*/ 	.short	0x0038


	//----- nvinfo : EIATTR_PARAM_CBANK
	.align		4
        /*00b4*/ 	.byte	0x04, 0x0a
        /*00b6*/ 	.short	(.L_320 - .L_319)
	.align		4
.L_319:
        /*00b8*/ 	.word	index@(.nv.constant0._ZN3cub18CUB_300001_SM_10006detail9transform16transform_kernelINS2_10policy_hubILb1EN4cuda3std3__45tupleIJN6thrust24THRUST_300001_SM_1000_NS12zip_iteratorINS8_IJNSA_6detail15normal_iteratorINSA_10device_ptrIdEEEESG_EEEEEEEEE10policy1000El6DotDirSG_JSI_EEEvT0_iT1_T2_DpNS2_10kernel_argIT3_EE)
        /*00bc*/ 	.short	0x0380
        /*00be*/ 	.short	0x0038


	//----- nvinfo : EIATTR_SW_WAR
	.align		4
.L_320:
        /*00c0*/ 	.byte	0x04, 0x36
        /*00c2*/ 	.short	(.L_322 - .L_321)
.L_321:
        /*00c4*/ 	.word	0x00000008
.L_322:


//--------------------- .nv.info._ZN3cub18CUB_300001_SM_10006detail9transform16transform_kernelINS2_10policy_hubILb1EN4cuda3std3__45tupleIJN6thrust24THRUST_300001_SM_1000_NS12zip_iteratorINS8_IJNSA_6detail15normal_iteratorINSA_10device_ptrIdEEEESG_EEEEEEEEE10policy1000Ei6DotDirSG_JSI_EEEvT0_iT1_T2_DpNS2_10kernel_argIT3_EE --------------------------
	.section	.nv.info._ZN3cub18CUB_300001_SM_10006detail9transform16transform_kernelINS2_10policy_hubILb1EN4cuda3std3__45tupleIJN6thrust24THRUST_300001_SM_1000_NS12zip_iteratorINS8_IJNSA_6detail15normal_iteratorINSA_10device_ptrIdEEEESG_EEEEEEEEE10policy1000Ei6DotDirSG_JSI_EEEvT0_iT1_T2_DpNS2_10kernel_argIT3_EE,"",@"SHT_CUDA_INFO"
	.sectionflags	@""
	.align	4


	//----- nvinfo : EIATTR_CUDA_API_VERSION
	.align		4
        /*0000*/ 	.byte	0x04, 0x37
        /*0002*/ 	.short	(.L_324 - .L_323)
.L_323:
        /*0004*/ 	.word	0x00000082


	//----- nvinfo : EIATTR_KPARAM_INFO
	.align		4
.L_324:
        /*0008*/ 	.byte	0x04, 0x17
        /*000a*/ 	.short	(.L_326 - .L_325)
.L_325:
        /*000c*/ 	.word	0x00000000
        /*0010*/ 	.short	0x0004
        /*0012*/ 	.short	0x0020
        /*0014*/ 	.byte	0x00, 0xf0, 0x41, 0x00


	//----- nvinfo : EIATTR_KPARAM_INFO
	.align		4
.L_326:
        /*0018*/ 	.byte	0x04, 0x17
        /*001a*/ 	.short	(.L_328 - .L_327)
.L_327:
        /*001c*/ 	.word	0x00000000
        /*0020*/ 	.short	0x0003
        /*0022*/ 	.short	0x0018
        /*0024*/ 	.byte	0x00, 0xf0, 0x21, 0x00


	//----- nvinfo : EIATTR_KPARAM_INFO
	.align		4
.L_328:
        /*0028*/ 	.byte	0x04, 0x17
        /*002a*/ 	.short	(.L_330 - .L_329)
.L_329:
        /*002c*/ 	.word	0x00000000
        /*0030*/ 	.short	0x0002
        /*0032*/ 	.short	0x0008
        /*0034*/ 	.byte	0x00, 0xf0, 0x41, 0x00


	//----- nvinfo : EIATTR_KPARAM_INFO
	.align		4
.L_330:
        /*0038*/ 	.byte	0x04, 0x17
        /*003a*/ 	.short	(.L_332 - .L_331)
.L_331:
        /*003c*/ 	.word	0x00000000
        /*0040*/ 	.short	0x0001
        /*0042*/ 	.short	0x0004
        /*0044*/ 	.byte	0x00, 0xf0, 0x11, 0x00


	//----- nvinfo : EIATTR_KPARAM_INFO
	.align		4
.L_332:
        /*0048*/ 	.byte	0x04, 0x17
        /*004a*/ 	.short	(.L_334 - .L_333)
.L_333:
        /*004c*/ 	.word	0x00000000
        /*0050*/ 	.short	0x0000
        /*0052*/ 	.short	0x0000
        /*0054*/ 	.byte	0x00, 0xf0, 0x11, 0x00


	//----- nvinfo : EIATTR_SPARSE_MMA_MASK
	.align		4
.L_334:
        /*0058*/ 	.byte	0x03, 0x50
        /*005a*/ 	.short	0x0000


	//----- nvinfo : EIATTR_MAXREG_COUNT
	.align		4
        /*005c*/ 	.byte	0x03, 0x1b
        /*005e*/ 	.short	0x00ff


	//----- nvinfo : EIATTR_MERCURY_ISA_VERSION
	.align		4
        /*0060*/ 	.byte	0x03, 0x5f
        /*0062*/ 	.short	0x0101


	//----- nvinfo : EIATTR_VRC_CTA_INIT_COUNT
	.align		4
        /*0064*/ 	.byte	0x02, 0x4a
	.zero		1
	.zero		1


	//----- nvinfo : EIATTR_EXIT_INSTR_OFFSETS
	.align		4
        /*0068*/ 	.byte	0x04, 0x1c
        /*006a*/ 	.short	(.L_336 - .L_335)


	//   ....[0]....
.L_335:
        /*006c*/ 	.word	0x000001a0


	//   ....[1]....
        /*0070*/ 	.word	0x00000730


	//   ....[2]....
        /*0074*/ 	.word	0x00000960


	//   ....[3]....
        /*0078*/ 	.word	0x00000ae0


	//   ....[4]....
        /*007c*/ 	.word	0x00000bc0


	//   ....[5]....
        /*0080*/ 	.word	0x00000bf0


	//   ....[6]....
        /*0084*/ 	.word	0x000011e0


	//   ....[7]....
        /*0088*/ 	.word	0x00001590


	//   ....[8]....
        /*008c*/ 	.word	0x00001780


	//   ....[9]....
        /*0090*/ 	.word	0x000017b0


	//   ....[10]....
        /*0094*/ 	.word	0x00001870


	//----- nvinfo : EIATTR_MAX_THREADS
	.align		4
.L_336:
        /*0098*/ 	.byte	0x04, 0x05
        /*009a*/ 	.short	(.L_338 - .L_337)
.L_337:
        /*009c*/ 	.word	0x00000080
        /*00a0*/ 	.word	0x00000001
        /*00a4*/ 	.word	0x00000001


	//----- nvinfo : EIATTR_CRS_STACK_SIZE
	.align		4
.L_338:
        /*00a8*/ 	.byte	0x04, 0x1e
        /*00aa*/ 	.short	(.L_340 - .L_339)
.L_339:
        /*00ac*/ 	.word	0x00000000


	//----- nvinfo : EIATTR_CBANK_PARAM_SIZE
	.align		4
.L_340:
        /*00b0*/ 	.byte	0x03, 0x19
        /*00b2*/ 	.short	0x0030


	//----- nvinfo : EIATTR_PARAM_CBANK
	.align		4
        /*00b4*/ 	.byte	0x04, 0x0a
        /*00b6*/ 	.short	(.L_342 - .L_341)
	.align		4
.L_341:
        /*00b8*/ 	.word	index@(.nv.constant0._ZN3cub18CUB_300001_SM_10006detail9transform16transform_kernelINS2_10policy_hubILb1EN4cuda3std3__45tupleIJN6thrust24THRUST_300001_SM_1000_NS12zip_iteratorINS8_IJNSA_6detail15normal_iteratorINSA_10device_ptrIdEEEESG_EEEEEEEEE10policy1000Ei6DotDirSG_JSI_EEEvT0_iT1_T2_DpNS2_10kernel_argIT3_EE)
        /*00bc*/ 	.short	0x0380
        /*00be*/ 	.short	0x0030


	//----- nvinfo : EIATTR_SW_WAR
	.align		4
.L_342:
        /*00c0*/ 	.byte	0x04, 0x36
        /*00c2*/ 	.short	(.L_344 - .L_343)
.L_343:
        /*00c4*/ 	.word	0x00000008
.L_344:


//--------------------- .nv.info._ZN3cub18CUB_300001_SM_10006detail8for_each13static_kernelINS2_12policy_hub_t12policy_500_tEmN6thrust24THRUST_300001_SM_1000_NS8cuda_cub20__uninitialized_fill7functorINS7_10device_ptrINS7_7complexIdEEEESD_EEEEvT0_T1_ --------------------------
	.section	.nv.info._ZN3cub18CUB_300001_SM_10006detail8for_each13static_kernelINS2_12policy_hub_t12policy_500_tEmN6thrust24THRUST_300001_SM_1000_NS8cuda_cub20__uninitialized_fill7functorINS7_10device_ptrINS7_7complexIdEEEESD_EEEEvT0_T1_,"",@"SHT_CUDA_INFO"
	.sectionflags	@""
	.align	4


	//----- nvinfo : EIATTR_CUDA_API_VERSION
	.align		4
        /*0000*/ 	.byte	0x04, 0x37
        /*0002*/ 	.short	(.L_346 - .L_345)
.L_345:
        /*0004*/ 	.word	0x00000082


	//----- nvinfo : EIATTR_KPARAM_INFO
	.align		4
.L_346:
        /*0008*/ 	.byte	0x04, 0x17
        /*000a*/ 	.short	(.L_348 - .L_347)
.L_347:
        /*000c*/ 	.word	0x00000000
        /*0010*/ 	.short	0x0001
        /*0012*/ 	.short	0x0010
        /*0014*/ 	.byte	0x00, 0xf0, 0x81, 0x00


	//----- nvinfo : EIATTR_KPARAM_INFO
	.align		4
.L_348:
        /*0018*/ 	.byte	0x04, 0x17
        /*001a*/ 	.short	(.L_350 - .L_349)
.L_349:
        /*001c*/ 	.word	0x00000000
        /*0020*/ 	.short	0x0000
        /*0022*/ 	.short	0x0000
        /*0024*/ 	.byte	0x00, 0xf0, 0x21, 0x00


	//----- nvinfo : EIATTR_SPARSE_MMA_MASK
	.align		4
.L_350:
        /*0028*/ 	.byte	0x03, 0x50
        /*002a*/ 	.short	0x0000


	//----- nvinfo : EIATTR_MAXREG_COUNT
	.align		4
        /*002c*/ 	.byte	0x03, 0x1b
        /*002e*/ 	.short	0x00ff


	//----- nvinfo : EIATTR_MERCURY_ISA_VERSION
	.align		4
        /*0030*/ 	.byte	0x03, 0x5f
        /*0032*/ 	.short	0x0101


	//----- nvinfo : EIATTR_VRC_CTA_INIT_COUNT
	.align		4
        /*0034*/ 	.byte	0x02, 0x4a
	.zero		1
	.zero		1


	//----- nvinfo : EIATTR_EXIT_INSTR_OFFSETS
	.align		4
        /*0038*/ 	.byte	0x04, 0x1c
        /*003a*/ 	.short	(.L_352 - .L_351)


	//   ....[0]....
.L_351:
        /*003c*/ 	.word	0x00000140


	//   ....[1]....
        /*0040*/ 	.word	0x00000250


	//   ....[2]....
        /*0044*/ 	.word	0x00000290


	//----- nvinfo : EIATTR_MAX_THREADS
	.align		4
.L_352:
        /*0048*/ 	.byte	0x04, 0x05
        /*004a*/ 	.short	(.L_354 - .L_353)
.L_353:
        /*004c*/ 	.word	0x00000100
        /*0050*/ 	.word	0x00000001
        /*0054*/ 	.word	0x00000001


	//----- nvinfo : EIATTR_CBANK_PARAM_SIZE
	.align		4
.L_354:
        /*0058*/ 	.byte	0x03, 0x19
        /*005a*/ 	.short	0x0030


	//----- nvinfo : EIATTR_PARAM_CBANK
	.align		4
        /*005c*/ 	.byte	0x04, 0x0a
        /*005e*/ 	.short	(.L_356 - .L_355)
	.align		4
.L_355:
        /*0060*/ 	.word	index@(.nv.constant0._ZN3cub18CUB_300001_SM_10006detail8for_each13static_kernelINS2_12policy_hub_t12policy_500_tEmN6thrust24THRUST_300001_SM_1000_NS8cuda_cub20__uninitialized_fill7functorINS7_10device_ptrINS7_7complexIdEEEESD_EEEEvT0_T1_)
        /*0064*/ 	.short	0x0380
        /*0066*/ 	.short	0x0030


	//----- nvinfo : EIATTR_SW_WAR
	.align		4
.L_356:
        /*0068*/ 	.byte	0x04, 0x36
        /*006a*/ 	.short	(.L_358 - .L_357)
.L_357:
        /*006c*/ 	.word	0x00000008
.L_358:


//--------------------- .nv.info._ZN3cub18CUB_300001_SM_10006detail8for_each13static_kernelINS2_12policy_hub_t12policy_500_tEmN6thrust24THRUST_300001_SM_1000_NS8cuda_cub20__uninitialized_fill7functorINS7_10device_ptrIdEEdEEEEvT0_T1_ --------------------------
	.section	.nv.info._ZN3cub18CUB_300001_SM_10006detail8for_each13static_kernelINS2_12policy_hub_t12policy_500_tEmN6thrust24THRUST_300001_SM_1000_NS8cuda_cub20__uninitialized_fill7functorINS7_10device_ptrIdEEdEEEEvT0_T1_,"",@"SHT_CUDA_INFO"
	.sectionflags	@""
	.align	4


	//----- nvinfo : EIATTR_CUDA_API_VERSION
	.align		4
        /*0000*/ 	.byte	0x04, 0x37
        /*0002*/ 	.short	(.L_360 - .L_359)
.L_359:
        /*0004*/ 	.word	0x00000082


	//----- nvinfo : EIATTR_KPARAM_INFO
	.align		4
.L_360:
        /*0008*/ 	.byte	0x04, 0x17
        /*000a*/ 	.short	(.L_362 - .L_361)
.L_361:
        /*000c*/ 	.word	0x00000000
        /*0010*/ 	.short	0x0001
        /*0012*/ 	.short	0x0008
        /*0014*/ 	.byte	0x00, 0xf0, 0x41, 0x00


	//----- nvinfo : EIATTR_KPARAM_INFO
	.align		4
.L_362:
        /*0018*/ 	.byte	0x04, 0x17
        /*001a*/ 	.short	(.L_364 - .L_363)
.L_363:
        /*001c*/ 	.word	0x00000000
        /*0020*/ 	.short	0x0000
        /*0022*/ 	.short	0x0000
        /*0024*/ 	.byte	0x00, 0xf0, 0x21, 0x00


	//----- nvinfo : EIATTR_SPARSE_MMA_MASK
	.align		4
.L_364:
        /*0028*/ 	.byte	0x03, 0x50
        /*002a*/ 	.short	0x0000


	//----- nvinfo : EIATTR_MAXREG_COUNT
	.align		4
        /*002c*/ 	.byte	0x03, 0x1b
        /*002e*/ 	.short	0x00ff


	//----- nvinfo : EIATTR_MERCURY_ISA_VERSION
	.align		4
        /*0030*/ 	.byte	0x03, 0x5f
        /*0032*/ 	.short	0x0101


	//----- nvinfo : EIATTR_VRC_CTA_INIT_COUNT
	.align		4
        /*0034*/ 	.byte	0x02, 0x4a
	.zero		1
	.zero		1


	//----- nvinfo : EIATTR_EXIT_INSTR_OFFSETS
	.align		4
        /*0038*/ 	.byte	0x04, 0x1c
        /*003a*/ 	.short	(.L_366 - .L_365)


	//   ....[0]....
.L_365:
        /*003c*/ 	.word	0x00000130


	//   ....[1]....
        /*0040*/ 	.word	0x00000230


	//   ....[2]....
        /*0044*/ 	.word	0x00000260


	//----- nvinfo : EIATTR_MAX_THREADS
	.align		4
.L_366:
        /*0048*/ 	.byte	0x04, 0x05
        /*004a*/ 	.short	(.L_368 - .L_367)
.L_367:
        /*004c*/ 	.word	0x00000100
        /*0050*/ 	.word	0x00000001
        /*0054*/ 	.word	0x00000001


	//----- nvinfo : EIATTR_CBANK_PARAM_SIZE
	.align		4
.L_368:
        /*0058*/ 	.byte	0x03, 0x19
        /*005a*/ 	.short	0x0018


	//----- nvinfo : EIATTR_PARAM_CBANK
	.align		4
        /*005c*/ 	.byte	0x04, 0x0a
        /*005e*/ 	.short	(.L_370 - .L_369)
	.align		4
.L_369:
        /*0060*/ 	.word	index@(.nv.constant0._ZN3cub18CUB_300001_SM_10006detail8for_each13static_kernelINS2_12policy_hub_t12policy_500_tEmN6thrust24THRUST_300001_SM_1000_NS8cuda_cub20__uninitialized_fill7functorINS7_10device_ptrIdEEdEEEEvT0_T1_)
        /*0064*/ 	.short	0x0380
        /*0066*/ 	.short	0x0018


	//----- nvinfo : EIATTR_SW_WAR
	.align		4
.L_370:
        /*0068*/ 	.byte	0x04, 0x36
        /*006a*/ 	.short	(.L_372 - .L_371)
.L_371:
        /*006c*/ 	.word	0x00000008
.L_372:


//--------------------- .nv.info._ZN3cub18CUB_300001_SM_10006detail6reduce28DeviceReduceSingleTileKernelINS2_10policy_hubIN6thrust24THRUST_300001_SM_1000_NS7complexIdEEyN4cuda3std3__44plusIS8_EEE10Policy1000EPS8_SG_iSD_S8_S8_NSB_10__identityEEEvT0_T1_T2_T3_T4_T6_ --------------------------
	.section	.nv.info._ZN3cub18CUB_300001_SM_10006detail6reduce28DeviceReduceSingleTileKernelINS2_10policy_hubIN6thrust24THRUST_300001_SM_1000_NS7complexIdEEyN4cuda3std3__44plusIS8_EEE10Policy1000EPS8_SG_iSD_S8_S8_NSB_10__identityEEEvT0_T1_T2_T3_T4_T6_,"",@"SHT_CUDA_INFO"
	.sectionflags	@""
	.align	4


	//----- nvinfo : EIATTR_CUDA_API_VERSION
	.align		4
        /*0000*/ 	.byte	0x04, 0x37
        /*0002*/ 	.short	(.L_374 - .L_373)
.L_373:
        /*0004*/ 	.word	0x00000082


	//----- nvinfo : EIATTR_KPARAM_INFO
	.align		4
.L_374:
        /*0008*/ 	.byte	0x04, 0x17
        /*000a*/ 	.short	(.L_376 - .L_375)
.L_375:
        /*000c*/ 	.word	0x00000000
        /*0010*/ 	.short	0x0005
        /*0012*/ 	.short	0x0030
        /*0014*/ 	.byte	0x00, 0xf0, 0x05, 0x00


	//----- nvinfo : EIATTR_KPARAM_INFO
	.align		4
.L_376:
        /*0018*/ 	.byte	0x04, 0x17
        /*001a*/ 	.short	(.L_378 - .L_377)
.L_377:
        /*001c*/ 	.word	0x00000000
        /*0020*/ 	.short	0x0004
        /*0022*/ 	.short	0x0020
        /*0024*/ 	.byte	0x00, 0xf0, 0x41, 0x00


	//----- nvinfo : EIATTR_KPARAM_INFO
	.align		4
.L_378:
        /*0028*/ 	.byte	0x04, 0x17
        /*002a*/ 	.short	(.L_380 - .L_379)
.L_379:
        /*002c*/ 	.word	0x00000000
        /*0030*/ 	.short	0x0003
        /*0032*/ 	.short	0x0014
        /*0034*/ 	.byte	0x00, 0xf0, 0x05, 0x00


	//----- nvinfo : EIATTR_KPARAM_INFO
	.align		4
.L_380:
        /*0038*/ 	.byte	0x04, 0x17
        /*003a*/ 	.short	(.L_382 - .L_381)
.L_381:
        /*003c*/ 	.word	0x00000000
        /*0040*/ 	.short	0x0002
        /*0042*/ 	.short	0x0010
        /*0044*/ 	.byte	0x00, 0xf0, 0x11, 0x00


	//----- nvinfo : EIATTR_KPARAM_INFO
	.align		4
.L_382:
        /*0048*/ 	.byte	0x04, 0x17
        /*004a*/ 	.short	(.L_384 - .L_383)
.L_383:
        /*004c*/ 	.word	0x00000000
        /*0050*/ 	.short	0x0001
        /*0052*/ 	.short	0x0008
        /*0054*/ 	.byte	0x00, 0xf5, 0x21, 0x00


	//----- nvinfo : EIATTR_KPARAM_INFO
	.align		4
.L_384:
        /*0058*/ 	.byte	0x04, 0x17
        /*005a*/ 	.short	(.L_386 - .L_385)
.L_385:
        /*005c*/ 	.word	0x00000000
        /*0060*/ 	.short	0x0000
        /*0062*/ 	.short	0x0000
        /*0064*/ 	.byte	0x00, 0xf5, 0x21, 0x00


	//----- nvinfo : EIATTR_SPARSE_MMA_MASK
	.align		4
.L_386:
        /*0068*/ 	.byte	0x03, 0x50
        /*006a*/ 	.short	0x0000


	//----- nvinfo : EIATTR_MAXREG_COUNT
	.align		4
        /*006c*/ 	.byte	0x03, 0x1b
        /*006e*/ 	.short	0x00ff


	//----- nvinfo : EIATTR_NUM_BARRIERS
	.align		4
        /*0070*/ 	.byte	0x02, 0x4c
        /*0072*/ 	.byte	0x01
	.zero		1


	//----- nvinfo : EIATTR_MERCURY_ISA_VERSION
	.align		4
        /*0074*/ 	.byte	0x03, 0x5f
        /*0076*/ 	.short	0x0101


	//----- nvinfo : EIATTR_COOP_GROUP_MASK_REGIDS
	.align		4
        /*0078*/ 	.byte	0x04, 0x29
        /*007a*/ 	.short	(.L_388 - .L_387)


	//   ....[0]....
.L_387:
        /*007c*/ 	.word	0xffffffff


	//   ....[1]....
        /*0080*/ 	.word	0xffffffff


	//   ....[2]....
        /*0084*/ 	.word	0xffffffff


	//   ....[3]....
        /*0088*/ 	.word	0xffffffff


	//   ....[4]....
        /*008c*/ 	.word	0xffffffff


	//   ....[5]....
        /*0090*/ 	.word	0xffffffff


	//   ....[6]....
        /*0094*/ 	.word	0xffffffff


	//   ....[7]....
        /*0098*/ 	.word	0xffffffff


	//   ....[8]....
        /*009c*/ 	.word	0xffffffff


	//   ....[9]....
        /*00a0*/ 	.word	0xffffffff


	//   ....[10]....
        /*00a4*/ 	.word	0xffffffff


	//   ....[11]....
        /*00a8*/ 	.word	0xffffffff


	//   ....[12]....
        /*00ac*/ 	.word	0xffffffff


	//   ....[13]....
        /*00b0*/ 	.word	0xffffffff


	//   ....[14]....
        /*00b4*/ 	.word	0xffffffff


	//   ....[15]....
        /*00b8*/ 	.word	0xffffffff


	//   ....[16]....
        /*00bc*/ 	.word	0xffffffff


	//   ....[17]....
        /*00c0*/ 	.word	0xffffffff


	//   ....[18]....
        /*00c4*/ 	.word	0xffffffff


	//   ....[19]....
        /*00c8*/ 	.word	0xffffffff


	//   ....[20]....
        /*00cc*/ 	.word	0xffffffff


	//   ....[21]....
        /*00d0*/ 	.word	0xffffffff


	//   ....[22]....
        /*00d4*/ 	.word	0xffffffff


	//   ....[23]....
        /*00d8*/ 	.word	0xffffffff


	//   ....[24]....
        /*00dc*/ 	.word	0xffffffff


	//   ....[25]....
        /*00e0*/ 	.word	0xffffffff


	//   ....[26]....
        /*00e4*/ 	.word	0xffffffff


	//   ....[27]....
        /*00e8*/ 	.word	0xffffffff


	//   ....[28]....
        /*00ec*/ 	.word	0xffffffff


	//   ....[29]....
        /*00f0*/ 	.word	0xffffffff


	//   ....[30]....
        /*00f4*/ 	.word	0xffffffff


	//   ....[31]....
        /*00f8*/ 	.word	0xffffffff


	//   ....[32]....
        /*00fc*/ 	.word	0xffffffff


	//   ....[33]....
        /*0100*/ 	.word	0xffffffff


	//   ....[34]....
        /*0104*/ 	.word	0xffffffff


	//   ....[35]....
        /*0108*/ 	.word	0xffffffff


	//   ....[36]....
        /*010c*/ 	.word	0xffffffff


	//   ....[37]....
        /*0110*/ 	.word	0xffffffff


	//   ....[38]....
        /*0114*/ 	.word	0xffffffff


	//   ....[39]....
        /*0118*/ 	.word	0xffffffff


	//   ....[40]....
        /*011c*/ 	.word	0xffffffff


	//   ....[41]....
        /*0120*/ 	.word	0xffffffff


	//   ....[42]....
        /*0124*/ 	.word	0xffffffff


	//   ....[43]....
        /*0128*/ 	.word	0xffffffff


	//   ....[44]....
        /*012c*/ 	.word	0xffffffff


	//   ....[45]....
        /*0130*/ 	.word	0xffffffff


	//   ....[46]....
        /*0134*/ 	.word	0xffffffff


	//   ....[47]....
        /*0138*/ 	.word	0xffffffff


	//   ....[48]....
        /*013c*/ 	.word	0xffffffff


	//   ....[49]....
        /*0140*/ 	.word	0xffffffff


	//   ....[50]....
        /*0144*/ 	.word	0xffffffff


	//   ....[51]....
        /*0148*/ 	.word	0xffffffff


	//   ....[52]....
        /*014c*/ 	.word	0xffffffff


	//   ....[53]....
        /*0150*/ 	.word	0xffffffff


	//   ....[54]....
        /*0154*/ 	.word	0xffffffff


	//   ....[55]....
        /*0158*/ 	.word	0xffffffff


	//   ....[56]....
        /*015c*/ 	.word	0xffffffff


	//   ....[57]....
        /*0160*/ 	.word	0xffffffff


	//   ....[58]....
        /*0164*/ 	.word	0xffffffff


	//   ....[59]....
        /*0168*/ 	.word	0xffffffff


	//----- nvinfo : EIATTR_COOP_GROUP_INSTR_OFFSETS
	.align		4
.L_388:
        /*016c*/ 	.byte	0x04, 0x28
        /*016e*/ 	.short	(.L_390 - .L_389)


	//   ....[0]....
.L_389:
        /*0170*/ 	.word	0x00000b50


	//   ....[1]....
        /*0174*/ 	.word	0x00000b60


	//   ....[2]....
        /*0178*/ 	.word	0x00000b70


	//   ....[3]....
        /*017c*/ 	.word	0x00000b80


	//   ....[4]....
        /*0180*/ 	.word	0x00000bf0


	//   ....[5]....
        /*0184*/ 	.word	0x00000c20


	//   ....[6]....
        /*0188*/ 	.word	0x00000c50


	//   ....[7]....
        /*018c*/ 	.word	0x00000c60


	//   ....[8]....
        /*0190*/ 	.word	0x00000ce0


	//   ....[9]....
        /*0194*/ 	.word	0x00000d00


	//   ....[10]....
        /*0198*/ 	.word	0x00000d10


	//   ....[11]....
        /*019c*/ 	.word	0x00000d20


	//   ....[12]....
        /*01a0*/ 	.word	0x00000d70


	//   ....[13]....
        /*01a4*/ 	.word	0x00000d90


	//   ....[14]....
        /*01a8*/ 	.word	0x00000dc0


	//   ....[15]....
        /*01ac*/ 	.word	0x00000dd0


	//   ....[16]....
        /*01b0*/ 	.word	0x00000e30


	//   ....[17]....
        /*01b4*/ 	.word	0x00000e60


	//   ....[18]....
        /*01b8*/ 	.word	0x00000e90


	//   ....[19]....
        /*01bc*/ 	.word	0x00000eb0


	//   ....[20]....
        /*01c0*/ 	.word	0x00001170


	//   ....[21]....
        /*01c4*/ 	.word	0x00001180


	//   ....[22]....
        /*01c8*/ 	.word	0x00001190


	//   ....[23]....
        /*01cc*/ 	.word	0x000011a0


	//   ....[24]....
        /*01d0*/ 	.word	0x00001220


	//   ....[25]....
        /*01d4*/ 	.word	0x00001240


	//   ....[26]....
        /*01d8*/ 	.word	0x00001270


	//   ....[27]....
        /*01dc*/ 	.word	0x00001290


	//   ....[28]....
        /*01e0*/ 	.word	0x00001300


	//   ....[29]....
        /*01e4*/ 	.word	0x00001330


	//   ....[30]....
        /*01e8*/ 	.word	0x00001340


	//   ....[31]....
        /*01ec*/ 	.word	0x00001350


	//   ....[32]....
        /*01f0*/ 	.word	0x000013a0


	//   ....[33]....
        /*01f4*/ 	.word	0x000013c0


	//   ....[34]....
        /*01f8*/ 	.word	0x000013f0


	//   ....[35]....
        /*01fc*/ 	.word	0x00001420


	//   ....[36]....
        /*0200*/ 	.word	0x000014b0


	//   ....[37]....
        /*0204*/ 	.word	0x000014e0


	//   ....[38]....
        /*0208*/ 	.word	0x000014f0


	//   ....[39]....
        /*020c*/ 	.word	0x00001500


	//   ....[40]....
        /*0210*/ 	.word	0x00002650


	//   ....[41]....
        /*0214*/ 	.word	0x00002660


	//   ....[42]....
        /*0218*/ 	.word	0x00002670


	//   ....[43]....
        /*021c*/ 	.word	0x00002680


	//   ....[44]....
        /*0220*/ 	.word	0x000026f0


	//   ....[45]....
        /*0224*/ 	.word	0x00002710


	//   ....[46]....
        /*0228*/ 	.word	0x00002740


	//   ....[47]....
        /*022c*/ 	.word	0x00002750


	//   ....[48]....
        /*0230*/ 	.word	0x000027b0


	//   ....[49]....
        /*0234*/ 	.word	0x000027d0


	//   ....[50]....
        /*0238*/ 	.word	0x00002800


	//   ....[51]....
        /*023c*/ 	.word	0x00002810


	//   ....[52]....
        /*0240*/ 	.word	0x00002860


	//   ....[53]....
        /*0244*/ 	.word	0x00002880


	//   ....[54]....
        /*0248*/ 	.word	0x000028b0


	//   ....[55]....
        /*024c*/ 	.word	0x000028c0


	//   ....[56]....
        /*0250*/ 	.word	0x00002920


	//   ....[57]....
        /*0254*/ 	.word	0x00002940


	//   ....[58]....
        /*0258*/ 	.word	0x00002970


	//   ....[59]....
        /*025c*/ 	.word	0x000029a0


	//----- nvinfo : EIATTR_VRC_CTA_INIT_COUNT
	.align		4
.L_390:
        /*0260*/ 	.byte	0x02, 0x4a
	.zero		1
	.zero		1


	//----- nvinfo : EIATTR_EXIT_INSTR_OFFSETS
	.align		4
        /*0264*/ 	.byte	0x04, 0x1c
        /*0266*/ 	.short	(.L_392 - .L_391)


	//   ....[0]....
.L_391:
        /*0268*/ 	.word	0x00000080


	//   ....[1]....
        /*026c*/ 	.word	0x000000d0


	//   ....[2]....
        /*0270*/ 	.word	0x00002c40


	//   ....[3]....
        /*0274*/ 	.word	0x00002ca0


	//----- nvinfo : EIATTR_MAX_THREADS
	.align		4
.L_392:
        /*0278*/ 	.byte	0x04, 0x05
        /*027a*/ 	.short	(.L_394 - .L_393)
.L_393:
        /*027c*/ 	.word	0x00000100
        /*0280*/ 	.word	0x00000001
        /*0284*/ 	.word	0x00000001


	//----- nvinfo : EIATTR_CRS_STACK_SIZE
	.align		4
.L_394:
        /*0288*/ 	.byte	0x04, 0x1e
        /*028a*/ 	.short	(.L_396 - .L_395)
.L_395:
        /*028c*/ 	.word	0x00000000


	//----- nvinfo : EIATTR_CBANK_PARAM_SIZE
	.align		4
.L_396:
        /*0290*/ 	.byte	0x03, 0x19
        /*0292*/ 	.short	0x0031


	//----- nvinfo : EIATTR_PARAM_CBANK
	.align		4
        /*0294*/ 	.byte	0x04, 0x0a
        /*0296*/ 	.short	(.L_398 - .L_397)
	.align		4
.L_397:
        /*0298*/ 	.word	index@(.nv.constant0._ZN3cub18CUB_300001_SM_10006detail6reduce28DeviceReduceSingleTileKernelINS2_10policy_hubIN6thrust24THRUST_300001_SM_1000_NS7complexIdEEyN4cuda3std3__44plusIS8_EEE10Policy1000EPS8_SG_iSD_S8_S8_NSB_10__identityEEEvT0_T1_T2_T3_T4_T6_)
        /*029c*/ 	.short	0x0380
        /*029e*/ 	.short	0x0031


	//----- nvinfo : EIATTR_SW_WAR
	.align		4
.L_398:
        /*02a0*/ 	.byte	0x04, 0x36
        /*02a2*/ 	.short	(.L_400 - .L_399)
.L_399:
        /*02a4*/ 	.word	0x00000008
.L_400:


//--------------------- .nv.info._ZN3cub18CUB_300001_SM_10006detail6reduce18DeviceReduceKernelINS2_10policy_hubIN6thrust24THRUST_300001_SM_1000_NS7complexIdEEyN4cuda3std3__44plusIS8_EEE10Policy1000ENS6_6detail15normal_iteratorINS6_10device_ptrIS8_EEEEySD_S8_NSB_10__identityEEEvT0_PT3_T1_NS0_13GridEvenShareISP_EET2_T4_ --------------------------
	.section	.nv.info._ZN3cub18CUB_300001_SM_10006detail6reduce18DeviceReduceKernelINS2_10policy_hubIN6thrust24THRUST_300001_SM_1000_NS7complexIdEEyN4cuda3std3__44plusIS8_EEE10Policy1000ENS6_6detail15normal_iteratorINS6_10device_ptrIS8_EEEEySD_S8_NSB_10__identityEEEvT0_PT3_T1_NS0_13GridEvenShareISP_EET2_T4_,"",@"SHT_CUDA_INFO"
	.sectionflags	@""
	.align	4


	//----- nvinfo : EIATTR_CUDA_API_VERSION
	.align		4
        /*0000*/ 	.byte	0x04, 0x37
        /*0002*/ 	.short	(.L_402 - .L_401)
.L_401:
        /*0004*/ 	.word	0x00000082


	//----- nvinfo : EIATTR_KPARAM_INFO
	.align		4
.L_402:
        /*0008*/ 	.byte	0x04, 0x17
        /*000a*/ 	.short	(.L_404 - .L_403)
.L_403:
        /*000c*/ 	.word	0x00000000
        /*0010*/ 	.short	0x0005
        /*0012*/ 	.short	0x0061
        /*0014*/ 	.byte	0x00, 0xf0, 0x05, 0x00


	//----- nvinfo : EIATTR_KPARAM_INFO
	.align		4
.L_404:
        /*0018*/ 	.byte	0x04, 0x17
        /*001a*/ 	.short	(.L_406 - .L_405)
.L_405:
        /*001c*/ 	.word	0x00000000
        /*0020*/ 	.short	0x0004
        /*0022*/ 	.short	0x0060
        /*0024*/ 	.byte	0x00, 0xf0, 0x05, 0x00


	//----- nvinfo : EIATTR_KPARAM_INFO
	.align		4
.L_406:
        /*0028*/ 	.byte	0x04, 0x17
        /*002a*/ 	.short	(.L_408 - .L_407)
.L_407:
        /*002c*/ 	.word	0x00000000
        /*0030*/ 	.short	0x0003
        /*0032*/ 	.short	0x0018
        /*0034*/ 	.byte	0x00, 0xf0, 0x21, 0x01


	//----- nvinfo : EIATTR_KPARAM_INFO
	.align		4
.L_408:
        /*0038*/ 	.byte	0x04, 0x17
        /*003a*/ 	.short	(.L_410 - .L_409)
.L_409:
        /*003c*/ 	.word	0x00000000
        /*0040*/ 	.short	0x0002
        /*0042*/ 	.short	0x0010
        /*0044*/ 	.byte	0x00, 0xf0, 0x21, 0x00


	//----- nvinfo : EIATTR_KPARAM_INFO
	.align		4
.L_410:
        /*0048*/ 	.byte	0x04, 0x17
        /*004a*/ 	.short	(.L_412 - .L_411)
.L_411:
        /*004c*/ 	.word	0x00000000
        /*0050*/ 	.short	0x0001
        /*0052*/ 	.short	0x0008
        /*0054*/ 	.byte	0x00, 0xf5, 0x21, 0x00


	//----- nvinfo : EIATTR_KPARAM_INFO
	.align		4
.L_412:
        /*0058*/ 	.byte	0x04, 0x17
        /*005a*/ 	.short	(.L_414 - .L_413)
.L_413:
        /*005c*/ 	.word	0x00000000
        /*0060*/ 	.short	0x0000
        /*0062*/ 	.short	0x0000
        /*0064*/ 	.byte	0x00, 0xf0, 0x21, 0x00


	//----- nvinfo : EIATTR_SPARSE_MMA_MASK
	.align		4
.L_414:
        /*0068*/ 	.byte	0x03, 0x50
        /*006a*/ 	.short	0x0000


	//----- nvinfo : EIATTR_MAXREG_COUNT
	.align		4
        /*006c*/ 	.byte	0x03, 0x1b
        /*006e*/ 	.short	0x00ff


	//----- nvinfo : EIATTR_NUM_BARRIERS
	.align		4
        /*0070*/ 	.byte	0x02, 0x4c
        /*0072*/ 	.byte	0x01
	.zero		1


	//----- nvinfo : EIATTR_MERCURY_ISA_VERSION
	.align		4
        /*0074*/ 	.byte	0x03, 0x5f
        /*0076*/ 	.short	0x0101


	//----- nvinfo : EIATTR_COOP_GROUP_MASK_REGIDS
	.align		4
        /*0078*/ 	.byte	0x04, 0x29
        /*007a*/ 	.short	(.L_416 - .L_415)


	//   ....[0]....
.L_415:
        /*007c*/ 	.word	0xffffffff


	//   ....[1]....
        /*0080*/ 	.word	0xffffffff


	//   ....[2]....
        /*0084*/ 	.word	0xffffffff


	//   ....[3]....
        /*0088*/ 	.word	0xffffffff


	//   ....[4]....
        /*008c*/ 	.word	0xffffffff


	//   ....[5]....
        /*0090*/ 	.word	0xffffffff


	//   ....[6]....
        /*0094*/ 	.word	0xffffffff


	//   ....[7]....
        /*0098*/ 	.word	0xffffffff


	//   ....[8]....
        /*009c*/ 	.word	0xffffffff


	//   ....[9]....
        /*00a0*/ 	.word	0xffffffff


	//   ....[10]....
        /*00a4*/ 	.word	0xffffffff


	//   ....[11]....
        /*00a8*/ 	.word	0xffffffff


	//   ....[12]....
        /*00ac*/ 	.word	0xffffffff


	//   ....[13]....
        /*00b0*/ 	.word	0xffffffff


	//   ....[14]....
        /*00b4*/ 	.word	0xffffffff


	//   ....[15]....
        /*00b8*/ 	.word	0xffffffff


	//   ....[16]....
        /*00bc*/ 	.word	0xffffffff


	//   ....[17]....
        /*00c0*/ 	.word	0xffffffff


	//   ....[18]....
        /*00c4*/ 	.word	0xffffffff


	//   ....[19]....
        /*00c8*/ 	.word	0xffffffff


	//   ....[20]....
        /*00cc*/ 	.word	0xffffffff


	//   ....[21]....
        /*00d0*/ 	.word	0xffffffff


	//   ....[22]....
        /*00d4*/ 	.word	0xffffffff


	//   ....[23]....
        /*00d8*/ 	.word	0xffffffff


	//   ....[24]....
        /*00dc*/ 	.word	0xffffffff


	//   ....[25]....
        /*00e0*/ 	.word	0xffffffff


	//   ....[26]....
        /*00e4*/ 	.word	0xffffffff


	//   ....[27]....
        /*00e8*/ 	.word	0xffffffff


	//   ....[28]....
        /*00ec*/ 	.word	0xffffffff


	//   ....[29]....
        /*00f0*/ 	.word	0xffffffff


	//   ....[30]....
        /*00f4*/ 	.word	0xffffffff


	//   ....[31]....
        /*00f8*/ 	.word	0xffffffff


	//   ....[32]....
        /*00fc*/ 	.word	0xffffffff


	//   ....[33]....
        /*0100*/ 	.word	0xffffffff


	//   ....[34]....
        /*0104*/ 	.word	0xffffffff


	//   ....[35]....
        /*0108*/ 	.word	0xffffffff


	//   ....[36]....
        /*010c*/ 	.word	0xffffffff


	//   ....[37]....
        /*0110*/ 	.word	0xffffffff


	//   ....[38]....
        /*0114*/ 	.word	0xffffffff


	//   ....[39]....
        /*0118*/ 	.word	0xffffffff


	//   ....[40]....
        /*011c*/ 	.word	0xffffffff


	//   ....[41]....
        /*0120*/ 	.word	0xffffffff


	//   ....[42]....
        /*0124*/ 	.word	0xffffffff


	//   ....[43]....
        /*0128*/ 	.word	0xffffffff


	//   ....[44]....
        /*012c*/ 	.word	0xffffffff


	//   ....[45]....
        /*0130*/ 	.word	0xffffffff


	//   ....[46]....
        /*0134*/ 	.word	0xffffffff


	//   ....[47]....
        /*0138*/ 	.word	0xffffffff


	//   ....[48]....
        /*013c*/ 	.word	0xffffffff


	//   ....[49]....
        /*0140*/ 	.word	0xffffffff


	//   ....[50]....
        /*0144*/ 	.word	0xffffffff


	//   ....[51]....
        /*0148*/ 	.word	0xffffffff


	//   ....[52]....
        /*014c*/ 	.word	0xffffffff


	//   ....[53]....
        /*0150*/ 	.word	0xffffffff


	//   ....[54]....
        /*0154*/ 	.word	0xffffffff


	//   ....[55]....
        /*0158*/ 	.word	0xffffffff


	//   ....[56]....
        /*015c*/ 	.word	0xffffffff


	//   ....[57]....
        /*0160*/ 	.word	0xffffffff


	//   ....[58]....
        /*0164*/ 	.word	0xffffffff


	//   ....[59]....
        /*0168*/ 	.word	0xffffffff


	//----- nvinfo : EIATTR_COOP_GROUP_INSTR_OFFSETS
	.align		4
.L_416:
        /*016c*/ 	.byte	0x04, 0x28
        /*016e*/ 	.short	(.L_418 - .L_417)


	//   ....[0]....
.L_417:
        /*0170*/ 	.word	0x00000b70


	//   ....[1]....
        /*0174*/ 	.word	0x00000b80


	//   ....[2]....
        /*0178*/ 	.word	0x00000b90


	//   ....[3]....
        /*017c*/ 	.word	0x00000ba0


	//   ....[4]....
        /*0180*/ 	.word	0x00000c10


	//   ....[5]....
        /*0184*/ 	.word	0x00000c40


	//   ....[6]....
        /*0188*/ 	.word	0x00000c70


	//   ....[7]....
        /*018c*/ 	.word	0x00000c80


	//   ....[8]....
        /*0190*/ 	.word	0x00000cd0


	//   ....[9]....
        /*0194*/ 	.word	0x00000cf0


	//   ....[10]....
        /*0198*/ 	.word	0x00000d20


	//   ....[11]....
        /*019c*/ 	.word	0x00000d30


	//   ....[12]....
        /*01a0*/ 	.word	0x00000d80


	//   ....[13]....
        /*01a4*/ 	.word	0x00000da0


	//   ....[14]....
        /*01a8*/ 	.word	0x00000dd0


	//   ....[15]....
        /*01ac*/ 	.word	0x00000de0


	//   ....[16]....
        /*01b0*/ 	.word	0x00000e60


	//   ....[17]....
        /*01b4*/ 	.word	0x00000e90


	//   ....[18]....
        /*01b8*/ 	.word	0x00000ec0


	//   ....[19]....
        /*01bc*/ 	.word	0x00000ed0


	//   ....[20]....
        /*01c0*/ 	.word	0x000011d0


	//   ....[21]....
        /*01c4*/ 	.word	0x000011e0


	//   ....[22]....
        /*01c8*/ 	.word	0x000011f0


	//   ....[23]....
        /*01cc*/ 	.word	0x00001200


	//   ....[24]....
        /*01d0*/ 	.word	0x00001270


	//   ....[25]....
        /*01d4*/ 	.word	0x00001290


	//   ....[26]....
        /*01d8*/ 	.word	0x000012c0


	//   ....[27]....
        /*01dc*/ 	.word	0x000012e0


	//   ....[28]....
        /*01e0*/ 	.word	0x00001360


	//   ....[29]....
        /*01e4*/ 	.word	0x00001380


	//   ....[30]....
        /*01e8*/ 	.word	0x00001390


	//   ....[31]....
        /*01ec*/ 	.word	0x000013a0


	//   ....[32]....
        /*01f0*/ 	.word	0x000013f0


	//   ....[33]....
        /*01f4*/ 	.word	0x00001410


	//   ....[34]....
        /*01f8*/ 	.word	0x00001440


	//   ....[35]....
        /*01fc*/ 	.word	0x00001470


	//   ....[36]....
        /*0200*/ 	.word	0x000014d0


	//   ....[37]....
        /*0204*/ 	.word	0x000014f0


	//   ....[38]....
        /*0208*/ 	.word	0x00001520


	//   ....[39]....
        /*020c*/ 	.word	0x00001550


	//   ....[40]....
        /*0210*/ 	.word	0x00002970


	//   ....[41]....
        /*0214*/ 	.word	0x00002980


	//   ....[42]....
        /*0218*/ 	.word	0x00002990


	//   ....[43]....
        /*021c*/ 	.word	0x000029a0


	//   ....[44]....
        /*0220*/ 	.word	0x00002a10


	//   ....[45]....
        /*0224*/ 	.word	0x00002a40


	//   ....[46]....
        /*0228*/ 	.word	0x00002a70


	//   ....[47]....
        /*022c*/ 	.word	0x00002a80


	//   ....[48]....
        /*0230*/ 	.word	0x00002ad0


	//   ....[49]....
        /*0234*/ 	.word	0x00002af0


	//   ....[50]....
        /*0238*/ 	.word	0x00002b20


	//   ....[51]....
        /*023c*/ 	.word	0x00002b30


	//   ....[52]....
        /*0240*/ 	.word	0x00002b90


	//   ....[53]....
        /*0244*/ 	.word	0x00002bc0


	//   ....[54]....
        /*0248*/ 	.word	0x00002be0


	//   ....[55]....
        /*024c*/ 	.word	0x00002bf0


	//   ....[56]....
        /*0250*/ 	.word	0x00002c80


	//   ....[57]....
        /*0254*/ 	.word	0x00002ca0


	//   ....[58]....
        /*0258*/ 	.word	0x00002cd0


	//   ....[59]....
        /*025c*/ 	.word	0x00002ce0


	//----- nvinfo : EIATTR_VRC_CTA_INIT_COUNT
	.align		4
.L_418:
        /*0260*/ 	.byte	0x02, 0x4a
	.zero		1
	.zero		1


	//----- nvinfo : EIATTR_EXIT_INSTR_OFFSETS
	.align		4
        /*0264*/ 	.byte	0x04, 0x1c
        /*0266*/ 	.short	(.L_420 - .L_419)


	//   ....[0]....
.L_419:
        /*0268*/ 	.word	0x00002f60


	//   ....[1]....
        /*026c*/ 	.word	0x00002fc0


	//----- nvinfo : EIATTR_MAX_THREADS
	.align		4
.L_420:
        /*0270*/ 	.byte	0x04, 0x05
        /*0272*/ 	.short	(.L_422 - .L_421)
.L_421:
        /*0274*/ 	.word	0x00000100
        /*0278*/ 	.word	0x00000001
        /*027c*/ 	.word	0x00000001


	//----- nvinfo : EIATTR_CRS_STACK_SIZE
	.align		4
.L_422:
        /*0280*/ 	.byte	0x04, 0x1e
        /*0282*/ 	.short	(.L_424 - .L_423)
.L_423:
        /*0284*/ 	.word	0x00000000


	//----- nvinfo : EIATTR_CBANK_PARAM_SIZE
	.align		4
.L_424:
        /*0288*/ 	.byte	0x03, 0x19
        /*028a*/ 	.short	0x0062


	//----- nvinfo : EIATTR_PARAM_CBANK
	.align		4
        /*028c*/ 	.byte	0x04, 0x0a
        /*028e*/ 	.short	(.L_426 - .L_425)
	.align		4
.L_425:
        /*0290*/ 	.word	index@(.nv.constant0._ZN3cub18CUB_300001_SM_10006detail6reduce18DeviceReduceKernelINS2_10policy_hubIN6thrust24THRUST_300001_SM_1000_NS7complexIdEEyN4cuda3std3__44plusIS8_EEE10Policy1000ENS6_6detail15normal_iteratorINS6_10device_ptrIS8_EEEEySD_S8_NSB_10__identityEEEvT0_PT3_T1_NS0_13GridEvenShareISP_EET2_T4_)
        /*0294*/ 	.short	0x0380
        /*0296*/ 	.short	0x0062


	//----- nvinfo : EIATTR_SW_WAR
	.align		4
.L_426:
        /*0298*/ 	.byte	0x04, 0x36
        /*029a*/ 	.short	(.L_428 - .L_427)
.L_427:
        /*029c*/ 	.word	0x00000008
.L_428:


//--------------------- .nv.info._ZN3cub18CUB_300001_SM_10006detail6reduce28DeviceReduceSingleTileKernelINS2_10policy_hubIN6thrust24THRUST_300001_SM_1000_NS7complexIdEEyN4cuda3std3__44plusIS8_EEE10Policy1000ENS6_6detail15normal_iteratorINS6_10device_ptrIS8_EEEEPS8_ySD_S8_S8_NSB_10__identityEEEvT0_T1_T2_T3_T4_T6_ --------------------------
	.section	.nv.info._ZN3cub18CUB_300001_SM_10006detail6reduce28DeviceReduceSingleTileKernelINS2_10policy_hubIN6thrust24THRUST_300001_SM_1000_NS7complexIdEEyN4cuda3std3__44plusIS8_EEE10Policy1000ENS6_6detail15normal_iteratorINS6_10device_ptrIS8_EEEEPS8_ySD_S8_S8_NSB_10__identityEEEvT0_T1_T2_T3_T4_T6_,"",@"SHT_CUDA_INFO"
	.sectionflags	@""
	.align	4


	//----- nvinfo : EIATTR_CUDA_API_VERSION
	.align		4
        /*0000*/ 	.byte	0x04, 0x37
        /*0002*/ 	.short	(.L_430 - .L_429)
.L_429:
        /*0004*/ 	.word	0x00000082


	//----- nvinfo : EIATTR_KPARAM_INFO
	.align		4
.L_430:
        /*0008*/ 	.byte	0x04, 0x17
        /*000a*/ 	.short	(.L_432 - .L_431)
.L_431:
        /*000c*/ 	.word	0x00000000
        /*0010*/ 	.short	0x0005
        /*0012*/ 	.short	0x0030
        /*0014*/ 	.byte	0x00, 0xf0, 0x05, 0x00


	//----- nvinfo : EIATTR_KPARAM_INFO
	.align		4
.L_432:
        /*0018*/ 	.byte	0x04, 0x17
        /*001a*/ 	.short	(.L_434 - .L_433)
.L_433:
        /*001c*/ 	.word	0x00000000
        /*0020*/ 	.short	0x0004
        /*0022*/ 	.short	0x0020
        /*0024*/ 	.byte	0x00, 0xf0, 0x41, 0x00


	//----- nvinfo : EIATTR_KPARAM_INFO
	.align		4
.L_434:
        /*0028*/ 	.byte	0x04, 0x17
        /*002a*/ 	.short	(.L_436 - .L_435)
.L_435:
        /*002c*/ 	.word	0x00000000
        /*0030*/ 	.short	0x0003
        /*0032*/ 	.short	0x0018
        /*0034*/ 	.byte	0x00, 0xf0, 0x05, 0x00


	//----- nvinfo : EIATTR_KPARAM_INFO
	.align		4
.L_436:
        /*0038*/ 	.byte	0x04, 0x17
        /*003a*/ 	.short	(.L_438 - .L_437)
.L_437:
        /*003c*/ 	.word	0x00000000
        /*0040*/ 	.short	0x0002
        /*0042*/ 	.short	0x0010
        /*0044*/ 	.byte	0x00, 0xf0, 0x21, 0x00


	//----- nvinfo : EIATTR_KPARAM_INFO
	.align		4
.L_438:
        /*0048*/ 	.byte	0x04, 0x17
        /*004a*/ 	.short	(.L_440 - .L_439)
.L_439:
        /*004c*/ 	.word	0x00000000
        /*0050*/ 	.short	0x0001
        /*0052*/ 	.short	0x0008
        /*0054*/ 	.byte	0x00, 0xf5, 0x21, 0x00


	//----- nvinfo : EIATTR_KPARAM_INFO
	.align		4
.L_440:
        /*0058*/ 	.byte	0x04, 0x17
        /*005a*/ 	.short	(.L_442 - .L_441)
.L_441:
        /*005c*/ 	.word	0x00000000
        /*0060*/ 	.short	0x0000
        /*0062*/ 	.short	0x0000
        /*0064*/ 	.byte	0x00, 0xf0, 0x21, 0x00


	//----- nvinfo : EIATTR_SPARSE_MMA_MASK
	.align		4
.L_442:
        /*0068*/ 	.byte	0x03, 0x50
        /*006a*/ 	.short	0x0000


	//----- nvinfo : EIATTR_MAXREG_COUNT
	.align		4
        /*006c*/ 	.byte	0x03, 0x1b
        /*006e*/ 	.short	0x00ff


	//----- nvinfo : EIATTR_NUM_BARRIERS
	.align		4
        /*0070*/ 	.byte	0x02, 0x4c
        /*0072*/ 	.byte	0x01
	.zero		1


	//----- nvinfo : EIATTR_MERCURY_ISA_VERSION
	.align		4
        /*0074*/ 	.byte	0x03, 0x5f
        /*0076*/ 	.short	0x0101


	//----- nvinfo : EIATTR_COOP_GROUP_MASK_REGIDS
	.align		4
        /*0078*/ 	.byte	0x04, 0x29
        /*007a*/ 	.short	(.L_444 - .L_443)


	//   ....[0]....
.L_443:
        /*007c*/ 	.word	0xffffffff


	//   ....[1]....
        /*0080*/ 	.word	0xffffffff


	//   ....[2]....
        /*0084*/ 	.word	0xffffffff


	//   ....[3]....
        /*0088*/ 	.word	0xffffffff


	//   ....[4]....
        /*008c*/ 	.word	0xffffffff


	//   ....[5]....
        /*0090*/ 	.word	0xffffffff


	//   ....[6]....
        /*0094*/ 	.word	0xffffffff


	//   ....[7]....
        /*0098*/ 	.word	0xffffffff


	//   ....[8]....
        /*009c*/ 	.word	0xffffffff


	//   ....[9]....
        /*00a0*/ 	.word	0xffffffff


	//   ....[10]....
        /*00a4*/ 	.word	0xffffffff


	//   ....[11]....
        /*00a8*/ 	.word	0xffffffff


	//   ....[12]....
        /*00ac*/ 	.word	0xffffffff


	//   ....[13]....
        /*00b0*/ 	.word	0xffffffff


	//   ....[14]....
        /*00b4*/ 	.word	0xffffffff


	//   ....[15]....
        /*00b8*/ 	.word	0xffffffff


	//   ....[16]....
        /*00bc*/ 	.word	0xffffffff


	//   ....[17]....
        /*00c0*/ 	.word	0xffffffff


	//   ....[18]....
        /*00c4*/ 	.word	0xffffffff


	//   ....[19]....
        /*00c8*/ 	.word	0xffffffff


	//   ....[20]....
        /*00cc*/ 	.word	0xffffffff


	//   ....[21]....
        /*00d0*/ 	.word	0xffffffff


	//   ....[22]....
        /*00d4*/ 	.word	0xffffffff


	//   ....[23]....
        /*00d8*/ 	.word	0xffffffff


	//   ....[24]....
        /*00dc*/ 	.word	0xffffffff


	//   ....[25]....
        /*00e0*/ 	.word	0xffffffff


	//   ....[26]....
        /*00e4*/ 	.word	0xffffffff


	//   ....[27]....
        /*00e8*/ 	.word	0xffffffff


	//   ....[28]....
        /*00ec*/ 	.word	0xffffffff


	//   ....[29]....
        /*00f0*/ 	.word	0xffffffff


	//   ....[30]....
        /*00f4*/ 	.word	0xffffffff


	//   ....[31]....
        /*00f8*/ 	.word	0xffffffff


	//   ....[32]....
        /*00fc*/ 	.word	0xffffffff


	//   ....[33]....
        /*0100*/ 	.word	0xffffffff


	//   ....[34]....
        /*0104*/ 	.word	0xffffffff


	//   ....[35]....
        /*0108*/ 	.word	0xffffffff


	//   ....[36]....
        /*010c*/ 	.word	0xffffffff


	//   ....[37]....
        /*0110*/ 	.word	0xffffffff


	//   ....[38]....
        /*0114*/ 	.word	0xffffffff


	//   ....[39]....
        /*0118*/ 	.word	0xffffffff


	//   ....[40]....
        /*011c*/ 	.word	0xffffffff


	//   ....[41]....
        /*0120*/ 	.word	0xffffffff


	//   ....[42]....
        /*0124*/ 	.word	0xffffffff


	//   ....[43]....
        /*0128*/ 	.word	0xffffffff


	//   ....[44]....
        /*012c*/ 	.word	0xffffffff


	//   ....[45]....
        /*0130*/ 	.word	0xffffffff


	//   ....[46]....
        /*0134*/ 	.word	0xffffffff


	//   ....[47]....
        /*0138*/ 	.word	0xffffffff


	//   ....[48]....
        /*013c*/ 	.word	0xffffffff


	//   ....[49]....
        /*0140*/ 	.word	0xffffffff


	//   ....[50]....
        /*0144*/ 	.word	0xffffffff


	//   ....[51]....
        /*0148*/ 	.word	0xffffffff


	//   ....[52]....
        /*014c*/ 	.word	0xffffffff


	//   ....[53]....
        /*0150*/ 	.word	0xffffffff


	//   ....[54]....
        /*0154*/ 	.word	0xffffffff


	//   ....[55]....
        /*0158*/ 	.word	0xffffffff


	//   ....[56]....
        /*015c*/ 	.word	0xffffffff


	//   ....[57]....
        /*0160*/ 	.word	0xffffffff


	//   ....[58]....
        /*0164*/ 	.word	0xffffffff


	//   ....[59]....
        /*0168*/ 	.word	0xffffffff


	//----- nvinfo : EIATTR_COOP_GROUP_INSTR_OFFSETS
	.align		4
.L_444:
        /*016c*/ 	.byte	0x04, 0x28
        /*016e*/ 	.short	(.L_446 - .L_445)


	//   ....[0]....
.L_445:
        /*0170*/ 	.word	0x00000b10


	//   ....[1]....
        /*0174*/ 	.word	0x00000b20


	//   ....[2]....
        /*0178*/ 	.word	0x00000b30


	//   ....[3]....
        /*017c*/ 	.word	0x00000b40


	//   ....[4]....
        /*0180*/ 	.word	0x00000bb0


	//   ....[5]....
        /*0184*/ 	.word	0x00000be0


	//   ....[6]....
        /*0188*/ 	.word	0x00000c10


	//   ....[7]....
        /*018c*/ 	.word	0x00000c20


	//   ....[8]....
        /*0190*/ 	.word	0x00000c80


	//   ....[9]....
        /*0194*/ 	.word	0x00000ca0


	//   ....[10]....
        /*0198*/ 	.word	0x00000cd0


	//   ....[11]....
        /*019c*/ 	.word	0x00000ce0


	//   ....[12]....
        /*01a0*/ 	.word	0x00000d30


	//   ....[13]....
        /*01a4*/ 	.word	0x00000d50


	//   ....[14]....
        /*01a8*/ 	.word	0x00000d80


	//   ....[15]....
        /*01ac*/ 	.word	0x00000d90


	//   ....[16]....
        /*01b0*/ 	.word	0x00000df0


	//   ....[17]....
        /*01b4*/ 	.word	0x00000e20


	//   ....[18]....
        /*01b8*/ 	.word	0x00000e50


	//   ....[19]....
        /*01bc*/ 	.word	0x00000e70


	//   ....[20]....
        /*01c0*/ 	.word	0x00001130


	//   ....[21]....
        /*01c4*/ 	.word	0x00001140


	//   ....[22]....
        /*01c8*/ 	.word	0x00001150


	//   ....[23]....
        /*01cc*/ 	.word	0x00001160


	//   ....[24]....
        /*01d0*/ 	.word	0x000011e0


	//   ....[25]....
        /*01d4*/ 	.word	0x00001200


	//   ....[26]....
        /*01d8*/ 	.word	0x00001230


	//   ....[27]....
        /*01dc*/ 	.word	0x00001250


	//   ....[28]....
        /*01e0*/ 	.word	0x000012a0


	//   ....[29]....
        /*01e4*/ 	.word	0x000012c0


	//   ....[30]....
        /*01e8*/ 	.word	0x000012f0


	//   ....[31]....
        /*01ec*/ 	.word	0x00001310


	//   ....[32]....
        /*01f0*/ 	.word	0x00001360


	//   ....[33]....
        /*01f4*/ 	.word	0x00001380


	//   ....[34]....
        /*01f8*/ 	.word	0x000013b0


	//   ....[35]....
        /*01fc*/ 	.word	0x000013e0


	//   ....[36]....
        /*0200*/ 	.word	0x00001470


	//   ....[37]....
        /*0204*/ 	.word	0x000014a0


	//   ....[38]....
        /*0208*/ 	.word	0x000014b0


	//   ....[39]....
        /*020c*/ 	.word	0x000014c0


	//   ....[40]....
        /*0210*/ 	.word	0x000026e0


	//   ....[41]....
        /*0214*/ 	.word	0x000026f0


	//   ....[42]....
        /*0218*/ 	.word	0x00002700


	//   ....[43]....
        /*021c*/ 	.word	0x00002710


	//   ....[44]....
        /*0220*/ 	.word	0x00002780


	//   ....[45]....
        /*0224*/ 	.word	0x000027a0


	//   ....[46]....
        /*0228*/ 	.word	0x000027d0


	//   ....[47]....
        /*022c*/ 	.word	0x000027e0


	//   ....[48]....
        /*0230*/ 	.word	0x00002840


	//   ....[49]....
        /*0234*/ 	.word	0x00002860


	//   ....[50]....
        /*0238*/ 	.word	0x00002890


	//   ....[51]....
        /*023c*/ 	.word	0x000028a0


	//   ....[52]....
        /*0240*/ 	.word	0x000028f0


	//   ....[53]....
        /*0244*/ 	.word	0x00002910


	//   ....[54]....
        /*0248*/ 	.word	0x00002940


	//   ....[55]....
        /*024c*/ 	.word	0x00002950


	//   ....[56]....
        /*0250*/ 	.word	0x000029b0


	//   ....[57]....
        /*0254*/ 	.word	0x000029d0


	//   ....[58]....
        /*0258*/ 	.word	0x00002a00


	//   ....[59]....
        /*025c*/ 	.word	0x00002a30


	//----- nvinfo : EIATTR_VRC_CTA_INIT_COUNT
	.align		4
.L_446:
        /*0260*/ 	.byte	0x02, 0x4a
	.zero		1
	.zero		1


	//----- nvinfo : EIATTR_EXIT_INSTR_OFFSETS
	.align		4
        /*0264*/ 	.byte	0x04, 0x1c
        /*0266*/ 	.short	(.L_448 - .L_447)


	//   ....[0]....
.L_447:
        /*0268*/ 	.word	0x000000a0


	//   ....[1]....
        /*026c*/ 	.word	0x000000f0


	//   ....[2]....
        /*0270*/ 	.word	0x00002c90


	//   ....[3]....
        /*0274*/ 	.word	0x00002cf0


	//----- nvinfo : EIATTR_MAX_THREADS
	.align		4
.L_448:
        /*0278*/ 	.byte	0x04, 0x05
        /*027a*/ 	.short	(.L_450 - .L_449)
.L_449:
        /*027c*/ 	.word	0x00000100
        /*0280*/ 	.word	0x00000001
        /*0284*/ 	.word	0x00000001


	//----- nvinfo : EIATTR_CRS_STACK_SIZE
	.align		4
.L_450:
        /*0288*/ 	.byte	0x04, 0x1e
        /*028a*/ 	.short	(.L_452 - .L_451)
.L_451:
        /*028c*/ 	.word	0x00000000


	//----- nvinfo : EIATTR_CBANK_PARAM_SIZE
	.align		4
.L_452:
        /*0290*/ 	.byte	0x03, 0x19
        /*0292*/ 	.short	0x0031


	//----- nvinfo : EIATTR_PARAM_CBANK
	.align		4
        /*0294*/ 	.byte	0x04, 0x0a
        /*0296*/ 	.short	(.L_454 - .L_453)
	.align		4
.L_453:
        /*0298*/ 	.word	index@(.nv.constant0._ZN3cub18CUB_300001_SM_10006detail6reduce28DeviceReduceSingleTileKernelINS2_10policy_hubIN6thrust24THRUST_300001_SM_1000_NS7complexIdEEyN4cuda3std3__44plusIS8_EEE10Policy1000ENS6_6detail15normal_iteratorINS6_10device_ptrIS8_EEEEPS8_ySD_S8_S8_NSB_10__identityEEEvT0_T1_T2_T3_T4_T6_)
        /*029c*/ 	.short	0x0380
        /*029e*/ 	.short	0x0031


	//----- nvinfo : EIATTR_SW_WAR
	.align		4
.L_454:
        /*02a0*/ 	.byte	0x04, 0x36
        /*02a2*/ 	.short	(.L_456 - .L_455)
.L_455:
        /*02a4*/ 	.word	0x00000008
.L_456:


//--------------------- .nv.info._ZN3cub18CUB_300001_SM_10006detail6reduce28DeviceReduceSingleTileKernelINS2_10policy_hubIN6thrust24THRUST_300001_SM_1000_NS7complexIdEEjN4cuda3std3__44plusIS8_EEE10Policy1000EPS8_SG_iSD_S8_S8_NSB_10__identityEEEvT0_T1_T2_T3_T4_T6_ --------------------------
	.section	.nv.info._ZN3cub18CUB_300001_SM_10006detail6reduce28DeviceReduceSingleTileKernelINS2_10policy_hubIN6thrust24THRUST_300001_SM_1000_NS7complexIdEEjN4cuda3std3__44plusIS8_EEE10Policy1000EPS8_SG_iSD_S8_S8_NSB_10__identityEEEvT0_T1_T2_T3_T4_T6_,"",@"SHT_CUDA_INFO"
	.sectionflags	@""
	.align	4


	//----- nvinfo : EIATTR_CUDA_API_VERSION
	.align		4
        /*0000*/ 	.byte	0x04, 0x37
        /*0002*/ 	.short	(.L_458 - .L_457)
.L_457:
        /*0004*/ 	.word	0x00000082


	//----- nvinfo : EIATTR_KPARAM_INFO
	.align		4
.L_458:
        /*0008*/ 	.byte	0x04, 0x17
        /*000a*/ 	.short	(.L_460 - .L_459)
.L_459:
        /*000c*/ 	.word	0x00000000
        /*0010*/ 	.short	0x0005
        /*0012*/ 	.short	0x0030
        /*0014*/ 	.byte	0x00, 0xf0, 0x05, 0x00


	//----- nvinfo : EIATTR_KPARAM_INFO
	.align		4
.L_460:
        /*0018*/ 	.byte	0x04, 0x17
        /*001a*/ 	.short	(.L_462 - .L_461)
.L_461:
        /*001c*/ 	.word	0x00000000
        /*0020*/ 	.short	0x0004
        /*0022*/ 	.short	0x0020
        /*0024*/ 	.byte	0x00, 0xf0, 0x41, 0x00


	//----- nvinfo : EIATTR_KPARAM_INFO
	.align		4
.L_462:
        /*0028*/ 	.byte	0x04, 0x17
        /*002a*/ 	.short	(.L_464 - .L_463)
.L_463:
        /*002c*/ 	.word	0x00000000
        /*0030*/ 	.short	0x0003
        /*0032*/ 	.short	0x0014
        /*0034*/ 	.byte	0x00, 0xf0, 0x05, 0x00


	//----- nvinfo : EIATTR_KPARAM_INFO
	.align		4
.L_464:
        /*0038*/ 	.byte	0x04, 0x17
        /*003a*/ 	.short	(.L_466 - .L_465)
.L_465:
        /*003c*/ 	.word	0x00000000
        /*0040*/ 	.short	0x0002
        /*0042*/ 	.short	0x0010
        /*0044*/ 	.byte	0x00, 0xf0, 0x11, 0x00


	//----- nvinfo : EIATTR_KPARAM_INFO
	.align		4
.L_466:
        /*0048*/ 	.byte	0x04, 0x17
        /*004a*/ 	.short	(.L_468 - .L_467)
.L_467:
        /*004c*/ 	.word	0x00000000
        /*0050*/ 	.short	0x0001
        /*0052*/ 	.short	0x0008
        /*0054*/ 	.byte	0x00, 0xf5, 0x21, 0x00


	//----- nvinfo : EIATTR_KPARAM_INFO
	.align		4
.L_468:
        /*0058*/ 	.byte	0x04, 0x17
        /*005a*/ 	.short	(.L_470 - .L_469)
.L_469:
        /*005c*/ 	.word	0x00000000
        /*0060*/ 	.short	0x0000
        /*0062*/ 	.short	0x0000
        /*0064*/ 	.byte	0x00, 0xf5, 0x21, 0x00


	//----- nvinfo : EIATTR_SPARSE_MMA_MASK
	.align		4
.L_470:
        /*0068*/ 	.byte	0x03, 0x50
        /*006a*/ 	.short	0x0000


	//----- nvinfo : EIATTR_MAXREG_COUNT
	.align		4
        /*006c*/ 	.byte	0x03, 0x1b
        /*006e*/ 	.short	0x00ff


	//----- nvinfo : EIATTR_NUM_BARRIERS
	.align		4
        /*0070*/ 	.byte	0x02, 0x4c
        /*0072*/ 	.byte	0x01
	.zero		1


	//----- nvinfo : EIATTR_MERCURY_ISA_VERSION
	.align		4
        /*0074*/ 	.byte	0x03, 0x5f
        /*0076*/ 	.short	0x0101


	//----- nvinfo : EIATTR_COOP_GROUP_MASK_REGIDS
	.align		4
        /*0078*/ 	.byte	0x04, 0x29
        /*007a*/ 	.short	(.L_472 - .L_471)


	//   ....[0]....
.L_471:
        /*007c*/ 	.word	0xffffffff


	//   ....[1]....
        /*0080*/ 	.word	0xffffffff


	//   ....[2]....
        /*0084*/ 	.word	0xffffffff


	//   ....[3]....
        /*0088*/ 	.word	0xffffffff


	//   ....[4]....
        /*008c*/ 	.word	0xffffffff


	//   ....[5]....
        /*0090*/ 	.word	0xffffffff


	//   ....[6]....
        /*0094*/ 	.word	0xffffffff


	//   ....[7]....
        /*0098*/ 	.word	0xffffffff


	//   ....[8]....
        /*009c*/ 	.word	0xffffffff


	//   ....[9]....
        /*00a0*/ 	.word	0xffffffff


	//   ....[10]....
        /*00a4*/ 	.word	0xffffffff


	//   ....[11]....
        /*00a8*/ 	.word	0xffffffff


	//   ....[12]....
        /*00ac*/ 	.word	0xffffffff


	//   ....[13]....
        /*00b0*/ 	.word	0xffffffff


	//   ....[14]....
        /*00b4*/ 	.word	0xffffffff


	//   ....[15]....
        /*00b8*/ 	.word	0xffffffff


	//   ....[16]....
        /*00bc*/ 	.word	0xffffffff


	//   ....[17]....
        /*00c0*/ 	.word	0xffffffff


	//   ....[18]....
        /*00c4*/ 	.word	0xffffffff


	//   ....[19]....
        /*00c8*/ 	.word	0xffffffff


	//   ....[20]....
        /*00cc*/ 	.word	0xffffffff


	//   ....[21]....
        /*00d0*/ 	.word	0xffffffff


	//   ....[22]....
        /*00d4*/ 	.word	0xffffffff


	//   ....[23]....
        /*00d8*/ 	.word	0xffffffff


	//   ....[24]....
        /*00dc*/ 	.word	0xffffffff


	//   ....[25]....
        /*00e0*/ 	.word	0xffffffff


	//   ....[26]....
        /*00e4*/ 	.word	0xffffffff


	//   ....[27]....
        /*00e8*/ 	.word	0xffffffff


	//   ....[28]....
        /*00ec*/ 	.word	0xffffffff


	//   ....[29]....
        /*00f0*/ 	.word	0xffffffff


	//   ....[30]....
        /*00f4*/ 	.word	0xffffffff


	//   ....[31]....
        /*00f8*/ 	.word	0xffffffff


	//   ....[32]....
        /*00fc*/ 	.word	0xffffffff


	//   ....[33]....
        /*0100*/ 	.word	0xffffffff


	//   ....[34]....
        /*0104*/ 	.word	0xffffffff


	//   ....[35]....
        /*0108*/ 	.word	0xffffffff


	//   ....[36]....
        /*010c*/ 	.word	0xffffffff


	//   ....[37]....
        /*0110*/ 	.word	0xffffffff


	//   ....[38]....
        /*0114*/ 	.word	0xffffffff


	//   ....[39]....
        /*0118*/ 	.word	0xffffffff


	//   ....[40]....
        /*011c*/ 	.word	0xffffffff


	//   ....[41]....
        /*0120*/ 	.word	0xffffffff


	//   ....[42]....
        /*0124*/ 	.word	0xffffffff


	//   ....[43]....
        /*0128*/ 	.word	0xffffffff


	//   ....[44]....
        /*012c*/ 	.word	0xffffffff


	//   ....[45]....
        /*0130*/ 	.word	0xffffffff


	//   ....[46]....
        /*0134*/ 	.word	0xffffffff


	//   ....[47]....
        /*0138*/ 	.word	0xffffffff


	//   ....[48]....
        /*013c*/ 	.word	0xffffffff


	//   ....[49]....
        /*0140*/ 	.word	0xffffffff


	//   ....[50]....
        /*0144*/ 	.word	0xffffffff


	//   ....[51]....
        /*0148*/ 	.word	0xffffffff


	//   ....[52]....
        /*014c*/ 	.word	0xffffffff


	//   ....[53]....
        /*0150*/ 	.word	0xffffffff


	//   ....[54]....
        /*0154*/ 	.word	0xffffffff


	//   ....[55]....
        /*0158*/ 	.word	0xffffffff


	//   ....[56]....
        /*015c*/ 	.word	0xffffffff


	//   ....[57]....
        /*0160*/ 	.word	0xffffffff


	//   ....[58]....
        /*0164*/ 	.word	0xffffffff


	//   ....[59]....
        /*0168*/ 	.word	0xffffffff


	//----- nvinfo : EIATTR_COOP_GROUP_INSTR_OFFSETS
	.align		4
.L_472:
        /*016c*/ 	.byte	0x04, 0x28
        /*016e*/ 	.short	(.L_474 - .L_473)


	//   ....[0]....
.L_473:
        /*0170*/ 	.word	0x00000b50


	//   ....[1]....
        /*0174*/ 	.word	0x00000b60


	//   ....[2]....
        /*0178*/ 	.word	0x00000b70


	//   ....[3]....
        /*017c*/ 	.word	0x00000b80


	//   ....[4]....
        /*0180*/ 	.word	0x00000bf0


	//   ....[5]....
        /*0184*/ 	.word	0x00000c20


	//   ....[6]....
        /*0188*/ 	.word	0x00000c50


	//   ....[7]....
        /*018c*/ 	.word	0x00000c60


	//   ....[8]....
        /*0190*/ 	.word	0x00000ce0


	//   ....[9]....
        /*0194*/ 	.word	0x00000d00


	//   ....[10]....
        /*0198*/ 	.word	0x00000d10


	//   ....[11]....
        /*019c*/ 	.word	0x00000d20


	//   ....[12]....
        /*01a0*/ 	.word	0x00000d70


	//   ....[13]....
        /*01a4*/ 	.word	0x00000d90


	//   ....[14]....
        /*01a8*/ 	.word	0x00000dc0


	//   ....[15]....
        /*01ac*/ 	.word	0x00000dd0


	//   ....[16]....
        /*01b0*/ 	.word	0x00000e30


	//   ....[17]....
        /*01b4*/ 	.word	0x00000e60


	//   ....[18]....
        /*01b8*/ 	.word	0x00000e90


	//   ....[19]....
        /*01bc*/ 	.word	0x00000eb0


	//   ....[20]....
        /*01c0*/ 	.word	0x00001170


	//   ....[21]....
        /*01c4*/ 	.word	0x00001180


	//   ....[22]....
        /*01c8*/ 	.word	0x00001190


	//   ....[23]....
        /*01cc*/ 	.word	0x000011a0


	//   ....[24]....
        /*01d0*/ 	.word	0x00001220


	//   ....[25]....
        /*01d4*/ 	.word	0x00001240


	//   ....[26]....
        /*01d8*/ 	.word	0x00001270


	//   ....[27]....
        /*01dc*/ 	.word	0x00001290


	//   ....[28]....
        /*01e0*/ 	.word	0x00001300


	//   ....[29]....
        /*01e4*/ 	.word	0x00001330


	//   ....[30]....
        /*01e8*/ 	.word	0x00001340


	//   ....[31]....
        /*01ec*/ 	.word	0x00001350


	//   ....[32]....
        /*01f0*/ 	.word	0x000013a0


	//   ....[33]....
        /*01f4*/ 	.word	0x000013c0


	//   ....[34]....
        /*01f8*/ 	.word	0x000013f0


	//   ....[35]....
        /*01fc*/ 	.word	0x00001420


	//   ....[36]....
        /*0200*/ 	.word	0x000014b0


	//   ....[37]....
        /*0204*/ 	.word	0x000014e0


	//   ....[38]....
        /*0208*/ 	.word	0x000014f0


	//   ....[39]....
        /*020c*/ 	.word	0x00001500


	//   ....[40]....
        /*0210*/ 	.word	0x00002650


	//   ....[41]....
        /*0214*/ 	.word	0x00002660


	//   ....[42]....
        /*0218*/ 	.word	0x00002670


	//   ....[43]....
        /*021c*/ 	.word	0x00002680


	//   ....[44]....
        /*0220*/ 	.word	0x000026f0


	//   ....[45]....
        /*0224*/ 	.word	0x00002710


	//   ....[46]....
        /*0228*/ 	.word	0x00002740


	//   ....[47]....
        /*022c*/ 	.word	0x00002750


	//   ....[48]....
        /*0230*/ 	.word	0x000027b0


	//   ....[49]....
        /*0234*/ 	.word	0x000027d0


	//   ....[50]....
        /*0238*/ 	.word	0x00002800


	//   ....[51]....
        /*023c*/ 	.word	0x00002810


	//   ....[52]....
        /*0240*/ 	.word	0x00002860


	//   ....[53]....
        /*0244*/ 	.word	0x00002880


	//   ....[54]....
        /*0248*/ 	.word	0x000028b0


	//   ....[55]....
        /*024c*/ 	.word	0x000028c0


	//   ....[56]....
        /*0250*/ 	.word	0x00002920


	//   ....[57]....
        /*0254*/ 	.word	0x00002940


	//   ....[58]....
        /*0258*/ 	.word	0x00002970


	//   ....[59]....
        /*025c*/ 	.word	0x000029a0


	//----- nvinfo : EIATTR_VRC_CTA_INIT_COUNT
	.align		4
.L_474:
        /*0260*/ 	.byte	0x02, 0x4a
	.zero		1
	.zero		1


	//----- nvinfo : EIATTR_EXIT_INSTR_OFFSETS
	.align		4
        /*0264*/ 	.byte	0x04, 0x1c
        /*0266*/ 	.short	(.L_476 - .L_475)


	//   ....[0]....
.L_475:
        /*0268*/ 	.word	0x00000080


	//   ....[1]....
        /*026c*/ 	.word	0x000000d0


	//   ....[2]....
        /*0270*/ 	.word	0x00002c40


	//   ....[3]....
        /*0274*/ 	.word	0x00002ca0


	//----- nvinfo : EIATTR_MAX_THREADS
	.align		4
.L_476:
        /*0278*/ 	.byte	0x04, 0x05
        /*027a*/ 	.short	(.L_478 - .L_477)
.L_477:
        /*027c*/ 	.word	0x00000100
        /*0280*/ 	.word	0x00000001
        /*0284*/ 	.word	0x00000001


	//----- nvinfo : EIATTR_CRS_STACK_SIZE
	.align		4
.L_478:
        /*0288*/ 	.byte	0x04, 0x1e
        /*028a*/ 	.short	(.L_480 - .L_479)
.L_479:
        /*028c*/ 	.word	0x00000000


	//----- nvinfo : EIATTR_CBANK_PARAM_SIZE
	.align		4
.L_480:
        /*0290*/ 	.byte	0x03, 0x19
        /*0292*/ 	.short	0x0031


	//----- nvinfo : EIATTR_PARAM_CBANK
	.align		4
        /*0294*/ 	.byte	0x04, 0x0a
        /*0296*/ 	.short	(.L_482 - .L_481)
	.align		4
.L_481:
        /*0298*/ 	.word	index@(.nv.constant0._ZN3cub18CUB_300001_SM_10006detail6reduce28DeviceReduceSingleTileKernelINS2_10policy_hubIN6thrust24THRUST_300001_SM_1000_NS7complexIdEEjN4cuda3std3__44plusIS8_EEE10Policy1000EPS8_SG_iSD_S8_S8_NSB_10__identityEEEvT0_T1_T2_T3_T4_T6_)
        /*029c*/ 	.short	0x0380
        /*029e*/ 	.short	0x0031


	//----- nvinfo : EIATTR_SW_WAR
	.align		4
.L_482:
        /*02a0*/ 	.byte	0x04, 0x36
        /*02a2*/ 	.short	(.L_484 - .L_483)
.L_483:
        /*02a4*/ 	.word	0x00000008
.L_484:


//--------------------- .nv.info._ZN3cub18CUB_300001_SM_10006detail6reduce18DeviceReduceKernelINS2_10policy_hubIN6thrust24THRUST_300001_SM_1000_NS7complexIdEEjN4cuda3std3__44plusIS8_EEE10Policy1000ENS6_6detail15normal_iteratorINS6_10device_ptrIS8_EEEEjSD_S8_NSB_10__identityEEEvT0_PT3_T1_NS0_13GridEvenShareISP_EET2_T4_ --------------------------
	.section	.nv.info._ZN3cub18CUB_300001_SM_10006detail6reduce18DeviceReduceKernelINS2_10policy_hubIN6thrust24THRUST_300001_SM_1000_NS7complexIdEEjN4cuda3std3__44plusIS8_EEE10Policy1000ENS6_6detail15normal_iteratorINS6_10device_ptrIS8_EEEEjSD_S8_NSB_10__identityEEEvT0_PT3_T1_NS0_13GridEvenShareISP_EET2_T4_,"",@"SHT_CUDA_INFO"
	.sectionflags	@""
	.align	4


	//----- nvinfo : EIATTR_CUDA_API_VERSION
	.align		4
        /*0000*/ 	.byte	0x04, 0x37
        /*0002*/ 	.short	(.L_486 - .L_485)
.L_485:
        /*0004*/ 	.word	0x00000082


	//----- nvinfo : EIATTR_KPARAM_INFO
	.align		4
.L_486:
        /*0008*/ 	.byte	0x04, 0x17
        /*000a*/ 	.short	(.L_488 - .L_487)
.L_487:
        /*000c*/ 	.word	0x00000000
        /*0010*/ 	.short	0x0005
        /*0012*/ 	.short	0x003d
        /*0014*/ 	.byte	0x00, 0xf0, 0x05, 0x00


	//----- nvinfo : EIATTR_KPARAM_INFO
	.align		4
.L_488:
        /*0018*/ 	.byte	0x04, 0x17
        /*001a*/ 	.short	(.L_490 - .L_489)
.L_489:
        /*001c*/ 	.word	0x00000000
        /*0020*/ 	.short	0x0004
        /*0022*/ 	.short	0x003c
        /*0024*/ 	.byte	0x00, 0xf0, 0x05, 0x00


	//----- nvinfo : EIATTR_KPARAM_INFO
	.align		4
.L_490:
        /*0028*/ 	.byte	0x04, 0x17
        /*002a*/ 	.short	(.L_492 - .L_491)
.L_491:
        /*002c*/ 	.word	0x00000000
        /*0030*/ 	.short	0x0003
        /*0032*/ 	.short	0x0014
        /*0034*/ 	.byte	0x00, 0xf0, 0xa1, 0x00


	//----- nvinfo : EIATTR_KPARAM_INFO
	.align		4
.L_492:
        /*0038*/ 	.byte	0x04, 0x17
        /*003a*/ 	.short	(.L_494 - .L_493)
.L_493:
        /*003c*/ 	.word	0x00000000
        /*0040*/ 	.short	0x0002
        /*0042*/ 	.short	0x0010
        /*0044*/ 	.byte	0x00, 0xf0, 0x11, 0x00


	//----- nvinfo : EIATTR_KPARAM_INFO
	.align		4
.L_494:
        /*0048*/ 	.byte	0x04, 0x17
        /*004a*/ 	.short	(.L_496 - .L_495)
.L_495:
        /*004c*/ 	.word	0x00000000
        /*0050*/ 	.short	0x0001
        /*0052*/ 	.short	0x0008
        /*0054*/ 	.byte	0x00, 0xf5, 0x21, 0x00


	//----- nvinfo : EIATTR_KPARAM_INFO
	.align		4
.L_496:
        /*0058*/ 	.byte	0x04, 0x17
        /*005a*/ 	.short	(.L_498 - .L_497)
.L_497:
        /*005c*/ 	.word	0x00000000
        /*0060*/ 	.short	0x0000
        /*0062*/ 	.short	0x0000
        /*0064*/ 	.byte	0x00, 0xf0, 0x21, 0x00


	//----- nvinfo : EIATTR_SPARSE_MMA_MASK
	.align		4
.L_498:
        /*0068*/ 	.byte	0x03, 0x50
        /*006a*/ 	.short	0x0000


	//----- nvinfo : EIATTR_MAXREG_COUNT
	.align		4
        /*006c*/ 	.byte	0x03, 0x1b
        /*006e*/ 	.short	0x00ff


	//----- nvinfo : EIATTR_NUM_BARRIERS
	.align		4
        /*0070*/ 	.byte	0x02, 0x4c
        /*0072*/ 	.byte	0x01
	.zero		1


	//----- nvinfo : EIATTR_MERCURY_ISA_VERSION
	.align		4
        /*0074*/ 	.byte	0x03, 0x5f
        /*0076*/ 	.short	0x0101


	//----- nvinfo : EIATTR_COOP_GROUP_MASK_REGIDS
	.align		4
        /*0078*/ 	.byte	0x04, 0x29
        /*007a*/ 	.short	(.L_500 - .L_499)


	//   ....[0]....
.L_499:
        /*007c*/ 	.word	0xffffffff


	//   ....[1]....
        /*0080*/ 	.word	0xffffffff


	//   ....[2]....
        /*0084*/ 	.word	0xffffffff


	//   ....[3]....
        /*0088*/ 	.word	0xffffffff


	//   ....[4]....
        /*008c*/ 	.word	0xffffffff


	//   ....[5]....
        /*0090*/ 	.word	0xffffffff


	//   ....[6]....
        /*0094*/ 	.word	0xffffffff


	//   ....[7]....
        /*0098*/ 	.word	0xffffffff


	//   ....[8]....
        /*009c*/ 	.word	0xffffffff


	//   ....[9]....
        /*00a0*/ 	.word	0xffffffff


	//   ....[10]....
        /*00a4*/ 	.word	0xffffffff


	//   ....[11]....
        /*00a8*/ 	.word	0xffffffff


	//   ....[12]....
        /*00ac*/ 	.word	0xffffffff


	//   ....[13]....
        /*00b0*/ 	.word	0xffffffff


	//   ....[14]....
        /*00b4*/ 	.word	0xffffffff


	//   ....[15]....
        /*00b8*/ 	.word	0xffffffff


	//   ....[16]....
        /*00bc*/ 	.word	0xffffffff


	//   ....[17]....
        /*00c0*/ 	.word	0xffffffff


	//   ....[18]....
        /*00c4*/ 	.word	0xffffffff


	//   ....[19]....
        /*00c8*/ 	.word	0xffffffff


	//   ....[20]....
        /*00cc*/ 	.word	0xffffffff


	//   ....[21]....
        /*00d0*/ 	.word	0xffffffff


	//   ....[22]....
        /*00d4*/ 	.word	0xffffffff


	//   ....[23]....
        /*00d8*/ 	.word	0xffffffff


	//   ....[24]....
        /*00dc*/ 	.word	0xffffffff


	//   ....[25]....
        /*00e0*/ 	.word	0xffffffff


	//   ....[26]....
        /*00e4*/ 	.word	0xffffffff


	//   ....[27]....
        /*00e8*/ 	.word	0xffffffff


	//   ....[28]....
        /*00ec*/ 	.word	0xffffffff


	//   ....[29]....
        /*00f0*/ 	.word	0xffffffff


	//   ....[30]....
        /*00f4*/ 	.word	0xffffffff


	//   ....[31]....
        /*00f8*/ 	.word	0xffffffff


	//   ....[32]....
        /*00fc*/ 	.word	0xffffffff


	//   ....[33]....
        /*0100*/ 	.word	0xffffffff


	//   ....[34]....
        /*0104*/ 	.word	0xffffffff


	//   ....[35]....
        /*0108*/ 	.word	0xffffffff


	//   ....[36]....
        /*010c*/ 	.word	0xffffffff


	//   ....[37]....
        /*0110*/ 	.word	0xffffffff


	//   ....[38]....
        /*0114*/ 	.word	0xffffffff


	//   ....[39]....
        /*0118*/ 	.word	0xffffffff


	//   ....[40]....
        /*011c*/ 	.word	0xffffffff


	//   ....[41]....
        /*0120*/ 	.word	0xffffffff


	//   ....[42]....
        /*0124*/ 	.word	0xffffffff


	//   ....[43]....
        /*0128*/ 	.word	0xffffffff


	//   ....[44]....
        /*012c*/ 	.word	0xffffffff


	//   ....[45]....
        /*0130*/ 	.word	0xffffffff


	//   ....[46]....
        /*0134*/ 	.word	0xffffffff


	//   ....[47]....
        /*0138*/ 	.word	0xffffffff


	//   ....[48]....
        /*013c*/ 	.word	0xffffffff


	//   ....[49]....
        /*0140*/ 	.word	0xffffffff


	//   ....[50]....
        /*0144*/ 	.word	0xffffffff


	//   ....[51]....
        /*0148*/ 	.word	0xffffffff


	//   ....[52]....
        /*014c*/ 	.word	0xffffffff


	//   ....[53]....
        /*0150*/ 	.word	0xffffffff


	//   ....[54]....
        /*0154*/ 	.word	0xffffffff


	//   ....[55]....
        /*0158*/ 	.word	0xffffffff


	//   ....[56]....
        /*015c*/ 	.word	0xffffffff


	//   ....[57]....
        /*0160*/ 	.word	0xffffffff


	//   ....[58]....
        /*0164*/ 	.word	0xffffffff


	//   ....[59]....
        /*0168*/ 	.word	0xffffffff


	//----- nvinfo : EIATTR_COOP_GROUP_INSTR_OFFSETS
	.align		4
.L_500:
        /*016c*/ 	.byte	0x04, 0x28
        /*016e*/ 	.short	(.L_502 - .L_501)


	//   ....[0]....
.L_501:
        /*0170*/ 	.word	0x00000dd0


	//   ....[1]....
        /*0174*/ 	.word	0x00000de0


	//   ....[2]....
        /*0178*/ 	.word	0x00000df0


	//   ....[3]....
        /*017c*/ 	.word	0x00000e00


	//   ....[4]....
        /*0180*/ 	.word	0x00000e70


	//   ....[5]....
        /*0184*/ 	.word	0x00000e90


	//   ....[6]....
        /*0188*/ 	.word	0x00000ec0


	//   ....[7]....
        /*018c*/ 	.word	0x00000ed0


	//   ....[8]....
        /*0190*/ 	.word	0x00000f40


	//   ....[9]....
        /*0194*/ 	.word	0x00000f60


	//   ....[10]....
        /*0198*/ 	.word	0x00000f70


	//   ....[11]....
        /*019c*/ 	.word	0x00000f80


	//   ....[12]....
        /*01a0*/ 	.word	0x00000fd0


	//   ....[13]....
        /*01a4*/ 	.word	0x00000ff0


	//   ....[14]....
        /*01a8*/ 	.word	0x00001020


	//   ....[15]....
        /*01ac*/ 	.word	0x00001030


	//   ....[16]....
        /*01b0*/ 	.word	0x000010a0


	//   ....[17]....
        /*01b4*/ 	.word	0x000010c0


	//   ....[18]....
        /*01b8*/ 	.word	0x000010f0


	//   ....[19]....
        /*01bc*/ 	.word	0x00001120


	//   ....[20]....
        /*01c0*/ 	.word	0x00001430


	//   ....[21]....
        /*01c4*/ 	.word	0x00001440


	//   ....[22]....
        /*01c8*/ 	.word	0x00001450


	//   ....[23]....
        /*01cc*/ 	.word	0x00001460


	//   ....[24]....
        /*01d0*/ 	.word	0x000014c0


	//   ....[25]....
        /*01d4*/ 	.word	0x000014e0


	//   ....[26]....
        /*01d8*/ 	.word	0x00001510


	//   ....[27]....
        /*01dc*/ 	.word	0x00001530


	//   ....[28]....
        /*01e0*/ 	.word	0x000015b0


	//   ....[29]....
        /*01e4*/ 	.word	0x000015d0


	//   ....[30]....
        /*01e8*/ 	.word	0x000015e0


	//   ....[31]....
        /*01ec*/ 	.word	0x000015f0


	//   ....[32]....
        /*01f0*/ 	.word	0x00001650


	//   ....[33]....
        /*01f4*/ 	.word	0x00001680


	//   ....[34]....
        /*01f8*/ 	.word	0x000016b0


	//   ....[35]....
        /*01fc*/ 	.word	0x000016d0


	//   ....[36]....
        /*0200*/ 	.word	0x00001730


	//   ....[37]....
        /*0204*/ 	.word	0x00001750


	//   ....[38]....
        /*0208*/ 	.word	0x00001780


	//   ....[39]....
        /*020c*/ 	.word	0x000017b0


	//   ....[40]....
        /*0210*/ 	.word	0x00002c50


	//   ....[41]....
        /*0214*/ 	.word	0x00002c60


	//   ....[42]....
        /*0218*/ 	.word	0x00002c70


	//   ....[43]....
        /*021c*/ 	.word	0x00002c80


	//   ....[44]....
        /*0220*/ 	.word	0x00002cf0


	//   ....[45]....
        /*0224*/ 	.word	0x00002d10


	//   ....[46]....
        /*0228*/ 	.word	0x00002d40


	//   ....[47]....
        /*022c*/ 	.word	0x00002d50


	//   ....[48]....
        /*0230*/ 	.word	0x00002da0


	//   ....[49]....
        /*0234*/ 	.word	0x00002dc0


	//   ....[50]....
        /*0238*/ 	.word	0x00002df0


	//   ....[51]....
        /*023c*/ 	.word	0x00002e00


	//   ....[52]....
        /*0240*/ 	.word	0x00002e80


	//   ....[53]....
        /*0244*/ 	.word	0x00002eb0


	//   ....[54]....
        /*0248*/ 	.word	0x00002ec0


	//   ....[55]....
        /*024c*/ 	.word	0x00002ed0


	//   ....[56]....
        /*0250*/ 	.word	0x00002f60


	//   ....[57]....
        /*0254*/ 	.word	0x00002f80


	//   ....[58]....
        /*0258*/ 	.word	0x00002fb0


	//   ....[59]....
        /*025c*/ 	.word	0x00002fc0


	//----- nvinfo : EIATTR_VRC_CTA_INIT_COUNT
	.align		4
.L_502:
        /*0260*/ 	.byte	0x02, 0x4a
	.zero		1
	.zero		1


	//----- nvinfo : EIATTR_EXIT_INSTR_OFFSETS
	.align		4
        /*0264*/ 	.byte	0x04, 0x1c
        /*0266*/ 	.short	(.L_504 - .L_503)


	//   ....[0]....
.L_503:
        /*0268*/ 	.word	0x00003240


	//   ....[1]....
        /*026c*/ 	.word	0x00003280


	//----- nvinfo : EIATTR_MAX_THREADS
	.align		4
.L_504:
        /*0270*/ 	.byte	0x04, 0x05
        /*0272*/ 	.short	(.L_506 - .L_505)
.L_505:
        /*0274*/ 	.word	0x00000100
        /*0278*/ 	.word	0x00000001
        /*027c*/ 	.word	0x00000001


	//----- nvinfo : EIATTR_CRS_STACK_SIZE
	.align		4
.L_506:
        /*0280*/ 	.byte	0x04, 0x1e
        /*0282*/ 	.short	(.L_508 - .L_507)
.L_507:
        /*0284*/ 	.word	0x00000000


	//----- nvinfo : EIATTR_CBANK_PARAM_SIZE
	.align		4
.L_508:
        /*0288*/ 	.byte	0x03, 0x19
        /*028a*/ 	.short	0x003e


	//----- nvinfo : EIATTR_PARAM_CBANK
	.align		4
        /*028c*/ 	.byte	0x04, 0x0a
        /*028e*/ 	.short	(.L_510 - .L_509)
	.align		4
.L_509:
        /*0290*/ 	.word	index@(.nv.constant0._ZN3cub18CUB_300001_SM_10006detail6reduce18DeviceReduceKernelINS2_10policy_hubIN6thrust24THRUST_300001_SM_1000_NS7complexIdEEjN4cuda3std3__44plusIS8_EEE10Policy1000ENS6_6detail15normal_iteratorINS6_10device_ptrIS8_EEEEjSD_S8_NSB_10__identityEEEvT0_PT3_T1_NS0_13GridEvenShareISP_EET2_T4_)
        /*0294*/ 	.short	0x0380
        /*0296*/ 	.short	0x003e


	//----- nvinfo : EIATTR_SW_WAR
	.align		4
.L_510:
        /*0298*/ 	.byte	0x04, 0x36
        /*029a*/ 	.short	(.L_512 - .L_511)
.L_511:
        /*029c*/ 	.word	0x00000008
.L_512:


//--------------------- .nv.info._ZN3cub18CUB_300001_SM_10006detail6reduce28DeviceReduceSingleTileKernelINS2_10policy_hubIN6thrust24THRUST_300001_SM_1000_NS7complexIdEEjN4cuda3std3__44plusIS8_EEE10Policy1000ENS6_6detail15normal_iteratorINS6_10device_ptrIS8_EEEEPS8_jSD_S8_S8_NSB_10__identityEEEvT0_T1_T2_T3_T4_T6_ --------------------------
	.section	.nv.info._ZN3cub18CUB_300001_SM_10006detail6reduce28DeviceReduceSingleTileKernelINS2_10policy_hubIN6thrust24THRUST_300001_SM_1000_NS7complexIdEEjN4cuda3std3__44plusIS8_EEE10Policy1000ENS6_6detail15normal_iteratorINS6_10device_ptrIS8_EEEEPS8_jSD_S8_S8_NSB_10__identityEEEvT0_T1_T2_T3_T4_T6_,"",@"SHT_CUDA_INFO"
	.sectionflags	@""
	.align	4


	//----- nvinfo : EIATTR_CUDA_API_VERSION
	.align		4
        /*0000*/ 	.byte	0x04, 0x37
        /*0002*/ 	.short	(.L_514 - .L_513)
.L_513:
        /*0004*/ 	.word	0x00000082


	//----- nvinfo : EIATTR_KPARAM_INFO
	.align		4
.L_514:
        /*0008*/ 	.byte	0x04, 0x17
        /*000a*/ 	.short	(.L_516 - .L_515)
.L_515:
        /*000c*/ 	.word	0x00000000
        /*0010*/ 	.short	0x0005
        /*0012*/ 	.short	0x0030
        /*0014*/ 	.byte	0x00, 0xf0, 0x05, 0x00


	//----- nvinfo : EIATTR_KPARAM_INFO
	.align		4
.L_516:
        /*0018*/ 	.byte	0x04, 0x17
        /*001a*/ 	.short	(.L_518 - .L_517)
.L_517:
        /*001c*/ 	.word	0x00000000
        /*0020*/ 	.short	0x0004
        /*0022*/ 	.short	0x0020
        /*0024*/ 	.byte	0x00, 0xf0, 0x41, 0x00


	//----- nvinfo : EIATTR_KPARAM_INFO
	.align		4
.L_518:
        /*0028*/ 	.byte	0x04, 0x17
        /*002a*/ 	.short	(.L_520 - .L_519)
.L_519:
        /*002c*/ 	.word	0x00000000
        /*0030*/ 	.short	0x0003
        /*0032*/ 	.short	0x0014
        /*0034*/ 	.byte	0x00, 0xf0, 0x05, 0x00


	//----- nvinfo : EIATTR_KPARAM_INFO
	.align		4
.L_520:
        /*0038*/ 	.byte	0x04, 0x17
        /*003a*/ 	.short	(.L_522 - .L_521)
.L_521:
        /*003c*/ 	.word	0x00000000
        /*0040*/ 	.short	0x0002
        /*0042*/ 	.short	0x0010
        /*0044*/ 	.byte	0x00, 0xf0, 0x11, 0x00


	//----- nvinfo : EIATTR_KPARAM_INFO
	.align		4
.L_522:
        /*0048*/ 	.byte	0x04, 0x17
        /*004a*/ 	.short	(.L_524 - .L_523)
.L_523:
        /*004c*/ 	.word	0x00000000
        /*0050*/ 	.short	0x0001
        /*0052*/ 	.short	0x0008
        /*0054*/ 	.byte	0x00, 0xf5, 0x21, 0x00


	//----- nvinfo : EIATTR_KPARAM_INFO
	.align		4
.L_524:
        /*0058*/ 	.byte	0x04, 0x17
        /*005a*/ 	.short	(.L_526 - .L_525)
.L_525:
        /*005c*/ 	.word	0x00000000
        /*0060*/ 	.short	0x0000
        /*0062*/ 	.short	0x0000
        /*0064*/ 	.byte	0x00, 0xf0, 0x21, 0x00


	//----- nvinfo : EIATTR_SPARSE_MMA_MASK
	.align		4
.L_526:
        /*0068*/ 	.byte	0x03, 0x50
        /*006a*/ 	.short	0x0000


	//----- nvinfo : EIATTR_MAXREG_COUNT
	.align		4
        /*006c*/ 	.byte	0x03, 0x1b
        /*006e*/ 	.short	0x00ff


	//----- nvinfo : EIATTR_NUM_BARRIERS
	.align		4
        /*0070*/ 	.byte	0x02, 0x4c
        /*0072*/ 	.byte	0x01
	.zero		1


	//----- nvinfo : EIATTR_MERCURY_ISA_VERSION
	.align		4
        /*0074*/ 	.byte	0x03, 0x5f
        /*0076*/ 	.short	0x0101


	//----- nvinfo : EIATTR_COOP_GROUP_MASK_REGIDS
	.align		4
        /*0078*/ 	.byte	0x04, 0x29
        /*007a*/ 	.short	(.L_528 - .L_527)


	//   ....[0]....
.L_527:
        /*007c*/ 	.word	0xffffffff


	//   ....[1]....
        /*0080*/ 	.word	0xffffffff


	//   ....[2]....
        /*0084*/ 	.word	0xffffffff


	//   ....[3]....
        /*0088*/ 	.word	0xffffffff


	//   ....[4]....
        /*008c*/ 	.word	0xffffffff


	//   ....[5]....
        /*0090*/ 	.word	0xffffffff


	//   ....[6]....
        /*0094*/ 	.word	0xffffffff


	//   ....[7]....
        /*0098*/ 	.word	0xffffffff


	//   ....[8]....
        /*009c*/ 	.word	0xffffffff


	//   ....[9]....
        /*00a0*/ 	.word	0xffffffff


	//   ....[10]....
        /*00a4*/ 	.word	0xffffffff


	//   ....[11]....
        /*00a8*/ 	.word	0xffffffff


	//   ....[12]....
        /*00ac*/ 	.word	0xffffffff


	//   ....[13]....
        /*00b0*/ 	.word	0xffffffff


	//   ....[14]....
        /*00b4*/ 	.word	0xffffffff


	//   ....[15]....
        /*00b8*/ 	.word	0xffffffff


	//   ....[16]....
        /*00bc*/ 	.word	0xffffffff


	//   ....[17]....
        /*00c0*/ 	.word	0xffffffff


	//   ....[18]....
        /*00c4*/ 	.word	0xffffffff


	//   ....[19]....
        /*00c8*/ 	.word	0xffffffff


	//   ....[20]....
        /*00cc*/ 	.word	0xffffffff


	//   ....[21]....
        /*00d0*/ 	.word	0xffffffff


	//   ....[22]....
        /*00d4*/ 	.word	0xffffffff


	//   ....[23]....
        /*00d8*/ 	.word	0xffffffff


	//   ....[24]....
        /*00dc*/ 	.word	0xffffffff


	//   ....[25]....
        /*00e0*/ 	.word	0xffffffff


	//   ....[26]....
        /*00e4*/ 	.word	0xffffffff


	//   ....[27]....
        /*00e8*/ 	.word	0xffffffff


	//   ....[28]....
        /*00ec*/ 	.word	0xffffffff


	//   ....[29]....
        /*00f0*/ 	.word	0xffffffff


	//   ....[30]....
        /*00f4*/ 	.word	0xffffffff


	//   ....[31]....
        /*00f8*/ 	.word	0xffffffff


	//   ....[32]....
        /*00fc*/ 	.word	0xffffffff


	//   ....[33]....
        /*0100*/ 	.word	0xffffffff


	//   ....[34]....
        /*0104*/ 	.word	0xffffffff


	//   ....[35]....
        /*0108*/ 	.word	0xffffffff


	//   ....[36]....
        /*010c*/ 	.word	0xffffffff


	//   ....[37]....
        /*0110*/ 	.word	0xffffffff


	//   ....[38]....
        /*0114*/ 	.word	0xffffffff


	//   ....[39]....
        /*0118*/ 	.word	0xffffffff


	//   ....[40]....
        /*011c*/ 	.word	0xffffffff


	//   ....[41]....
        /*0120*/ 	.word	0xffffffff


	//   ....[42]....
        /*0124*/ 	.word	0xffffffff


	//   ....[43]....
        /*0128*/ 	.word	0xffffffff


	//   ....[44]....
        /*012c*/ 	.word	0xffffffff


	//   ....[45]....
        /*0130*/ 	.word	0xffffffff


	//   ....[46]....
        /*0134*/ 	.word	0xffffffff


	//   ....[47]....
        /*0138*/ 	.word	0xffffffff


	//   ....[48]....
        /*013c*/ 	.word	0xffffffff


	//   ....[49]....
        /*0140*/ 	.word	0xffffffff


	//   ....[50]....
        /*0144*/ 	.word	0xffffffff


	//   ....[51]....
        /*0148*/ 	.word	0xffffffff


	//   ....[52]....
        /*014c*/ 	.word	0xffffffff


	//   ....[53]....
        /*0150*/ 	.word	0xffffffff


	//   ....[54]....
        /*0154*/ 	.word	0xffffffff


	//   ....[55]....
        /*0158*/ 	.word	0xffffffff


	//   ....[56]....
        /*015c*/ 	.word	0xffffffff


	//   ....[57]....
        /*0160*/ 	.word	0xffffffff


	//   ....[58]....
        /*0164*/ 	.word	0xffffffff


	//   ....[59]....
        /*0168*/ 	.word	0xffffffff


	//----- nvinfo : EIATTR_COOP_GROUP_INSTR_OFFSETS
	.align		4
.L_528:
        /*016c*/ 	.byte	0x04, 0x28
        /*016e*/ 	.short	(.L_530 - .L_529)


	//   ....[0]....
.L_529:
        /*0170*/ 	.word	0x00000b10


	//   ....[1]....
        /*0174*/ 	.word	0x00000b20


	//   ....[2]....
        /*0178*/ 	.word	0x00000b30


	//   ....[3]....
        /*017c*/ 	.word	0x00000b40


	//   ....[4]....
        /*0180*/ 	.word	0x00000bb0


	//   ....[5]....
        /*0184*/ 	.word	0x00000be0


	//   ....[6]....
        /*0188*/ 	.word	0x00000c10


	//   ....[7]....
        /*018c*/ 	.word	0x00000c20


	//   ....[8]....
        /*0190*/ 	.word	0x00000ca0


	//   ....[9]....
        /*0194*/ 	.word	0x00000cc0


	//   ....[10]....
        /*0198*/ 	.word	0x00000cd0


	//   ....[11]....
        /*019c*/ 	.word	0x00000ce0


	//   ....[12]....
        /*01a0*/ 	.word	0x00000d30


	//   ....[13]....
        /*01a4*/ 	.word	0x00000d50


	//   ....[14]....
        /*01a8*/ 	.word	0x00000d80


	//   ....[15]....
        /*01ac*/ 	.word	0x00000d90


	//   ....[16]....
        /*01b0*/ 	.word	0x00000df0


	//   ....[17]....
        /*01b4*/ 	.word	0x00000e20


	//   ....[18]....
        /*01b8*/ 	.word	0x00000e50


	//   ....[19]....
        /*01bc*/ 	.word	0x00000e70


	//   ....[20]....
        /*01c0*/ 	.word	0x00001130


	//   ....[21]....
        /*01c4*/ 	.word	0x00001140


	//   ....[22]....
        /*01c8*/ 	.word	0x00001150


	//   ....[23]....
        /*01cc*/ 	.word	0x00001160


	//   ....[24]....
        /*01d0*/ 	.word	0x000011e0


	//   ....[25]....
        /*01d4*/ 	.word	0x00001200


	//   ....[26]....
        /*01d8*/ 	.word	0x00001230


	//   ....[27]....
        /*01dc*/ 	.word	0x00001250


	//   ....[28]....
        /*01e0*/ 	.word	0x000012c0


	//   ....[29]....
        /*01e4*/ 	.word	0x000012f0


	//   ....[30]....
        /*01e8*/ 	.word	0x00001300


	//   ....[31]....
        /*01ec*/ 	.word	0x00001310


	//   ....[32]....
        /*01f0*/ 	.word	0x00001360


	//   ....[33]....
        /*01f4*/ 	.word	0x00001380


	//   ....[34]....
        /*01f8*/ 	.word	0x000013b0


	//   ....[35]....
        /*01fc*/ 	.word	0x000013d0


	//   ....[36]....
        /*0200*/ 	.word	0x00001430


	//   ....[37]....
        /*0204*/ 	.word	0x00001460


	//   ....[38]....
        /*0208*/ 	.word	0x00001490


	//   ....[39]....
        /*020c*/ 	.word	0x000014b0


	//   ....[40]....
        /*0210*/ 	.word	0x00002820


	//   ....[41]....
        /*0214*/ 	.word	0x00002830


	//   ....[42]....
        /*0218*/ 	.word	0x00002840


	//   ....[43]....
        /*021c*/ 	.word	0x00002850


	//   ....[44]....
        /*0220*/ 	.word	0x000028c0


	//   ....[45]....
        /*0224*/ 	.word	0x000028e0


	//   ....[46]....
        /*0228*/ 	.word	0x00002910


	//   ....[47]....
        /*022c*/ 	.word	0x00002920


	//   ....[48]....
        /*0230*/ 	.word	0x00002980


	//   ....[49]....
        /*0234*/ 	.word	0x000029a0


	//   ....[50]....
        /*0238*/ 	.word	0x000029d0


	//   ....[51]....
        /*023c*/ 	.word	0x000029e0


	//   ....[52]....
        /*0240*/ 	.word	0x00002a30


	//   ....[53]....
        /*0244*/ 	.word	0x00002a50


	//   ....[54]....
        /*0248*/ 	.word	0x00002a80


	//   ....[55]....
        /*024c*/ 	.word	0x00002a90


	//   ....[56]....
        /*0250*/ 	.word	0x00002af0


	//   ....[57]....
        /*0254*/ 	.word	0x00002b10


	//   ....[58]....
        /*0258*/ 	.word	0x00002b40


	//   ....[59]....
        /*025c*/ 	.word	0x00002b70


	//----- nvinfo : EIATTR_VRC_CTA_INIT_COUNT
	.align		4
.L_530:
        /*0260*/ 	.byte	0x02, 0x4a
	.zero		1
	.zero		1


	//----- nvinfo : EIATTR_EXIT_INSTR_OFFSETS
	.align		4
        /*0264*/ 	.byte	0x04, 0x1c
        /*0266*/ 	.short	(.L_532 - .L_531)


	//   ....[0]....
.L_531:
        /*0268*/ 	.word	0x00000080


	//   ....[1]....
        /*026c*/ 	.word	0x000000d0


	//   ....[2]....
        /*0270*/ 	.word	0x00002dd0


	//   ....[3]....
        /*0274*/ 	.word	0x00002e30


	//----- nvinfo : EIATTR_MAX_THREADS
	.align		4
.L_532:
        /*0278*/ 	.byte	0x04, 0x05
        /*027a*/ 	.short	(.L_534 - .L_533)
.L_533:
        /*027c*/ 	.word	0x00000100
        /*0280*/ 	.word	0x00000001
        /*0284*/ 	.word	0x00000001


	//----- nvinfo : EIATTR_CRS_STACK_SIZE
	.align		4
.L_534:
        /*0288*/ 	.byte	0x04, 0x1e
        /*028a*/ 	.short	(.L_536 - .L_535)
.L_535:
        /*028c*/ 	.word	0x00000000


	//----- nvinfo : EIATTR_CBANK_PARAM_SIZE
	.align		4
.L_536:
        /*0290*/ 	.byte	0x03, 0x19
        /*0292*/ 	.short	0x0031


	//----- nvinfo : EIATTR_PARAM_CBANK
	.align		4
        /*0294*/ 	.byte	0x04, 0x0a
        /*0296*/ 	.short	(.L_538 - .L_537)
	.align		4
.L_537:
        /*0298*/ 	.word	index@(.nv.constant0._ZN3cub18CUB_300001_SM_10006detail6reduce28DeviceReduceSingleTileKernelINS2_10policy_hubIN6thrust24THRUST_300001_SM_1000_NS7complexIdEEjN4cuda3std3__44plusIS8_EEE10Policy1000ENS6_6detail15normal_iteratorINS6_10device_ptrIS8_EEEEPS8_jSD_S8_S8_NSB_10__identityEEEvT0_T1_T2_T3_T4_T6_)
        /*029c*/ 	.short	0x0380
        /*029e*/ 	.short	0x0031


	//----- nvinfo : EIATTR_SW_WAR
	.align		4
.L_538:
        /*02a0*/ 	.byte	0x04, 0x36
        /*02a2*/ 	.short	(.L_540 - .L_539)
.L_539:
        /*02a4*/ 	.word	0x00000008
.L_540:


//--------------------- .nv.info._ZN3cub18CUB_300001_SM_10006detail11EmptyKernelIvEEvv --------------------------
	.section	.nv.info._ZN3cub18CUB_300001_SM_10006detail11EmptyKernelIvEEvv,"",@"SHT_CUDA_INFO"
	.sectionflags	@""
	.align	4


	//----- nvinfo : EIATTR_CUDA_API_VERSION
	.align		4
        /*0000*/ 	.byte	0x04, 0x37
        /*0002*/ 	.short	(.L_542 - .L_541)
.L_541:
        /*0004*/ 	.word	0x00000082


	//----- nvinfo : EIATTR_SPARSE_MMA_MASK
	.align		4
.L_542:
        /*0008*/ 	.byte	0x03, 0x50
        /*000a*/ 	.short	0x0000


	//----- nvinfo : EIATTR_MAXREG_COUNT
	.align		4
        /*000c*/ 	.byte	0x03, 0x1b
        /*000e*/ 	.short	0x00ff


	//----- nvinfo : EIATTR_MERCURY_ISA_VERSION
	.align		4
        /*0010*/ 	.byte	0x03, 0x5f
        /*0012*/ 	.short	0x0101


	//----- nvinfo : EIATTR_VRC_CTA_INIT_COUNT
	.align		4
        /*0014*/ 	.byte	0x02, 0x4a
	.zero		1
	.zero		1


	//----- nvinfo : EIATTR_EXIT_INSTR_OFFSETS
	.align		4
        /*0018*/ 	.byte	0x04, 0x1c
        /*001a*/ 	.short	(.L_544 - .L_543)


	//   ....[0]....
.L_543:
        /*001c*/ 	.word	0x00000010


	//----- nvinfo : EIATTR_SW_WAR
	.align		4
.L_544:
        /*0020*/ 	.byte	0x04, 0x36
        /*0022*/ 	.short	(.L_546 - .L_545)
.L_545:
        /*0024*/ 	.word	0x00000008
.L_546:


//--------------------- .nv.callgraph             --------------------------
	.section	.nv.callgraph,"",@"SHT_CUDA_CALLGRAPH"
	.align	4
	.sectionentsize	8
	.align		4
        /*0000*/ 	.word	0x00000000
	.align		4
        /*0004*/ 	.word	0xffffffff
	.align		4
        /*0008*/ 	.word	0x00000000
	.align		4
        /*000c*/ 	.word	0xfffffffe
	.align		4
        /*0010*/ 	.word	0x00000000
	.align		4
        /*0014*/ 	.word	0xfffffffd
	.align		4
        /*0018*/ 	.word	0x00000000
	.align		4
        /*001c*/ 	.word	0xfffffffc


//--------------------- .nv.constant4             --------------------------
	.section	.nv.constant4,"a",@progbits
	.align	8
	.align		8
.nv.constant4:
        /*0000*/ 	.dword	_ZN28_INTERNAL_e99e1e8c_4_k_cu_c04cuda3std3__45__cpo5beginE
	.align		8
        /*0008*/ 	.dword	_ZN28_INTERNAL_e99e1e8c_4_k_cu_c04cuda3std3__45__cpo3endE
	.align		8
        /*0010*/ 	.dword	_ZN28_INTERNAL_e99e1e8c_4_k_cu_c04cuda3std3__45__cpo6cbeginE
	.align		8
        /*0018*/ 	.dword	_ZN28_INTERNAL_e99e1e8c_4_k_cu_c04cuda3std3__45__cpo4cendE
	.align		8
        /*0020*/ 	.dword	_ZN28_INTERNAL_e99e1e8c_4_k_cu_c04cuda3std3__45__cpo6rbeginE
	.align		8
        /*0028*/ 	.dword	_ZN28_INTERNAL_e99e1e8c_4_k_cu_c04cuda3std3__45__cpo4rendE
	.align		8
        /*0030*/ 	.dword	_ZN28_INTERNAL_e99e1e8c_4_k_cu_c04cuda3std3__45__cpo7crbeginE
	.align		8
        /*0038*/ 	.dword	_ZN28_INTERNAL_e99e1e8c_4_k_cu_c04cuda3std3__45__cpo5crendE
	.align		8
        /*0040*/ 	.dword	_ZN28_INTERNAL_e99e1e8c_4_k_cu_c04cuda3std3__430_GLOBAL__N__e99e1e8c_4_k_cu_c06ignoreE
	.align		8
        /*0048*/ 	.dword	_ZN28_INTERNAL_e99e1e8c_4_k_cu_c04cuda3std3__419piecewise_constructE
	.align		8
        /*0050*/ 	.dword	_ZN28_INTERNAL_e99e1e8c_4_k_cu_c04cuda3std3__48in_placeE
	.align		8
        /*0058*/ 	.dword	_ZN28_INTERNAL_e99e1e8c_4_k_cu_c04cuda3std3__420unreachable_sentinelE
	.align		8
        /*0060*/ 	.dword	_ZN28_INTERNAL_e99e1e8c_4_k_cu_c04cuda3std3__47nulloptE
	.align		8
        /*0068*/ 	.dword	_ZN28_INTERNAL_e99e1e8c_4_k_cu_c04cuda3std3__48unexpectE
	.align		8
        /*0070*/ 	.dword	_ZN28_INTERNAL_e99e1e8c_4_k_cu_c04cuda3std6ranges3__45__cpo4swapE
	.align		8
        /*0078*/ 	.dword	_ZN28_INTERNAL_e99e1e8c_4_k_cu_c04cuda3std6ranges3__45__cpo9iter_moveE
	.align		8
        /*0080*/ 	.dword	_ZN28_INTERNAL_e99e1e8c_4_k_cu_c04cuda3std6ranges3__45__cpo5beginE
	.align		8
        /*0088*/ 	.dword	_ZN28_INTERNAL_e99e1e8c_4_k_cu_c04cuda3std6ranges3__45__cpo3endE
	.align		8
        /*0090*/ 	.dword	_ZN28_INTERNAL_e99e1e8c_4_k_cu_c04cuda3std6ranges3__45__cpo6cbeginE
	.align		8
        /*0098*/ 	.dword	_ZN28_INTERNAL_e99e1e8c_4_k_cu_c04cuda3std6ranges3__45__cpo4cendE
	.align		8
        /*00a0*/ 	.dword	_ZN28_INTERNAL_e99e1e8c_4_k_cu_c04cuda3std6ranges3__45__cpo7advanceE
	.align		8
        /*00a8*/ 	.dword	_ZN28_INTERNAL_e99e1e8c_4_k_cu_c04cuda3std6ranges3__45__cpo9iter_swapE
	.align		8
        /*00b0*/ 	.dword	_ZN28_INTERNAL_e99e1e8c_4_k_cu_c04cuda3std6ranges3__45__cpo4nextE
	.align		8
        /*00b8*/ 	.dword	_ZN28_INTERNAL_e99e1e8c_4_k_cu_c04cuda3std6ranges3__45__cpo4prevE
	.align		8
        /*00c0*/ 	.dword	_ZN28_INTERNAL_e99e1e8c_4_k_cu_c04cuda3std6ranges3__45__cpo4dataE
	.align		8
        /*00c8*/ 	.dword	_ZN28_INTERNAL_e99e1e8c_4_k_cu_c04cuda3std6ranges3__45__cpo5cdataE
	.align		8
        /*00d0*/ 	.dword	_ZN28_INTERNAL_e99e1e8c_4_k_cu_c04cuda3std6ranges3__45__cpo4sizeE
	.align		8
        /*00d8*/ 	.dword	_ZN28_INTERNAL_e99e1e8c_4_k_cu_c04cuda3std6ranges3__45__cpo5ssizeE
	.align		8
        /*00e0*/ 	.dword	_ZN28_INTERNAL_e99e1e8c_4_k_cu_c04cuda3std6ranges3__45__cpo8distanceE
	.align		8
        /*00e8*/ 	.dword	_ZN28_INTERNAL_e99e1e8c_4_k_cu_c06thrust24THRUST_300001_SM_1000_NS8cuda_cub3parE
	.align		8
        /*00f0*/ 	.dword	_ZN28_INTERNAL_e99e1e8c_4_k_cu_c06thrust24THRUST_300001_SM_1000_NS8cuda_cub10par_nosyncE
	.align		8
        /*00f8*/ 	.dword	_ZN28_INTERNAL_e99e1e8c_4_k_cu_c06thrust24THRUST_300001_SM_1000_NS6system6detail10sequential3seqE
	.align		8
        /*0100*/ 	.dword	_ZN28_INTERNAL_e99e1e8c_4_k_cu_c06thrust24THRUST_300001_SM_1000_NS6system3cpp3parE
	.align		8
        /*0108*/ 	.dword	_ZN28_INTERNAL_e99e1e8c_4_k_cu_c06thrust24THRUST_300001_SM_1000_NS12placeholders2_1E
	.align		8
        /*0110*/ 	.dword	_ZN28_INTERNAL_e99e1e8c_4_k_cu_c06thrust24THRUST_300001_SM_1000_NS12placeholders2_2E
	.align		8
        /*0118*/ 	.dword	_ZN28_INTERNAL_e99e1e8c_4_k_cu_c06thrust24THRUST_300001_SM_1000_NS12placeholders2_3E
	.align		8
        /*0120*/ 	.dword	_ZN28_INTERNAL_e99e1e8c_4_k_cu_c06thrust24THRUST_300001_SM_1000_NS12placeholders2_4E
	.align		8
        /*0128*/ 	.dword	_ZN28_INTERNAL_e99e1e8c_4_k_cu_c06thrust24THRUST_300001_SM_1000_NS12placeholders2_5E
	.align		8
        /*0130*/ 	.dword	_ZN28_INTERNAL_e99e1e8c_4_k_cu_c06thrust24THRUST_300001_SM_1000_NS12placeholders2_6E
	.align		8
        /*0138*/ 	.dword	_ZN28_INTERNAL_e99e1e8c_4_k_cu_c06thrust24THRUST_300001_SM_1000_NS12placeholders2_7E
	.align		8
        /*0140*/ 	.dword	_ZN28_INTERNAL_e99e1e8c_4_k_cu_c06thrust24THRUST_300001_SM_1000_NS12placeholders2_8E
	.align		8
        /*0148*/ 	.dword	_ZN28_INTERNAL_e99e1e8c_4_k_cu_c06thrust24THRUST_300001_SM_1000_NS12placeholders2_9E
	.align		8
        /*0150*/ 	.dword	_ZN28_INTERNAL_e99e1e8c_4_k_cu_c06thrust24THRUST_300001_SM_1000_NS12placeholders3_10E
	.align		8
        /*0158*/ 	.dword	_ZN28_INTERNAL_e99e1e8c_4_k_cu_c06thrust24THRUST_300001_SM_1000_NS3seqE
	.align		8
        /*0160*/ 	.dword	_ZN28_INTERNAL_e99e1e8c_4_k_cu_c06thrust24THRUST_300001_SM_1000_NS6deviceE
	.align		8
        /*0168*/ 	.dword	__cudart_i2opi_d
	.align		8
        /*0170*/ 	.dword	__cudart_sin_cos_coeffs


//--------------------- .text._ZN3cub18CUB_300001_SM_10006detail9transform16transform_kernelINS2_10policy_hubILb1EN4cuda3std3__45tupleIJN6thrust24THRUST_300001_SM_1000_NS6detail15normal_iteratorINSA_10device_ptrINSA_7complexIdEEEEEENSC_INSD_IdEEEEEEEE10policy1000El10field_areaSH_JPSF_PdEEEvT0_iT1_T2_DpNS2_10kernel_argIT3_EE --------------------------
	.section	.text._ZN3cub18CUB_300001_SM_10006detail9transform16transform_kernelINS2_10policy_hubILb1EN4cuda3std3__45tupleIJN6thrust24THRUST_300001_SM_1000_NS6detail15normal_iteratorINSA_10device_ptrINSA_7complexIdEEEEEENSC_INSD_IdEEEEEEEE10policy1000El10field_areaSH_JPSF_PdEEEvT0_iT1_T2_DpNS2_10kernel_argIT3_EE,"ax",@progbits
	.align	128
        .global         _ZN3cub18CUB_300001_SM_10006detail9transform16transform_kernelINS2_10policy_hubILb1EN4cuda3std3__45tupleIJN6thrust24THRUST_300001_SM_1000_NS6detail15normal_iteratorINSA_10device_ptrINSA_7complexIdEEEEEENSC_INSD_IdEEEEEEEE10policy1000El10field_areaSH_JPSF_PdEEEvT0_iT1_T2_DpNS2_10kernel_argIT3_EE
        .type           _ZN3cub18CUB_300001_SM_10006detail9transform16transform_kernelINS2_10policy_hubILb1EN4cuda3std3__45tupleIJN6thrust24THRUST_300001_SM_1000_NS6detail15normal_iteratorINSA_10device_ptrINSA_7complexIdEEEEEENSC_INSD_IdEEEEEEEE10policy1000El10field_areaSH_JPSF_PdEEEvT0_iT1_T2_DpNS2_10kernel_argIT3_EE,@function
        .size           _ZN3cub18CUB_300001_SM_10006detail9transform16transform_kernelINS2_10policy_hubILb1EN4cuda3std3__45tupleIJN6thrust24THRUST_300001_SM_1000_NS6detail15normal_iteratorINSA_10device_ptrINSA_7complexIdEEEEEENSC_INSD_IdEEEEEEEE10policy1000El10field_areaSH_JPSF_PdEEEvT0_iT1_T2_DpNS2_10kernel_argIT3_EE,(.L_x_612 - _ZN3cub18CUB_300001_SM_10006detail9transform16transform_kernelINS2_10policy_hubILb1EN4cuda3std3__45tupleIJN6thrust24THRUST_300001_SM_1000_NS6detail15normal_iteratorINSA_10device_ptrINSA_7complexIdEEEEEENSC_INSD_IdEEEEEEEE10policy1000El10field_areaSH_JPSF_PdEEEvT0_iT1_T2_DpNS2_10kernel_argIT3_EE)
        .other          _ZN3cub18CUB_300001_SM_10006detail9transform16transform_kernelINS2_10policy_hubILb1EN4cuda3std3__45tupleIJN6thrust24THRUST_300001_SM_1000_NS6detail15normal_iteratorINSA_10device_ptrINSA_7complexIdEEEEEENSC_INSD_IdEEEEEEEE10policy1000El10field_areaSH_JPSF_PdEEEvT0_iT1_T2_DpNS2_10kernel_argIT3_EE,@"STO_CUDA_ENTRY STV_DEFAULT"
_ZN3cub18CUB_300001_SM_10006detail9transform16transform_kernelINS2_10policy_hubILb1EN4cuda3std3__45tupleIJN6thrust24THRUST_300001_SM_1000_NS6detail15normal_iteratorINSA_10device_ptrINSA_7complexIdEEEEEENSC_INSD_IdEEEEEEEE10policy1000El10field_areaSH_JPSF_PdEEEvT0_iT1_T2_DpNS2_10kernel_argIT3_EE:
.text._ZN3cub18CUB_300001_SM_10006detail9transform16transform_kernelINS2_10policy_hubILb1EN4cuda3std3__45tupleIJN6thrust24THRUST_300001_SM_1000_NS6detail15normal_iteratorINSA_10device_ptrINSA_7complexIdEEEEEENSC_INSD_IdEEEEEEEE10policy1000El10field_areaSH_JPSF_PdEEEvT0_iT1_T2_DpNS2_10kernel_argIT3_EE:
[----:B------:R-:W-:Y:S08]  /*0000*/  LDC R1, c[0x0][0x37c] ;  /* 0x0000df00ff017b82 */ /* 0x000ff00000000800 */
[----:B------:R-:W0:Y:S01]  /*0010*/  LDC R20, c[0x0][0x388] ;  /* 0x0000e200ff147b82 */ /* 0x000e220000000800 */
[----:B------:R-:W1:Y:S01]  /*0020*/  LDCU.64 UR6, c[0x0][0x380] ;  /* 0x00007000ff0677ac */ /* 0x000e620008000a00 */
[----:B------:R-:W2:Y:S01]  /*0030*/  S2R R0, SR_TID.X ;  /* 0x0000000000007919 */ /* 0x000ea20000002100 */
[----:B------:R-:W-:Y:S05]  /*0040*/  BSSY.RECONVERGENT B0, `(.L_x_0) ;  /* 0x000001e000007945 */ /* 0x000fea0003800200 */
[----:B------:R-:W3:Y:S08]  /*0050*/  S2UR UR4, SR_CTAID.X ;  /* 0x00000000000479c3 */ /* 0x000ef00000002500 */
[----:B------:R-:W4:Y:S01]  /*0060*/  LDC.64 R8, c[0x0][0x3a8] ;  /* 0x0000ea00ff087b82 */ /* 0x000f220000000a00 */
[----:B0-----:R-:W-:-:S05]  /*0070*/  IMAD.SHL.U32 R3, R20, 0x80, RZ ;  /* 0x0000008014037824 */ /* 0x001fca00078e00ff */
[----:B------:R-:W-:Y:S01]  /*0080*/  SHF.R.S32.HI R2, RZ, 0x1f, R3 ;  /* 0x0000001fff027819 */ /* 0x000fe20000011403 */
[----:B---3--:R-:W-:-:S04]  /*0090*/  IMAD.WIDE.U32 R4, R3, UR4, RZ ;  /* 0x0000000403047c25 */ /* 0x008fc8000f8e00ff */
[----:B------:R-:W-:Y:S01]  /*00a0*/  IMAD R11, R2, UR4, RZ ;  /* 0x00000004020b7c24 */ /* 0x000fe2000f8e02ff */
[----:B-1----:R-:W-:-:S03]  /*00b0*/  IADD3 R6, P1, PT, -R4, UR6, RZ ;  /* 0x0000000604067c10 */ /* 0x002fc6000ff3e1ff */
[----:B------:R-:W-:Y:S01]  /*00c0*/  IMAD.IADD R11, R5, 0x1, R11 ;  /* 0x00000001050b7824 */ /* 0x000fe200078e020b */
[----:B------:R-:W-:-:S04]  /*00d0*/  ISETP.LT.U32.AND P0, PT, R6, R3, PT ;  /* 0x000000030600720c */ /* 0x000fc80003f01070 */
[----:B------:R-:W-:-:S04]  /*00e0*/  IADD3.X R7, PT, PT, ~R11, UR7, RZ, P1, !PT ;  /* 0x000000070b077c10 */ /* 0x000fc80008ffe5ff */
[----:B------:R-:W-:-:S04]  /*00f0*/  ISETP.LT.AND.EX P0, PT, R7, R2, PT, P0 ;  /* 0x000000020700720c */ /* 0x000fc80003f01300 */
[----:B------:R-:W-:Y:S01]  /*0100*/  SEL R2, R6, R3, P0 ;  /* 0x0000000306027207 */ /* 0x000fe20000000000 */
[----:B--2---:R-:W-:-:S03]  /*0110*/  IMAD.SHL.U32 R6, R0, 0x80, RZ ;  /* 0x0000008000067824 */ /* 0x004fc600078e00ff */
[C---:B------:R-:W-:Y:S01]  /*0120*/  SHF.L.U32 R7, R2.reuse, 0x3, RZ ;  /* 0x0000000302077819 */ /* 0x040fe200000006ff */
[----:B------:R-:W-:-:S03]  /*0130*/  IMAD.SHL.U32 R15, R2, 0x10, RZ ;  /* 0x00000010020f7824 */ /* 0x000fc600078e00ff */
[C---:B------:R-:W-:Y:S02]  /*0140*/  ISETP.GE.AND P1, PT, R6.reuse, R7, PT ;  /* 0x000000070600720c */ /* 0x040fe40003f26270 */
[----:B------:R-:W-:-:S13]  /*0150*/  ISETP.GE.AND P0, PT, R6, R15, PT ;  /* 0x0000000f0600720c */ /* 0x000fda0003f06270 */
[----:B----4-:R-:W-:Y:S05]  /*0160*/  @P0 BRA `(.L_x_1) ;  /* 0x00000000002c0947 */ /* 0x010fea0003800000 */
[----:B------:R-:W0:Y:S01]  /*0170*/  LDC.64 R12, c[0x0][0x398] ;  /* 0x0000e600ff0c7b82 */ /* 0x000e220000000a00 */
[----:B------:R-:W-:Y:S01]  /*0180*/  IMAD.MOV.U32 R10, RZ, RZ, R6 ;  /* 0x000000ffff0a7224 */ /* 0x000fe200078e0006 */
[----:B0-----:R-:W-:-:S04]  /*0190*/  LEA R12, P0, R4, R12, 0x4 ;  /* 0x0000000c040c7211 */ /* 0x001fc800078020ff */
[----:B------:R-:W-:-:S03]  /*01a0*/  LEA.HI.X R13, R4, R13, R11, 0x4, P0 ;  /* 0x0000000d040d7211 */ /* 0x000fc600000f240b */
[----:B------:R-:W-:-:S07]  /*01b0*/  IMAD.WIDE.U32 R12, R0, 0x80, R12 ;  /* 0x00000080000c7825 */ /* 0x000fce00078e000c */
.L_x_2:
[----:B------:R-:W-:Y:S01]  /*01c0*/  VIADD R10, R10, 0x4000 ;  /* 0x000040000a0a7836 */ /* 0x000fe20000000000 */
[----:B------:R0:W-:Y:S04]  /*01d0*/  CCTL.E.PF2 [R12] ;  /* 0x000000000c00798f */ /* 0x0001e80000800100 */
[----:B------:R-:W-:Y:S02]  /*01e0*/  ISETP.GE.AND P0, PT, R10, R15, PT ;  /* 0x0000000f0a00720c */ /* 0x000fe40003f06270 */
[----:B0-----:R-:W-:-:S05]  /*01f0*/  IADD3 R12, P2, PT, R12, 0x4000, RZ ;  /* 0x000040000c0c7810 */ /* 0x001fca0007f5e0ff */
[----:B------:R-:W-:-:S06]  /*0200*/  IMAD.X R13, RZ, RZ, R13, P2 ;  /* 0x000000ffff0d7224 */ /* 0x000fcc00010e060d */
[----:B------:R-:W-:Y:S05]  /*0210*/  @!P0 BRA `(.L_x_2) ;  /* 0xfffffffc00e88947 */ /* 0x000fea000383ffff */
.L_x_1:
[----:B------:R-:W-:Y:S05]  /*0220*/  BSYNC.RECONVERGENT B0 ;  /* 0x0000000000007941 */ /* 0x000fea0003800200 */
.L_x_0:
[----:B------:R-:W-:Y:S04]  /*0230*/  BSSY.RECONVERGENT B0, `(.L_x_3) ;  /* 0x000000c000007945 */ /* 0x000fe80003800200 */
[----:B------:R-:W-:Y:S05]  /*0240*/  @P1 BRA `(.L_x_4) ;  /* 0x0000000000281947 */ /* 0x000fea0003800000 */
[----:B------:R-:W0:Y:S02]  /*0250*/  LDC.64 R12, c[0x0][0x3a8] ;  /* 0x0000ea00ff0c7b82 */ /* 0x000e240000000a00 */
[----:B0-----:R-:W-:-:S04]  /*0260*/  LEA R12, P0, R4, R12, 0x3 ;  /* 0x0000000c040c7211 */ /* 0x001fc800078018ff */
[----:B------:R-:W-:-:S03]  /*0270*/  LEA.HI.X R13, R4, R13, R11, 0x3, P0 ;  /* 0x0000000d040d7211 */ /* 0x000fc600000f1c0b */
[----:B------:R-:W-:-:S07]  /*0280*/  IMAD.WIDE.U32 R12, R0, 0x80, R12 ;  /* 0x00000080000c7825 */ /* 0x000fce00078e000c */
.L_x_5:
[----:B------:R-:W-:Y:S01]  /*0290*/  VIADD R6, R6, 0x4000 ;  /* 0x0000400006067836 */ /* 0x000fe20000000000 */
[----:B------:R0:W-:Y:S04]  /*02a0*/  CCTL.E.PF2 [R12] ;  /* 0x000000000c00798f */ /* 0x0001e80000800100 */
[----:B------:R-:W-:Y:S02]  /*02b0*/  ISETP.GE.AND P0, PT, R6, R7, PT ;  /* 0x000000070600720c */ /* 0x000fe40003f06270 */
[----:B0-----:R-:W-:-:S04]  /*02c0*/  IADD3 R12, P1, PT, R12, 0x4000, RZ ;  /* 0x000040000c0c7810 */ /* 0x001fc80007f3e0ff */
[----:B------:R-:W-:-:S07]  /*02d0*/  IADD3.X R13, PT, PT, RZ, R13, RZ, P1, !PT ;  /* 0x0000000dff0d7210 */ /* 0x000fce0000ffe4ff */
[----:B------:R-:W-:Y:S05]  /*02e0*/  @!P0 BRA `(.L_x_5) ;  /* 0xfffffffc00e88947 */ /* 0x000fea000383ffff */
.L_x_4:
[----:B------:R-:W-:Y:S05]  /*02f0*/  BSYNC.RECONVERGENT B0 ;  /* 0x0000000000007941 */ /* 0x000fea0003800200 */
.L_x_3:
[----:B------:R-:W0:Y:S01]  /*0300*/  LDCU.128 UR8, c[0x0][0x390] ;  /* 0x00007200ff0877ac */ /* 0x000e220008000c00 */
[----:B------:R-:W-:Y:S01]  /*0310*/  ISETP.NE.AND P0, PT, R3, R2, PT ;  /* 0x000000020300720c */ /* 0x000fe20003f05270 */
[C---:B------:R-:W-:Y:S01]  /*0320*/  IMAD.SHL.U32 R16, R4.reuse, 0x10, RZ ;  /* 0x0000001004107824 */ /* 0x040fe200078e00ff */
[C-C-:B------:R-:W-:Y:S01]  /*0330*/  SHF.L.U64.HI R17, R4.reuse, 0x4, R11.reuse ;  /* 0x0000000404117819 */ /* 0x140fe2000001020b */
[C---:B------:R-:W-:Y:S01]  /*0340*/  IMAD.SHL.U32 R22, R4.reuse, 0x8, RZ ;  /* 0x0000000804167824 */ /* 0x040fe200078e00ff */
[----:B------:R-:W-:Y:S01]  /*0350*/  SHF.L.U64.HI R23, R4, 0x3, R11 ;  /* 0x0000000304177819 */ /* 0x000fe2000001020b */
[----:B------:R-:W1:Y:S03]  /*0360*/  LDCU.64 UR6, c[0x0][0x358] ;  /* 0x00006b00ff0677ac */ /* 0x000e660008000a00 */
[----:B------:R-:W-:-:S05]  /*0370*/  IADD3 R12, P2, PT, R22, R8, RZ ;  /* 0x00000008160c7210 */ /* 0x000fca0007f5e0ff */
[----:B------:R-:W-:Y:S01]  /*0380*/  IMAD.X R13, R23, 0x1, R9, P2 ;  /* 0x00000001170d7824 */ /* 0x000fe200010e0609 */
[C---:B0-----:R-:W-:Y:S02]  /*0390*/  IADD3 R14, P1, PT, R16.reuse, UR10, RZ ;  /* 0x0000000a100e7c10 */ /* 0x041fe4000ff3e0ff */
[----:B------:R-:W-:Y:S02]  /*03a0*/  IADD3 R6, P3, PT, R16, UR8, RZ ;  /* 0x0000000810067c10 */ /* 0x000fe4000ff7e0ff */
[C---:B------:R-:W-:Y:S02]  /*03b0*/  IADD3.X R15, PT, PT, R17.reuse, UR11, RZ, P1, !PT ;  /* 0x0000000b110f7c10 */ /* 0x040fe40008ffe4ff */
[----:B------:R-:W-:Y:S01]  /*03c0*/  IADD3.X R7, PT, PT, R17, UR9, RZ, P3, !PT ;  /* 0x0000000911077c10 */ /* 0x000fe20009ffe4ff */
[----:B-1----:R-:W-:Y:S08]  /*03d0*/  @!P0 BRA `(.L_x_6) ;  /* 0x0000000c00d08947 */ /* 0x002ff00003800000 */
[----:B------:R-:W-:-:S13]  /*03e0*/  ISETP.GE.AND P0, PT, R20, 0x1, PT ;  /* 0x000000011400780c */ /* 0x000fda0003f06270 */
[----:B------:R-:W-:Y:S05]  /*03f0*/  @!P0 EXIT ;  /* 0x000000000000894d */ /* 0x000fea0003800000 */
[C---:B------:R-:W-:Y:S01]  /*0400*/  ISETP.GE.U32.AND P0, PT, R20.reuse, 0x8, PT ;  /* 0x000000081400780c */ /* 0x040fe20003f06070 */
[----:B------:R-:W-:Y:S01]  /*0410*/  IMAD.MOV.U32 R4, RZ, RZ, RZ ;  /* 0x000000ffff047224 */ /* 0x000fe200078e00ff */
[----:B------:R-:W-:-:S11]  /*0420*/  LOP3.LUT R3, R20, 0x7, RZ, 0xc0, !PT ;  /* 0x0000000714037812 */ /* 0x000fd600078ec0ff */
[----:B------:R-:W-:Y:S05]  /*0430*/  @!P0 BRA `(.L_x_7) ;  /* 0x00000008005c8947 */ /* 0x000fea0003800000 */
[----:B------:R-:W-:-:S13]  /*0440*/  ISETP.GE.AND P1, PT, R0, R2, PT ;  /* 0x000000020000720c */ /* 0x000fda0003f26270 */
[----:B------:R-:W-:-:S04]  /*0450*/  @!P1 IMAD.WIDE.U32 R26, R0, 0x8, R12 ;  /* 0x00000008001a9825 */ /* 0x000fc800078e000c */
[C---:B------:R-:W-:Y:S02]  /*0460*/  @!P1 IMAD.WIDE.U32 R24, R0.reuse, 0x10, R14 ;  /* 0x0000001000189825 */ /* 0x040fe400078e000e */
[----:B------:R-:W2:Y:S04]  /*0470*/  @!P1 LDG.E.64 R26, desc[UR6][R26.64] ;  /* 0x000000061a1a9981 */ /* 0x000ea8000c1e1b00 */
[----:B------:R-:W2:Y:S01]  /*0480*/  @!P1 LDG.E.128 R8, desc[UR6][R24.64] ;  /* 0x0000000618089981 */ /* 0x000ea2000c1e1d00 */
[C---:B------:R-:W-:Y:S01]  /*0490*/  IADD3 R16, PT, PT, R0.reuse, 0x80, RZ ;  /* 0x0000008000107810 */ /* 0x040fe20007ffe0ff */
[----:B------:R-:W-:-:S03]  /*04a0*/  @!P1 IMAD.WIDE.U32 R28, R0, 0x10, R6 ;  /* 0x00000010001c9825 */ /* 0x000fc600078e0006 */
[C---:B------:R-:W-:Y:S01]  /*04b0*/  ISETP.GE.AND P0, PT, R16.reuse, R2, PT ;  /* 0x000000021000720c */ /* 0x040fe20003f06270 */
[----:B------:R-:W-:-:S04]  /*04c0*/  IMAD.WIDE R18, R16, 0x8, R12 ;  /* 0x0000000810127825 */ /* 0x000fc800078e020c */
[----:B------:R-:W-:Y:S01]  /*04d0*/  IMAD.WIDE R22, R16, 0x10, R14 ;  /* 0x0000001010167825 */ /* 0x000fe200078e020e */
[-C--:B--2---:R-:W-:Y:S02]  /*04e0*/  @!P1 DMUL R8, R8, R26.reuse ;  /* 0x0000001a08089228 */ /* 0x084fe40000000000 */
[----:B------:R-:W-:-:S07]  /*04f0*/  @!P1 DMUL R10, R10, R26 ;  /* 0x0000001a0a0a9228 */ /* 0x000fce0000000000 */
[----:B------:R0:W-:Y:S04]  /*0500*/  @!P1 STG.E.128 desc[UR6][R28.64], R8 ;  /* 0x000000081c009986 */ /* 0x0001e8000c101d06 */
[----:B------:R-:W2:Y:S04]  /*0510*/  @!P0 LDG.E.64 R4, desc[UR6][R18.64] ;  /* 0x0000000612048981 */ /* 0x000ea8000c1e1b00 */
[----:B0-----:R-:W2:Y:S01]  /*0520*/  @!P0 LDG.E.128 R8, desc[UR6][R22.64] ;  /* 0x0000000616088981 */ /* 0x001ea2000c1e1d00 */
[C---:B------:R-:W-:Y:S01]  /*0530*/  VIADD R17, R0.reuse, 0x100 ;  /* 0x0000010000117836 */ /* 0x040fe20000000000 */
[----:B------:R-:W-:Y:S01]  /*0540*/  BSSY.RECONVERGENT B0, `(.L_x_8) ;  /* 0x0000018000007945 */ /* 0x000fe20003800200 */
[----:B------:R-:W-:-:S02]  /*0550*/  VIADD R25, R0, 0x200 ;  /* 0x0000020000197836 */ /* 0x000fc40000000000 */
[----:B------:R-:W-:Y:S01]  /*0560*/  VIADD R21, R0, 0x180 ;  /* 0x0000018000157836 */ /* 0x000fe20000000000 */
[-C--:B------:R-:W-:Y:S01]  /*0570*/  ISETP.GE.AND P6, PT, R17, R2.reuse, PT ;  /* 0x000000021100720c */ /* 0x080fe20003fc6270 */
[----:B------:R-:W-:Y:S01]  /*0580*/  IMAD.WIDE R16, R16, 0x10, R6 ;  /* 0x0000001010107825 */ /* 0x000fe200078e0206 */
[-C--:B------:R-:W-:Y:S02]  /*0590*/  ISETP.GE.AND P4, PT, R25, R2.reuse, PT ;  /* 0x000000021900720c */ /* 0x080fe40003f86270 */
[----:B------:R-:W-:Y:S01]  /*05a0*/  ISETP.GE.AND P5, PT, R21, R2, PT ;  /* 0x000000021500720c */ /* 0x000fe20003fa6270 */
[C---:B------:R-:W-:Y:S01]  /*05b0*/  VIADD R25, R0.reuse, 0x380 ;  /* 0x0000038000197836 */ /* 0x040fe20000000000 */
[----:B------:R-:W-:-:S04]  /*05c0*/  IADD3 R21, PT, PT, R0, 0x300, RZ ;  /* 0x0000030000157810 */ /* 0x000fc80007ffe0ff */
[-C--:B------:R-:W-:Y:S02]  /*05d0*/  ISETP.GE.AND P2, PT, R21, R2.reuse, PT ;  /* 0x000000021500720c */ /* 0x080fe40003f46270 */
[----:B------:R-:W-:Y:S01]  /*05e0*/  ISETP.GE.AND P1, PT, R25, R2, PT ;  /* 0x000000021900720c */ /* 0x000fe20003f26270 */
[-C--:B--2---:R-:W-:Y:S02]  /*05f0*/  @!P0 DMUL R8, R8, R4.reuse ;  /* 0x0000000408088228 */ /* 0x084fe40000000000 */
[----:B------:R-:W-:Y:S01]  /*0600*/  @!P0 DMUL R10, R10, R4 ;  /* 0x000000040a0a8228 */ /* 0x000fe20000000000 */
[----:B------:R-:W-:Y:S01]  /*0610*/  VIADD R5, R0, 0x280 ;  /* 0x0000028000057836 */ /* 0x000fe20000000000 */
[----:B------:R-:W-:-:S05]  /*0620*/  LOP3.LUT R4, R20, 0x7ffffff8, RZ, 0xc0, !PT ;  /* 0x7ffffff814047812 */ /* 0x000fca00078ec0ff */
[----:B------:R0:W-:Y:S01]  /*0630*/  @!P0 STG.E.128 desc[UR6][R16.64], R8 ;  /* 0x0000000810008986 */ /* 0x0001e2000c101d06 */
[----:B------:R-:W-:Y:S02]  /*0640*/  ISETP.GE.AND P3, PT, R5, R2, PT ;  /* 0x000000020500720c */ /* 0x000fe40003f66270 */
[----:B------:R-:W-:Y:S01]  /*0650*/  ISETP.NE.AND P0, PT, R4, 0x8, PT ;  /* 0x000000080400780c */ /* 0x000fe20003f05270 */
[----:B------:R-:W-:-:S12]  /*0660*/  @P6 BRA `(.L_x_9) ;  /* 0x0000000000146947 */ /* 0x000fd80003800000 */
[----:B------:R-:W2:Y:S04]  /*0670*/  LDG.E.64 R20, desc[UR6][R18.64+0x400] ;  /* 0x0004000612147981 */ /* 0x000ea8000c1e1b00 */
[----:B0-----:R-:W2:Y:S02]  /*0680*/  LDG.E.128 R8, desc[UR6][R22.64+0x800] ;  /* 0x0008000616087981 */ /* 0x001ea4000c1e1d00 */
[-C--:B--2---:R-:W-:Y:S02]  /*0690*/  DMUL R8, R8, R20.reuse ;  /* 0x0000001408087228 */ /* 0x084fe40000000000 */
[----:B------:R-:W-:-:S07]  /*06a0*/  DMUL R10, R10, R20 ;  /* 0x000000140a0a7228 */ /* 0x000fce0000000000 */
[----:B------:R1:W-:Y:S04]  /*06b0*/  STG.E.128 desc[UR6][R16.64+0x800], R8 ;  /* 0x0008000810007986 */ /* 0x0003e8000c101d06 */
.L_x_9:
[----:B------:R-:W-:Y:S05]  /*06c0*/  BSYNC.RECONVERGENT B0 ;  /* 0x0000000000007941 */ /* 0x000fea0003800200 */
.L_x_8:
[----:B------:R-:W-:Y:S04]  /*06d0*/  BSSY.RECONVERGENT B0, `(.L_x_10) ;  /* 0x0000007000007945 */ /* 0x000fe80003800200 */
[----:B------:R-:W-:Y:S05]  /*06e0*/  @P5 BRA `(.L_x_11) ;  /* 0x0000000000145947 */ /* 0x000fea0003800000 */
[----:B------:R-:W2:Y:S04]  /*06f0*/  LDG.E.64 R20, desc[UR6][R18.64+0x800] ;  /* 0x0008000612147981 */ /* 0x000ea8000c1e1b00 */
[----:B01----:R-:W2:Y:S02]  /*0700*/  LDG.E.128 R8, desc[UR6][R22.64+0x1000] ;  /* 0x0010000616087981 */ /* 0x003ea4000c1e1d00 */
[-C--:B--2---:R-:W-:Y:S02]  /*0710*/  DMUL R8, R8, R20.reuse ;  /* 0x0000001408087228 */ /* 0x084fe40000000000 */
[----:B------:R-:W-:-:S07]  /*0720*/  DMUL R10, R10, R20 ;  /* 0x000000140a0a7228 */ /* 0x000fce0000000000 */
[----:B------:R2:W-:Y:S04]  /*0730*/  STG.E.128 desc[UR6][R16.64+0x1000], R8 ;  /* 0x0010000810007986 */ /* 0x0005e8000c101d06 */
.L_x_11:
[----:B------:R-:W-:Y:S05]  /*0740*/  BSYNC.RECONVERGENT B0 ;  /* 0x0000000000007941 */ /* 0x000fea0003800200 */
.L_x_10:
[----:B------:R-:W-:Y:S04]  /*0750*/  BSSY.RECONVERGENT B0, `(.L_x_12) ;  /* 0x0000007000007945 */ /* 0x000fe80003800200 */
[----:B------:R-:W-:Y:S05]  /*0760*/  @P4 BRA `(.L_x_13) ;  /* 0x0000000000144947 */ /* 0x000fea0003800000 */
[----:B------:R-:W3:Y:S04]  /*0770*/  LDG.E.64 R20, desc[UR6][R18.64+0xc00] ;  /* 0x000c000612147981 */ /* 0x000ee8000c1e1b00 */
[----:B012---:R-:W3:Y:S02]  /*0780*/  LDG.E.128 R8, desc[UR6][R22.64+0x1800] ;  /* 0x0018000616087981 */ /* 0x007ee4000c1e1d00 */
[-C--:B---3--:R-:W-:Y:S02]  /*0790*/  DMUL R8, R8, R20.reuse ;  /* 0x0000001408087228 */ /* 0x088fe40000000000 */
[----:B------:R-:W-:-:S07]  /*07a0*/  DMUL R10, R10, R20 ;  /* 0x000000140a0a7228 */ /* 0x000fce0000000000 */
[----:B------:R3:W-:Y:S04]  /*07b0*/  STG.E.128 desc[UR6][R16.64+0x1800], R8 ;  /* 0x0018000810007986 */ /* 0x0007e8000c101d06 */
.L_x_13:
[----:B------:R-:W-:Y:S05]  /*07c0*/  BSYNC.RECONVERGENT B0 ;  /* 0x0000000000007941 */ /* 0x000fea0003800200 */
.L_x_12:
[----:B------:R-:W-:Y:S04]  /*07d0*/  BSSY.RECONVERGENT B0, `(.L_x_14) ;  /* 0x0000007000007945 */ /* 0x000fe80003800200 */
[----:B------:R-:W-:Y:S05]  /*07e0*/  @P3 BRA `(.L_x_15) ;  /* 0x0000000000143947 */ /* 0x000fea0003800000 */
[----:B------:R-:W4:Y:S04]  /*07f0*/  LDG.E.64 R20, desc[UR6][R18.64+0x1000] ;  /* 0x0010000612147981 */ /* 0x000f28000c1e1b00 */
[----:B0123--:R-:W4:Y:S02]  /*0800*/  LDG.E.128 R8, desc[UR6][R22.64+0x2000] ;  /* 0x0020000616087981 */ /* 0x00ff24000c1e1d00 */
[-C--:B----4-:R-:W-:Y:S02]  /*0810*/  DMUL R8, R8, R20.reuse ;  /* 0x0000001408087228 */ /* 0x090fe40000000000 */
[----:B------:R-:W-:-:S07]  /*0820*/  DMUL R10, R10, R20 ;  /* 0x000000140a0a7228 */ /* 0x000fce0000000000 */
[----:B------:R4:W-:Y:S04]  /*0830*/  STG.E.128 desc[UR6][R16.64+0x2000], R8 ;  /* 0x0020000810007986 */ /* 0x0009e8000c101d06 */
.L_x_15:
[----:B------:R-:W-:Y:S05]  /*0840*/  BSYNC.RECONVERGENT B0 ;  /* 0x0000000000007941 */ /* 0x000fea0003800200 */
.L_x_14:
[----:B------:R-:W-:Y:S04]  /*0850*/  BSSY.RECONVERGENT B0, `(.L_x_16) ;  /* 0x0000007000007945 */ /* 0x000fe80003800200 */
[----:B------:R-:W-:Y:S05]  /*0860*/  @P2 BRA `(.L_x_17) ;  /* 0x0000000000142947 */ /* 0x000fea0003800000 */
[----:B------:R-:W5:Y:S04]  /*0870*/  LDG.E.64 R20, desc[UR6][R18.64+0x1400] ;  /* 0x0014000612147981 */ /* 0x000f68000c1e1b00 */
[----:B01234-:R-:W5:Y:S02]  /*0880*/  LDG.E.128 R8, desc[UR6][R22.64+0x2800] ;  /* 0x0028000616087981 */ /* 0x01ff64000c1e1d00 */
[-C--:B-----5:R-:W-:Y:S02]  /*0890*/  DMUL R8, R8, R20.reuse ;  /* 0x0000001408087228 */ /* 0x0a0fe40000000000 */
[----:B------:R-:W-:-:S07]  /*08a0*/  DMUL R10, R10, R20 ;  /* 0x000000140a0a7228 */ /* 0x000fce0000000000 */
[----:B------:R0:W-:Y:S04]  /*08b0*/  STG.E.128 desc[UR6][R16.64+0x2800], R8 ;  /* 0x0028000810007986 */ /* 0x0001e8000c101d06 */
.L_x_17:
[----:B------:R-:W-:Y:S05]  /*08c0*/  BSYNC.RECONVERGENT B0 ;  /* 0x0000000000007941 */ /* 0x000fea0003800200 */
.L_x_16:
[----:B------:R-:W-:Y:S04]  /*08d0*/  BSSY.RECONVERGENT B0, `(.L_x_18) ;  /* 0x0000007000007945 */ /* 0x000fe80003800200 */
[----:B------:R-:W-:Y:S05]  /*08e0*/  @P1 BRA `(.L_x_19) ;  /* 0x0000000000141947 */ /* 0x000fea0003800000 */
[----:B------:R-:W5:Y:S04]  /*08f0*/  LDG.E.64 R18, desc[UR6][R18.64+0x1800] ;  /* 0x0018000612127981 */ /* 0x000f68000c1e1b00 */
[----:B01234-:R-:W5:Y:S02]  /*0900*/  LDG.E.128 R8, desc[UR6][R22.64+0x3000] ;  /* 0x0030000616087981 */ /* 0x01ff64000c1e1d00 */
[-C--:B-----5:R-:W-:Y:S02]  /*0910*/  DMUL R8, R8, R18.reuse ;  /* 0x0000001208087228 */ /* 0x0a0fe40000000000 */
[----:B------:R-:W-:-:S07]  /*0920*/  DMUL R10, R10, R18 ;  /* 0x000000120a0a7228 */ /* 0x000fce0000000000 */
[----:B------:R0:W-:Y:S04]  /*0930*/  STG.E.128 desc[UR6][R16.64+0x3000], R8 ;  /* 0x0030000810007986 */ /* 0x0001e8000c101d06 */
.L_x_19:
[----:B------:R-:W-:Y:S05]  /*0940*/  BSYNC.RECONVERGENT B0 ;  /* 0x0000000000007941 */ /* 0x000fea0003800200 */
.L_x_18:
[----:B------:R-:W-:Y:S05]  /*0950*/  @!P0 BRA `(.L_x_7) ;  /* 0x0000000400148947 */ /* 0x000fea0003800000 */
[----:B------:R-:W-:-:S07]  /*0960*/  IMAD.MOV.U32 R5, RZ, RZ, 0x8 ;  /* 0x00000008ff057424 */ /* 0x000fce00078e00ff */
.L_x_22:
[----:B01234-:R-:W-:-:S05]  /*0970*/  IMAD R16, R5, 0x80, R0 ;  /* 0x0000008005107824 */ /* 0x01ffca00078e0200 */
[----:B------:R-:W-:-:S13]  /*0980*/  ISETP.GE.AND P0, PT, R16, R2, PT ;  /* 0x000000021000720c */ /* 0x000fda0003f06270 */
[----:B------:R-:W-:-:S04]  /*0990*/  @!P0 IMAD.WIDE.U32 R28, R16, 0x8, R12 ;  /* 0x00000008101c8825 */ /* 0x000fc800078e000c */
[C---:B------:R-:W-:Y:S01]  /*09a0*/  @!P0 IMAD.WIDE.U32 R26, R16.reuse, 0x10, R14 ;  /* 0x00000010101a8825 */ /* 0x040fe200078e000e */
[----:B------:R-:W2:Y:S04]  /*09b0*/  @!P0 LDG.E.64 R20, desc[UR6][R28.64] ;  /* 0x000000061c148981 */ /* 0x000ea8000c1e1b00 */
[----:B------:R-:W2:Y:S01]  /*09c0*/  @!P0 LDG.E.128 R8, desc[UR6][R26.64] ;  /* 0x000000061a088981 */ /* 0x000ea2000c1e1d00 */
[C---:B------:R-:W-:Y:S02]  /*09d0*/  VIADD R18, R16.reuse, 0x80 ;  /* 0x0000008010127836 */ /* 0x040fe40000000000 */
[----:B------:R-:W-:-:S03]  /*09e0*/  @!P0 IMAD.WIDE.U32 R24, R16, 0x10, R6 ;  /* 0x0000001010188825 */ /* 0x000fc600078e0006 */
[C---:B------:R-:W-:Y:S01]  /*09f0*/  ISETP.GE.AND P1, PT, R18.reuse, R2, PT ;  /* 0x000000021200720c */ /* 0x040fe20003f26270 */
[C---:B------:R-:W-:Y:S01]  /*0a00*/  IMAD.WIDE R22, R18.reuse, 0x10, R14 ;  /* 0x0000001012167825 */ /* 0x040fe200078e020e */
[-C--:B--2---:R-:W-:Y:S02]  /*0a10*/  @!P0 DMUL R8, R8, R20.reuse ;  /* 0x0000001408088228 */ /* 0x084fe40000000000 */
[----:B------:R-:W-:Y:S01]  /*0a20*/  @!P0 DMUL R10, R10, R20 ;  /* 0x000000140a0a8228 */ /* 0x000fe20000000000 */
[----:B------:R-:W-:-:S06]  /*0a30*/  IMAD.WIDE R20, R18, 0x8, R12 ;  /* 0x0000000812147825 */ /* 0x000fcc00078e020c */
[----:B------:R0:W-:Y:S04]  /*0a40*/  @!P0 STG.E.128 desc[UR6][R24.64], R8 ;  /* 0x0000000818008986 */ /* 0x0001e8000c101d06 */
[----:B0-----:R-:W2:Y:S04]  /*0a50*/  @!P1 LDG.E.64 R24, desc[UR6][R20.64] ;  /* 0x0000000614189981 */ /* 0x001ea8000c1e1b00 */
[----:B------:R-:W2:Y:S01]  /*0a60*/  @!P1 LDG.E.128 R8, desc[UR6][R22.64] ;  /* 0x0000000616089981 */ /* 0x000ea2000c1e1d00 */
[----:B------:R-:W-:Y:S01]  /*0a70*/  IADD3 R17, PT, PT, R16, 0x100, RZ ;  /* 0x0000010010117810 */ /* 0x000fe20007ffe0ff */
[----:B------:R-:W-:-:S03]  /*0a80*/  IMAD.WIDE R18, R18, 0x10, R6 ;  /* 0x0000001012127825 */ /* 0x000fc600078e0206 */
[----:B------:R-:W-:Y:S01]  /*0a90*/  ISETP.GE.AND P0, PT, R17, R2, PT ;  /* 0x000000021100720c */ /* 0x000fe20003f06270 */
[-C--:B--2---:R-:W-:Y:S02]  /*0aa0*/  @!P1 DMUL R8, R8, R24.reuse ;  /* 0x0000001808089228 */ /* 0x084fe40000000000 */
[----:B------:R-:W-:-:S07]  /*0ab0*/  @!P1 DMUL R10, R10, R24 ;  /* 0x000000180a0a9228 */ /* 0x000fce0000000000 */
[----:B------:R0:W-:Y:S04]  /*0ac0*/  @!P1 STG.E.128 desc[UR6][R18.64], R8 ;  /* 0x0000000812009986 */ /* 0x0001e8000c101d06 */
[----:B------:R-:W2:Y:S04]  /*0ad0*/  @!P0 LDG.E.64 R24, desc[UR6][R20.64+0x400] ;  /* 0x0004000614188981 */ /* 0x000ea8000c1e1b00 */
[----:B0-----:R-:W2:Y:S01]  /*0ae0*/  @!P0 LDG.E.128 R8, desc[UR6][R22.64+0x800] ;  /* 0x0008000616088981 */ /* 0x001ea2000c1e1d00 */
[----:B------:R-:W-:-:S05]  /*0af0*/  VIADD R17, R16, 0x180 ;  /* 0x0000018010117836 */ /* 0x000fca0000000000 */
        /* <DEDUP_REMOVED lines=27> */
[----:B------:R-:W-:Y:S01]  /*0cb0*/  IADD3 R17, PT, PT, R16, 0x380, RZ ;  /* 0x0000038010117810 */ /* 0x000fe20007ffe0ff */
[----:B------:R-:W-:Y:S01]  /*0cc0*/  VIADD R5, R5, 0x8 ;  /* 0x0000000805057836 */ /* 0x000fe20000000000 */
[----:B------:R-:W-:Y:S04]  /*0cd0*/  BSSY.RECONVERGENT B0, `(.L_x_20) ;  /* 0x000000c000007945 */ /* 0x000fe80003800200 */
[----:B------:R-:W-:Y:S01]  /*0ce0*/  ISETP.NE.AND P1, PT, R5, R4, PT ;  /* 0x000000040500720c */ /* 0x000fe20003f25270 */
[----:B--2---:R-:W-:-:S02]  /*0cf0*/  @!P0 DMUL R8, R8, R24 ;  /* 0x0000001808088228 */ /* 0x004fc40000000000 */
[----:B------:R-:W-:-:S07]  /*0d00*/  @!P0 DMUL R10, R10, R24 ;  /* 0x000000180a0a8228 */ /* 0x000fce0000000000 */
[----:B------:R0:W-:Y:S01]  /*0d10*/  @!P0 STG.E.128 desc[UR6][R18.64+0x2800], R8 ;  /* 0x0028000812008986 */ /* 0x0001e2000c101d06 */
[----:B------:R-:W-:-:S13]  /*0d20*/  ISETP.GE.AND P0, PT, R17, R2, PT ;  /* 0x000000021100720c */ /* 0x000fda0003f06270 */
[----:B------:R-:W-:Y:S05]  /*0d30*/  @P0 BRA `(.L_x_21) ;  /* 0x0000000000140947 */ /* 0x000fea0003800000 */
[----:B------:R-:W2:Y:S04]  /*0d40*/  LDG.E.64 R20, desc[UR6][R20.64+0x1800] ;  /* 0x0018000614147981 */ /* 0x000ea8000c1e1b00 */
[----:B0-----:R-:W2:Y:S02]  /*0d50*/  LDG.E.128 R8, desc[UR6][R22.64+0x3000] ;  /* 0x0030000616087981 */ /* 0x001ea4000c1e1d00 */
[-C--:B--2---:R-:W-:Y:S02]  /*0d60*/  DMUL R8, R8, R20.reuse ;  /* 0x0000001408087228 */ /* 0x084fe40000000000 */
[----:B------:R-:W-:-:S07]  /*0d70*/  DMUL R10, R10, R20 ;  /* 0x000000140a0a7228 */ /* 0x000fce0000000000 */
[----:B------:R1:W-:Y:S04]  /*0d80*/  STG.E.128 desc[UR6][R18.64+0x3000], R8 ;  /* 0x0030000812007986 */ /* 0x0003e8000c101d06 */
.L_x_21:
[----:B------:R-:W-:Y:S05]  /*0d90*/  BSYNC.RECONVERGENT B0 ;  /* 0x0000000000007941 */ /* 0x000fea0003800200 */
.L_x_20:
[----:B------:R-:W-:Y:S05]  /*0da0*/  @P1 BRA `(.L_x_22) ;  /* 0xfffffff800f01947 */ /* 0x000fea000383ffff */
.L_x_7:
[----:B------:R-:W-:-:S13]  /*0db0*/  ISETP.NE.AND P0, PT, R3, RZ, PT ;  /* 0x000000ff0300720c */ /* 0x000fda0003f05270 */
[----:B------:R-:W-:Y:S05]  /*0dc0*/  @!P0 EXIT ;  /* 0x000000000000894d */ /* 0x000fea0003800000 */
[----:B------:R-:W0:Y:S01]  /*0dd0*/  LDC R5, c[0x0][0x388] ;  /* 0x0000e200ff057b82 */ /* 0x000e220000000800 */
[----:B------:R-:W-:Y:S02]  /*0de0*/  ISETP.GE.U32.AND P0, PT, R3, 0x4, PT ;  /* 0x000000040300780c */ /* 0x000fe40003f06070 */
[----:B01234-:R-:W-:-:S04]  /*0df0*/  LOP3.LUT R16, R5, 0x3, RZ, 0xc0, !PT ;  /* 0x0000000305107812 */ /* 0x01ffc800078ec0ff */
[----:B------:R-:W-:-:S07]  /*0e00*/  ISETP.NE.AND P2, PT, R16, RZ, PT ;  /* 0x000000ff1000720c */ /* 0x000fce0003f45270 */
[----:B------:R-:W-:Y:S06]  /*0e10*/  @!P0 BRA `(.L_x_23) ;  /* 0x0000000000a48947 */ /* 0x000fec0003800000 */
[----:B------:R-:W-:-:S05]  /*0e20*/  IMAD R3, R4, 0x80, R0 ;  /* 0x0000008004037824 */ /* 0x000fca00078e0200 */
[----:B------:R-:W-:-:S13]  /*0e30*/  ISETP.GE.AND P0, PT, R3, R2, PT ;  /* 0x000000020300720c */ /* 0x000fda0003f06270 */
[----:B------:R-:W-:-:S04]  /*0e40*/  @!P0 IMAD.WIDE R28, R3, 0x8, R12 ;  /* 0x00000008031c8825 */ /* 0x000fc800078e020c */
[C---:B------:R-:W-:Y:S01]  /*0e50*/  @!P0 IMAD.WIDE R26, R3.reuse, 0x10, R14 ;  /* 0x00000010031a8825 */ /* 0x040fe200078e020e */
[----:B------:R-:W2:Y:S04]  /*0e60*/  @!P0 LDG.E.64 R20, desc[UR6][R28.64] ;  /* 0x000000061c148981 */ /* 0x000ea8000c1e1b00 */
[----:B------:R-:W2:Y:S01]  /*0e70*/  @!P0 LDG.E.128 R8, desc[UR6][R26.64] ;  /* 0x000000061a088981 */ /* 0x000ea2000c1e1d00 */
[C---:B------:R-:W-:Y:S02]  /*0e80*/  VIADD R18, R3.reuse, 0x80 ;  /* 0x0000008003127836 */ /* 0x040fe40000000000 */
[----:B------:R-:W-:-:S03]  /*0e90*/  @!P0 IMAD.WIDE R24, R3, 0x10, R6 ;  /* 0x0000001003188825 */ /* 0x000fc600078e0206 */
[----:B------:R-:W-:-:S13]  /*0ea0*/  ISETP.GE.AND P1, PT, R18, R2, PT ;  /* 0x000000021200720c */ /* 0x000fda0003f26270 */
[C---:B------:R-:W-:Y:S01]  /*0eb0*/  @!P1 IMAD.WIDE R22, R18.reuse, 0x10, R14 ;  /* 0x0000001012169825 */ /* 0x040fe200078e020e */
[-C--:B--2---:R-:W-:Y:S02]  /*0ec0*/  @!P0 DMUL R8, R8, R20.reuse ;  /* 0x0000001408088228 */ /* 0x084fe40000000000 */
[----:B------:R-:W-:Y:S01]  /*0ed0*/  @!P0 DMUL R10, R10, R20 ;  /* 0x000000140a0a8228 */ /* 0x000fe20000000000 */
[----:B------:R-:W-:-:S06]  /*0ee0*/  @!P1 IMAD.WIDE R20, R18, 0x8, R12 ;  /* 0x0000000812149825 */ /* 0x000fcc00078e020c */
[----:B------:R0:W-:Y:S04]  /*0ef0*/  @!P0 STG.E.128 desc[UR6][R24.64], R8 ;  /* 0x0000000818008986 */ /* 0x0001e8000c101d06 */
[----:B------:R-:W2:Y:S04]  /*0f00*/  @!P1 LDG.E.64 R20, desc[UR6][R20.64] ;  /* 0x0000000614149981 */ /* 0x000ea8000c1e1b00 */
[----:B0-----:R0:W2:Y:S01]  /*0f10*/  @!P1 LDG.E.128 R8, desc[UR6][R22.64] ;  /* 0x0000000616089981 */ /* 0x0010a2000c1e1d00 */
[----:B------:R-:W-:-:S04]  /*0f20*/  IADD3 R17, PT, PT, R3, 0x100, RZ ;  /* 0x0000010003117810 */ /* 0x000fc80007ffe0ff */
[----:B------:R-:W-:Y:S01]  /*0f30*/  ISETP.GE.AND P0, PT, R17, R2, PT ;  /* 0x000000021100720c */ /* 0x000fe20003f06270 */
[----:B0-----:R-:W-:-:S12]  /*0f40*/  @!P1 IMAD.WIDE R22, R18, 0x10, R6 ;  /* 0x0000001012169825 */ /* 0x001fd800078e0206 */
[C---:B------:R-:W-:Y:S01]  /*0f50*/  @!P0 IMAD.WIDE R18, R17.reuse, 0x8, R12 ;  /* 0x0000000811128825 */ /* 0x040fe200078e020c */
[-C--:B--2---:R-:W-:Y:S02]  /*0f60*/  @!P1 DMUL R8, R8, R20.reuse ;  /* 0x0000001408089228 */ /* 0x084fe40000000000 */
[----:B------:R-:W-:Y:S01]  /*0f70*/  @!P1 DMUL R10, R10, R20 ;  /* 0x000000140a0a9228 */ /* 0x000fe20000000000 */
[----:B------:R-:W-:-:S06]  /*0f80*/  @!P0 IMAD.WIDE R20, R17, 0x10, R14 ;  /* 0x0000001011148825 */ /* 0x000fcc00078e020e */
[----:B------:R0:W-:Y:S04]  /*0f90*/  @!P1 STG.E.128 desc[UR6][R22.64], R8 ;  /* 0x0000000816009986 */ /* 0x0001e8000c101d06 */
[----:B------:R-:W2:Y:S04]  /*0fa0*/  @!P0 LDG.E.64 R18, desc[UR6][R18.64] ;  /* 0x0000000612128981 */ /* 0x000ea8000c1e1b00 */
[----:B0-----:R-:W2:Y:S01]  /*0fb0*/  @!P0 LDG.E.128 R8, desc[UR6][R20.64] ;  /* 0x0000000614088981 */ /* 0x001ea2000c1e1d00 */
[----:B------:R-:W-:Y:S02]  /*0fc0*/  VIADD R3, R3, 0x180 ;  /* 0x0000018003037836 */ /* 0x000fe40000000000 */
[----:B------:R-:W-:-:S03]  /*0fd0*/  @!P0 IMAD.WIDE R26, R17, 0x10, R6 ;  /* 0x00000010111a8825 */ /* 0x000fc600078e0206 */
[----:B------:R-:W-:-:S13]  /*0fe0*/  ISETP.GE.AND P1, PT, R3, R2, PT ;  /* 0x000000020300720c */ /* 0x000fda0003f26270 */
[----:B------:R-:W-:-:S04]  /*0ff0*/  @!P1 IMAD.WIDE R28, R3, 0x8, R12 ;  /* 0x00000008031c9825 */ /* 0x000fc800078e020c */
[----:B------:R-:W-:Y:S01]  /*1000*/  @!P1 IMAD.WIDE R24, R3, 0x10, R14 ;  /* 0x0000001003189825 */ /* 0x000fe200078e020e */
[-C--:B--2---:R-:W-:Y:S02]  /*1010*/  @!P0 DMUL R8, R8, R18.reuse ;  /* 0x0000001208088228 */ /* 0x084fe40000000000 */
[----:B------:R-:W-:-:S07]  /*1020*/  @!P0 DMUL R10, R10, R18 ;  /* 0x000000120a0a8228 */ /* 0x000fce0000000000 */
[----:B------:R0:W-:Y:S04]  /*1030*/  @!P0 STG.E.128 desc[UR6][R26.64], R8 ;  /* 0x000000081a008986 */ /* 0x0001e8000c101d06 */
[----:B------:R-:W2:Y:S04]  /*1040*/  @!P1 LDG.E.64 R28, desc[UR6][R28.64] ;  /* 0x000000061c1c9981 */ /* 0x000ea8000c1e1b00 */
[----:B0-----:R-:W2:Y:S01]  /*1050*/  @!P1 LDG.E.128 R8, desc[UR6][R24.64] ;  /* 0x0000000618089981 */ /* 0x001ea2000c1e1d00 */
[----:B------:R-:W-:-:S04]  /*1060*/  @!P1 IMAD.WIDE R18, R3, 0x10, R6 ;  /* 0x0000001003129825 */ /* 0x000fc800078e0206 */
[----:B------:R-:W-:Y:S01]  /*1070*/  VIADD R4, R4, 0x4 ;  /* 0x0000000404047836 */ /* 0x000fe20000000000 */
[-C--:B--2---:R-:W-:Y:S02]  /*1080*/  @!P1 DMUL R8, R8, R28.reuse ;  /* 0x0000001c08089228 */ /* 0x084fe40000000000 */
[----:B------:R-:W-:-:S07]  /*1090*/  @!P1 DMUL R10, R10, R28 ;  /* 0x0000001c0a0a9228 */ /* 0x000fce0000000000 */
[----:B------:R0:W-:Y:S04]  /*10a0*/  @!P1 STG.E.128 desc[UR6][R18.64], R8 ;  /* 0x0000000812009986 */ /* 0x0001e8000c101d06 */
.L_x_23:
[----:B------:R-:W-:Y:S05]  /*10b0*/  @!P2 EXIT ;  /* 0x000000000000a94d */ /* 0x000fea0003800000 */
[----:B------:R-:W-:Y:S02]  /*10c0*/  ISETP.NE.AND P0, PT, R16, 0x1, PT ;  /* 0x000000011000780c */ /* 0x000fe40003f05270 */
[----:B------:R-:W-:-:S04]  /*10d0*/  LOP3.LUT R5, R5, 0x1, RZ, 0xc0, !PT ;  /* 0x0000000105057812 */ /* 0x000fc800078ec0ff */
[----:B------:R-:W-:-:S07]  /*10e0*/  ISETP.NE.U32.AND P2, PT, R5, 0x1, PT ;  /* 0x000000010500780c */ /* 0x000fce0003f45070 */
[----:B------:R-:W-:Y:S06]  /*10f0*/  @!P0 BRA `(.L_x_24) ;  /* 0x0000000000548947 */ /* 0x000fec0003800000 */
[----:B------:R-:W-:-:S05]  /*1100*/  IMAD R21, R4, 0x80, R0 ;  /* 0x0000008004157824 */ /* 0x000fca00078e0200 */
[----:B------:R-:W-:-:S13]  /*1110*/  ISETP.GE.AND P0, PT, R21, R2, PT ;  /* 0x000000021500720c */ /* 0x000fda0003f06270 */
[----:B0-----:R-:W-:-:S04]  /*1120*/  @!P0 IMAD.WIDE R18, R21, 0x8, R12 ;  /* 0x0000000815128825 */ /* 0x001fc800078e020c */
[C---:B------:R-:W-:Y:S02]  /*1130*/  @!P0 IMAD.WIDE R16, R21.reuse, 0x10, R14 ;  /* 0x0000001015108825 */ /* 0x040fe400078e020e */
[----:B------:R-:W2:Y:S04]  /*1140*/  @!P0 LDG.E.64 R18, desc[UR6][R18.64] ;  /* 0x0000000612128981 */ /* 0x000ea8000c1e1b00 */
[----:B------:R-:W2:Y:S01]  /*1150*/  @!P0 LDG.E.128 R8, desc[UR6][R16.64] ;  /* 0x0000000610088981 */ /* 0x000ea2000c1e1d00 */
[C---:B------:R-:W-:Y:S01]  /*1160*/  IADD3 R3, PT, PT, R21.reuse, 0x80, RZ ;  /* 0x0000008015037810 */ /* 0x040fe20007ffe0ff */
        /* <DEDUP_REMOVED lines=14> */
.L_x_24:
[----:B------:R-:W-:Y:S05]  /*1250*/  @P2 EXIT ;  /* 0x000000000000294d */ /* 0x000fea0003800000 */
[----:B------:R-:W-:-:S05]  /*1260*/  IMAD R3, R4, 0x80, R0 ;  /* 0x0000008004037824 */ /* 0x000fca00078e0200 */
[----:B------:R-:W-:-:S13]  /*1270*/  ISETP.GE.AND P0, PT, R3, R2, PT ;  /* 0x000000020300720c */ /* 0x000fda0003f06270 */
[----:B------:R-:W-:Y:S05]  /*1280*/  @P0 EXIT ;  /* 0x000000000000094d */ /* 0x000fea0003800000 */
[----:B------:R-:W-:-:S04]  /*1290*/  IMAD.WIDE R12, R3, 0x8, R12 ;  /* 0x00000008030c7825 */ /* 0x000fc800078e020c */
[C---:B------:R-:W-:Y:S02]  /*12a0*/  IMAD.WIDE R14, R3.reuse, 0x10, R14 ;  /* 0x00000010030e7825 */ /* 0x040fe400078e020e */
[----:B------:R-:W2:Y:S04]  /*12b0*/  LDG.E.64 R12, desc[UR6][R12.64] ;  /* 0x000000060c0c7981 */ /* 0x000ea8000c1e1b00 */
[----:B01----:R-:W2:Y:S01]  /*12c0*/  LDG.E.128 R8, desc[UR6][R14.64] ;  /* 0x000000060e087981 */ /* 0x003ea2000c1e1d00 */
[----:B------:R-:W-:Y:S01]  /*12d0*/  IMAD.WIDE R6, R3, 0x10, R6 ;  /* 0x0000001003067825 */ /* 0x000fe200078e0206 */
[-C--:B--2---:R-:W-:Y:S02]  /*12e0*/  DMUL R8, R8, R12.reuse ;  /* 0x0000000c08087228 */ /* 0x084fe40000000000 */
[----:B------:R-:W-:-:S07]  /*12f0*/  DMUL R10, R10, R12 ;  /* 0x0000000c0a0a7228 */ /* 0x000fce0000000000 */
[----:B------:R-:W-:Y:S01]  /*1300*/  STG.E.128 desc[UR6][R6.64], R8 ;  /* 0x0000000806007986 */ /* 0x000fe2000c101d06 */
[----:B------:R-:W-:Y:S05]  /*1310*/  EXIT ;  /* 0x000000000000794d */ /* 0x000fea0003800000 */
.L_x_6:
[----:B------:R-:W-:-:S13]  /*1320*/  ISETP.GE.AND P0, PT, R20, 0x1, PT ;  /* 0x000000011400780c */ /* 0x000fda0003f06270 */
[----:B------:R-:W-:Y:S05]  /*1330*/  @!P0 EXIT ;  /* 0x000000000000894d */ /* 0x000fea0003800000 */
[----:B------:R-:W-:Y:S01]  /*1340*/  ISETP.GE.U32.AND P0, PT, R20, 0x8, PT ;  /* 0x000000081400780c */ /* 0x000fe20003f06070 */
[----:B------:R-:W-:-:S12]  /*1350*/  IMAD.MOV.U32 R14, RZ, RZ, RZ ;  /* 0x000000ffff0e7224 */ /* 0x000fd800078e00ff */
[----:B------:R-:W-:Y:S05]  /*1360*/  @!P0 BRA `(.L_x_25) ;  /* 0x00000004001c8947 */ /* 0x000fea0003800000 */
[-C--:B------:R-:W-:Y:S01]  /*1370*/  LEA R18, P0, R4, R8.reuse, 0x3 ;  /* 0x0000000804127211 */ /* 0x080fe200078018ff */
[----:B------:R-:W-:Y:S01]  /*1380*/  IMAD.WIDE.U32 R2, R0, 0x8, R22 ;  /* 0x0000000800027825 */ /* 0x000fe200078e0016 */
[----:B------:R-:W-:Y:S02]  /*1390*/  LOP3.LUT R14, R20, 0x7ffffff8, RZ, 0xc0, !PT ;  /* 0x7ffffff8140e7812 */ /* 0x000fe400078ec0ff */
[----:B------:R-:W-:Y:S01]  /*13a0*/  LEA.HI.X R19, R4, R9, R11, 0x3, P0 ;  /* 0x0000000904137211 */ /* 0x000fe200000f1c0b */
[----:B------:R-:W-:Y:S01]  /*13b0*/  IMAD.WIDE.U32 R22, R0, 0x10, R16 ;  /* 0x0000001000167825 */ /* 0x000fe200078e0010 */
[----:B------:R-:W-:Y:S02]  /*13c0*/  IADD3 R5, P0, PT, R2, R8, RZ ;  /* 0x0000000802057210 */ /* 0x000fe40007f1e0ff */
[----:B------:R-:W-:Y:S01]  /*13d0*/  IADD3 R15, PT, PT, -R14, RZ, RZ ;  /* 0x000000ff0e0f7210 */ /* 0x000fe20007ffe1ff */
[----:B------:R-:W-:Y:S01]  /*13e0*/  IMAD.MOV.U32 R2, RZ, RZ, R23 ;  /* 0x000000ffff027224 */ /* 0x000fe200078e0017 */
[----:B------:R-:W-:Y:S01]  /*13f0*/  MOV R4, R22 ;  /* 0x0000001600047202 */ /* 0x000fe20000000f00 */
[----:B------:R-:W-:-:S02]  /*1400*/  IMAD.X R3, R3, 0x1, R9, P0 ;  /* 0x0000000103037824 */ /* 0x000fc400000e0609 */
[----:B------:R-:W-:-:S07]  /*1410*/  VIADD R0, R0, 0x80 ;  /* 0x0000008000007836 */ /* 0x000fce0000000000 */
.L_x_26:
[----:B------:R-:W-:Y:S01]  /*1420*/  IADD3 R28, P0, PT, R4, UR10, RZ ;  /* 0x0000000a041c7c10 */ /* 0x000fe2000ff1e0ff */
[----:B------:R-:W-:Y:S02]  /*1430*/  IMAD.MOV.U32 R24, RZ, RZ, R5 ;  /* 0x000000ffff187224 */ /* 0x000fe400078e0005 */
[----:B------:R-:W-:Y:S01]  /*1440*/  IMAD.MOV.U32 R25, RZ, RZ, R3 ;  /* 0x000000ffff197224 */ /* 0x000fe200078e0003 */
[----:B------:R-:W-:-:S04]  /*1450*/  IADD3.X R29, PT, PT, R2, UR11, RZ, P0, !PT ;  /* 0x0000000b021d7c10 */ /* 0x000fc800087fe4ff */
[----:B0-----:R0:W2:Y:S04]  /*1460*/  LDG.E.64 R22, desc[UR6][R24.64] ;  /* 0x0000000618167981 */ /* 0x0010a8000c1e1b00 */
[----:B------:R-:W2:Y:S01]  /*1470*/  LDG.E.128 R8, desc[UR6][R28.64] ;  /* 0x000000061c087981 */ /* 0x000ea2000c1e1d00 */
[----:B------:R-:W-:Y:S01]  /*1480*/  IADD3 R20, P0, PT, R4, UR8, RZ ;  /* 0x0000000804147c10 */ /* 0x000fe2000ff1e0ff */
[----:B------:R-:W-:-:S03]  /*1490*/  IMAD.WIDE R26, R0, 0x10, R16 ;  /* 0x00000010001a7825 */ /* 0x000fc600078e0210 */
[----:B------:R-:W-:Y:S01]  /*14a0*/  IADD3.X R21, PT, PT, R2, UR9, RZ, P0, !PT ;  /* 0x0000000902157c10 */ /* 0x000fe200087fe4ff */
[----:B0-----:R-:W-:Y:S01]  /*14b0*/  IMAD.WIDE R24, R0, 0x8, R18 ;  /* 0x0000000800187825 */ /* 0x001fe200078e0212 */
[-C--:B--2---:R-:W-:Y:S02]  /*14c0*/  DMUL R8, R8, R22.reuse ;  /* 0x0000001608087228 */ /* 0x084fe40000000000 */
[----:B------:R-:W-:Y:S01]  /*14d0*/  DMUL R10, R10, R22 ;  /* 0x000000160a0a7228 */ /* 0x000fe20000000000 */
[----:B------:R-:W-:-:S04]  /*14e0*/  IADD3 R22, P0, PT, R26, UR10, RZ ;  /* 0x0000000a1a167c10 */ /* 0x000fc8000ff1e0ff */
[C---:B------:R-:W-:Y:S02]  /*14f0*/  IADD3.X R23, PT, PT, R27.reuse, UR11, RZ, P0, !PT ;  /* 0x0000000b1b177c10 */ /* 0x040fe400087fe4ff */
[----:B------:R0:W-:Y:S02]  /*1500*/  STG.E.128 desc[UR6][R20.64], R8 ;  /* 0x0000000814007986 */ /* 0x0001e4000c101d06 */
[----:B0-----:R-:W-:Y:S02]  /*1510*/  IADD3 R20, P1, PT, R26, UR8, RZ ;  /* 0x000000081a147c10 */ /* 0x001fe4000ff3e0ff */
[----:B------:R-:W2:Y:S02]  /*1520*/  LDG.E.128 R8, desc[UR6][R22.64] ;  /* 0x0000000616087981 */ /* 0x000ea4000c1e1d00 */
[----:B------:R-:W-:Y:S02]  /*1530*/  IADD3.X R21, PT, PT, R27, UR9, RZ, P1, !PT ;  /* 0x000000091b157c10 */ /* 0x000fe40008ffe4ff */
[----:B------:R-:W2:Y:S02]  /*1540*/  LDG.E.64 R26, desc[UR6][R24.64] ;  /* 0x00000006181a7981 */ /* 0x000ea4000c1e1b00 */
[----:B--2---:R-:W-:-:S02]  /*1550*/  DMUL R8, R8, R26 ;  /* 0x0000001a08087228 */ /* 0x004fc40000000000 */
[----:B------:R-:W-:-:S07]  /*1560*/  DMUL R10, R10, R26 ;  /* 0x0000001a0a0a7228 */ /* 0x000fce0000000000 */
[----:B------:R0:W-:Y:S04]  /*1570*/  STG.E.128 desc[UR6][R20.64], R8 ;  /* 0x0000000814007986 */ /* 0x0001e8000c101d06 */
[----:B------:R-:W2:Y:S04]  /*1580*/  LDG.E.64 R26, desc[UR6][R24.64+0x400] ;  /* 0x00040006181a7981 */ /* 0x000ea8000c1e1b00 */
[----:B0-----:R-:W2:Y:S02]  /*1590*/  LDG.E.128 R8, desc[UR6][R22.64+0x800] ;  /* 0x0008000616087981 */ /* 0x001ea4000c1e1d00 */
        /* <DEDUP_REMOVED lines=24> */
[----:B0-----:R-:W2:Y:S01]  /*1720*/  LDG.E.128 R8, desc[UR6][R22.64+0x3000] ;  /* 0x0030000616087981 */ /* 0x001ea2000c1e1d00 */
[----:B------:R-:W-:-:S05]  /*1730*/  VIADD R15, R15, 0x8 ;  /* 0x000000080f0f7836 */ /* 0x000fca0000000000 */
[----:B------:R-:W-:Y:S02]  /*1740*/  ISETP.NE.AND P0, PT, R15, RZ, PT ;  /* 0x000000ff0f00720c */ /* 0x000fe40003f05270 */
[----:B------:R-:W-:Y:S02]  /*1750*/  IADD3 R5, P2, PT, R5, 0x2000, RZ ;  /* 0x0000200005057810 */ /* 0x000fe40007f5e0ff */
[----:B------:R-:W-:Y:S01]  /*1760*/  IADD3 R4, P1, PT, R4, 0x4000, RZ ;  /* 0x0000400004047810 */ /* 0x000fe20007f3e0ff */
[----:B------:R-:W-:Y:S02]  /*1770*/  VIADD R0, R0, 0x400 ;  /* 0x0000040000007836 */ /* 0x000fe40000000000 */
[----:B------:R-:W-:Y:S01]  /*1780*/  IMAD.X R3, RZ, RZ, R3, P2 ;  /* 0x000000ffff037224 */ /* 0x000fe200010e0603 */
[----:B------:R-:W-:Y:S01]  /*1790*/  IADD3.X R2, PT, PT, RZ, R2, RZ, P1, !PT ;  /* 0x00000002ff027210 */ /* 0x000fe20000ffe4ff */
[-C--:B--2---:R-:W-:Y:S02]  /*17a0*/  DMUL R8, R8, R24.reuse ;  /* 0x0000001808087228 */ /* 0x084fe40000000000 */
[----:B------:R-:W-:-:S07]  /*17b0*/  DMUL R10, R10, R24 ;  /* 0x000000180a0a7228 */ /* 0x000fce0000000000 */
[----:B------:R0:W-:Y:S01]  /*17c0*/  STG.E.128 desc[UR6][R20.64+0x3000], R8 ;  /* 0x0030000814007986 */ /* 0x0001e2000c101d06 */
[----:B------:R-:W-:Y:S05]  /*17d0*/  @P0 BRA `(.L_x_26) ;  /* 0xfffffffc00100947 */ /* 0x000fea000383ffff */
.L_x_25:
[----:B------:R-:W0:Y:S02]  /*17e0*/  LDC R2, c[0x0][0x388] ;  /* 0x0000e200ff027b82 */ /* 0x000e240000000800 */
[----:B0-----:R-:W-:-:S13]  /*17f0*/  LOP3.LUT P0, R10, R2, 0x7, RZ, 0xc0, !PT ;  /* 0x00000007020a7812 */ /* 0x001fda000780c0ff */
[----:B------:R-:W-:Y:S05]  /*1800*/  @!P0 EXIT ;  /* 0x000000000000894d */ /* 0x000fea0003800000 */
[----:B------:R-:W-:Y:S01]  /*1810*/  IMAD.SHL.U32 R8, R2, 0x80, RZ ;  /* 0x0000008002087824 */ /* 0x000fe200078e00ff */
[----:B------:R-:W0:Y:S01]  /*1820*/  LDCU.64 UR8, c[0x0][0x398] ;  /* 0x00007300ff0877ac */ /* 0x000e220008000a00 */
[----:B------:R-:W-:-:S03]  /*1830*/  ISETP.GE.U32.AND P0, PT, R10, 0x4, PT ;  /* 0x000000040a00780c */ /* 0x000fc60003f06070 */
[----:B------:R-:W-:Y:S01]  /*1840*/  SHF.R.S32.HI R0, RZ, 0x1f, R8 ;  /* 0x0000001fff007819 */ /* 0x000fe20000011408 */
[----:B------:R-:W-:-:S04]  /*1850*/  IMAD.WIDE.U32 R8, R8, UR4, RZ ;  /* 0x0000000408087c25 */ /* 0x000fc8000f8e00ff */
[----:B------:R-:W-:Y:S01]  /*1860*/  IMAD R3, R0, UR4, RZ ;  /* 0x0000000400037c24 */ /* 0x000fe2000f8e02ff */
[----:B------:R-:W-:Y:S01]  /*1870*/  SHF.L.U32 R4, R8, 0x4, RZ ;  /* 0x0000000408047819 */ /* 0x000fe200000006ff */
[----:B------:R-:W1:Y:S02]  /*1880*/  S2R R0, SR_TID.X ;  /* 0x0000000000007919 */ /* 0x000e640000002100 */
[----:B------:R-:W-:Y:S01]  /*1890*/  IMAD.IADD R5, R9, 0x1, R3 ;  /* 0x0000000109057824 */ /* 0x000fe200078e0203 */
[----:B------:R-:W-:Y:S02]  /*18a0*/  LOP3.LUT R3, R2, 0x3, RZ, 0xc0, !PT ;  /* 0x0000000302037812 */ /* 0x000fe400078ec0ff */
[----:B0-----:R-:W-:Y:S02]  /*18b0*/  IADD3 R4, P2, PT, R4, UR8, RZ ;  /* 0x0000000804047c10 */ /* 0x001fe4000ff5e0ff */
[----:B------:R-:W-:Y:S02]  /*18c0*/  SHF.L.U64.HI R5, R8, 0x4, R5 ;  /* 0x0000000408057819 */ /* 0x000fe40000010205 */
[----:B------:R-:W-:-:S02]  /*18d0*/  ISETP.NE.AND P1, PT, R3, RZ, PT ;  /* 0x000000ff0300720c */ /* 0x000fc40003f25270 */
[----:B------:R-:W-:Y:S01]  /*18e0*/  IADD3.X R5, PT, PT, R5, UR9, RZ, P2, !PT ;  /* 0x0000000905057c10 */ /* 0x000fe200097fe4ff */
[----:B------:R-:W-:Y:S10]  /*18f0*/  @!P0 BRA `(.L_x_27) ;  /* 0x0000000000648947 */ /* 0x000ff40003800000 */
[----:B-1----:R-:W-:-:S04]  /*1900*/  IMAD R15, R14, 0x80, R0 ;  /* 0x000000800e0f7824 */ /* 0x002fc800078e0200 */
[----:B------:R-:W-:-:S04]  /*1910*/  IMAD.WIDE R18, R15, 0x8, R12 ;  /* 0x000000080f127825 */ /* 0x000fc800078e020c */
[C---:B------:R-:W-:Y:S01]  /*1920*/  IMAD.WIDE R20, R15.reuse, 0x10, R4 ;  /* 0x000000100f147825 */ /* 0x040fe200078e0204 */
[----:B------:R-:W2:Y:S04]  /*1930*/  LDG.E.64 R16, desc[UR6][R18.64] ;  /* 0x0000000612107981 */ /* 0x000ea8000c1e1b00 */
[----:B------:R-:W2:Y:S02]  /*1940*/  LDG.E.128 R8, desc[UR6][R20.64] ;  /* 0x0000000614087981 */ /* 0x000ea4000c1e1d00 */
[-C--:B--2---:R-:W-:Y:S02]  /*1950*/  DMUL R8, R8, R16.reuse ;  /* 0x0000001008087228 */ /* 0x084fe40000000000 */
[----:B------:R-:W-:Y:S01]  /*1960*/  DMUL R10, R10, R16 ;  /* 0x000000100a0a7228 */ /* 0x000fe20000000000 */
[----:B------:R-:W-:-:S06]  /*1970*/  IMAD.WIDE R16, R15, 0x10, R6 ;  /* 0x000000100f107825 */ /* 0x000fcc00078e0206 */
        /* <DEDUP_REMOVED lines=13> */
[----:B------:R-:W-:Y:S01]  /*1a50*/  VIADD R14, R14, 0x4 ;  /* 0x000000040e0e7836 */ /* 0x000fe20000000000 */
[----:B--2---:R-:W-:-:S02]  /*1a60*/  DMUL R8, R8, R22 ;  /* 0x0000001608087228 */ /* 0x004fc40000000000 */
[----:B------:R-:W-:-:S07]  /*1a70*/  DMUL R10, R10, R22 ;  /* 0x000000160a0a7228 */ /* 0x000fce0000000000 */
[----:B------:R0:W-:Y:S04]  /*1a80*/  STG.E.128 desc[UR6][R16.64+0x1800], R8 ;  /* 0x0018000810007986 */ /* 0x0001e8000c101d06 */
.L_x_27:
[----:B------:R-:W-:Y:S05]  /*1a90*/  @!P1 EXIT ;  /* 0x000000000000994d */ /* 0x000fea0003800000 */
[----:B------:R-:W-:Y:S02]  /*1aa0*/  ISETP.NE.AND P0, PT, R3, 0x1, PT ;  /* 0x000000010300780c */ /* 0x000fe40003f05270 */
[----:B------:R-:W-:-:S04]  /*1ab0*/  LOP3.LUT R2, R2, 0x1, RZ, 0xc0, !PT ;  /* 0x0000000102027812 */ /* 0x000fc800078ec0ff */
[----:B------:R-:W-:-:S07]  /*1ac0*/  ISETP.NE.U32.AND P1, PT, R2, 0x1, PT ;  /* 0x000000010200780c */ /* 0x000fce0003f25070 */
[----:B------:R-:W-:Y:S06]  /*1ad0*/  @!P0 BRA `(.L_x_28) ;  /* 0x00000000003c8947 */ /* 0x000fec0003800000 */
[----:B-1----:R-:W-:-:S05]  /*1ae0*/  LEA R15, R14, R0, 0x7 ;  /* 0x000000000e0f7211 */ /* 0x002fca00078e38ff */
[----:B------:R-:W-:-:S04]  /*1af0*/  IMAD.WIDE R24, R15, 0x8, R12 ;  /* 0x000000080f187825 */ /* 0x000fc800078e020c */
[C---:B------:R-:W-:Y:S01]  /*1b00*/  IMAD.WIDE R20, R15.reuse, 0x10, R4 ;  /* 0x000000100f147825 */ /* 0x040fe200078e0204 */
[----:B------:R-:W2:Y:S04]  /*1b10*/  LDG.E.64 R2, desc[UR6][R24.64] ;  /* 0x0000000618027981 */ /* 0x000ea8000c1e1b00 */
[----:B0-----:R-:W2:Y:S02]  /*1b20*/  LDG.E.128 R8, desc[UR6][R20.64] ;  /* 0x0000000614087981 */ /* 0x001ea4000c1e1d00 */
[-C--:B--2---:R-:W-:Y:S02]  /*1b30*/  DMUL R8, R8, R2.reuse ;  /* 0x0000000208087228 */ /* 0x084fe40000000000 */
[----:B------:R-:W-:Y:S01]  /*1b40*/  DMUL R10, R10, R2 ;  /* 0x000000020a0a7228 */ /* 0x000fe20000000000 */
[----:B------:R-:W-:-:S06]  /*1b50*/  IMAD.WIDE R2, R15, 0x10, R6 ;  /* 0x000000100f027825 */ /* 0x000fcc00078e0206 */
[----:B------:R2:W-:Y:S04]  /*1b60*/  STG.E.128 desc[UR6][R2.64], R8 ;  /* 0x0000000802007986 */ /* 0x0005e8000c101d06 */
[----:B------:R-:W3:Y:S04]  /*1b70*/  LDG.E.64 R22, desc[UR6][R24.64+0x400] ;  /* 0x0004000618167981 */ /* 0x000ee8000c1e1b00 */
[----:B------:R-:W3:Y:S01]  /*1b80*/  LDG.E.128 R16, desc[UR6][R20.64+0x800] ;  /* 0x0008000614107981 */ /* 0x000ee2000c1e1d00 */
[----:B------:R-:W-:Y:S01]  /*1b90*/  VIADD R14, R14, 0x2 ;  /* 0x000000020e0e7836 */ /* 0x000fe20000000000 */
[----:B---3--:R-:W-:-:S02]  /*1ba0*/  DMUL R16, R16, R22 ;  /* 0x0000001610107228 */ /* 0x008fc40000000000 */
[----:B------:R-:W-:-:S07]  /*1bb0*/  DMUL R18, R18, R22 ;  /* 0x0000001612127228 */ /* 0x000fce0000000000 */
[----:B------:R2:W-:Y:S04]  /*1bc0*/  STG.E.128 desc[UR6][R2.64+0x800], R16 ;  /* 0x0008001002007986 */ /* 0x0005e8000c101d06 */
.L_x_28:
[----:B------:R-:W-:Y:S05]  /*1bd0*/  @P1 EXIT ;  /* 0x000000000000194d */ /* 0x000fea0003800000 */
[----:B-12---:R-:W-:-:S04]  /*1be0*/  IMAD R3, R14, 0x80, R0 ;  /* 0x000000800e037824 */ /* 0x006fc800078e0200 */
[----:B------:R-:W-:-:S04]  /*1bf0*/  IMAD.WIDE R12, R3, 0x8, R12 ;  /* 0x00000008030c7825 */ /* 0x000fc800078e020c */
[C---:B------:R-:W-:Y:S02]  /*1c00*/  IMAD.WIDE R4, R3.reuse, 0x10, R4 ;  /* 0x0000001003047825 */ /* 0x040fe400078e0204 */
[----:B------:R-:W2:Y:S04]  /*1c10*/  LDG.E.64 R12, desc[UR6][R12.64] ;  /* 0x000000060c0c7981 */ /* 0x000ea8000c1e1b00 */
[----:B0-----:R-:W2:Y:S01]  /*1c20*/  LDG.E.128 R8, desc[UR6][R4.64] ;  /* 0x0000000604087981 */ /* 0x001ea2000c1e1d00 */
[----:B------:R-:W-:Y:S01]  /*1c30*/  IMAD.WIDE R6, R3, 0x10, R6 ;  /* 0x0000001003067825 */ /* 0x000fe200078e0206 */
[-C--:B--2---:R-:W-:Y:S02]  /*1c40*/  DMUL R8, R8, R12.reuse ;  /* 0x0000000c08087228 */ /* 0x084fe40000000000 */
[----:B------:R-:W-:-:S07]  /*1c50*/  DMUL R10, R10, R12 ;  /* 0x0000000c0a0a7228 */ /* 0x000fce0000000000 */
[----:B------:R-:W-:Y:S01]  /*1c60*/  STG.E.128 desc[UR6][R6.64], R8 ;  /* 0x0000000806007986 */ /* 0x000fe2000c101d06 */
[----:B------:R-:W-:Y:S05]  /*1c70*/  EXIT ;  /* 0x000000000000794d */ /* 0x000fea0003800000 */
.L_x_29:
[----:B------:R-:W-:-:S00]  /*1c80*/  BRA `(.L_x_29) ;  /* 0xfffffffc00fc7947 */ /* 0x000fc0000383ffff */
[----:B------:R-:W-:-:S00]  /*1c90*/  NOP ;  /* 0x0000000000007918 */ /* 0x000fc00000000000 */
        /* <DEDUP_REMOVED lines=14> */
.L_x_612:


//--------------------- .text._ZN3cub18CUB_300001_SM_10006detail9transform16transform_kernelINS2_10policy_hubILb1EN4cuda3std3__45tupleIJN6thrust24THRUST_300001_SM_1000_NS6detail15normal_iteratorINSA_10device_ptrINSA_7complexIdEEEEEENSC_INSD_IdEEEEEEEE10policy1000Ei10field_areaSH_JPSF_PdEEEvT0_iT1_T2_DpNS2_10kernel_argIT3_EE --------------------------
	.section	.text._ZN3cub18CUB_300001_SM_10006detail9transform16transform_kernelINS2_10policy_hubILb1EN4cuda3std3__45tupleIJN6thrust24THRUST_300001_SM_1000_NS6detail15normal_iteratorINSA_10device_ptrINSA_7complexIdEEEEEENSC_INSD_IdEEEEEEEE10policy1000Ei10field_areaSH_JPSF_PdEEEvT0_iT1_T2_DpNS2_10kernel_argIT3_EE,"ax",@progbits
	.align	128
        .global         _ZN3cub18CUB_300001_SM_10006detail9transform16transform_kernelINS2_10policy_hubILb1EN4cuda3std3__45tupleIJN6thrust24THRUST_300001_SM_1000_NS6detail15normal_iteratorINSA_10device_ptrINSA_7complexIdEEEEEENSC_INSD_IdEEEEEEEE10policy1000Ei10field_areaSH_JPSF_PdEEEvT0_iT1_T2_DpNS2_10kernel_argIT3_EE
        .type           _ZN3cub18CUB_300001_SM_10006detail9transform16transform_kernelINS2_10policy_hubILb1EN4cuda3std3__45tupleIJN6thrust24THRUST_300001_SM_1000_NS6detail15normal_iteratorINSA_10device_ptrINSA_7complexIdEEEEEENSC_INSD_IdEEEEEEEE10policy1000Ei10field_areaSH_JPSF_PdEEEvT0_iT1_T2_DpNS2_10kernel_argIT3_EE,@function
        .size           _ZN3cub18CUB_300001_SM_10006detail9transform16transform_kernelINS2_10policy_hubILb1EN4cuda3std3__45tupleIJN6thrust24THRUST_300001_SM_1000_NS6detail15normal_iteratorINSA_10device_ptrINSA_7complexIdEEEEEENSC_INSD_IdEEEEEEEE10policy1000Ei10field_areaSH_JPSF_PdEEEvT0_iT1_T2_DpNS2_10kernel_argIT3_EE,(.L_x_613 - _ZN3cub18CUB_300001_SM_10006detail9transform16transform_kernelINS2_10policy_hubILb1EN4cuda3std3__45tupleIJN6thrust24THRUST_300001_SM_1000_NS6detail15normal_iteratorINSA_10device_ptrINSA_7complexIdEEEEEENSC_INSD_IdEEEEEEEE10policy1000Ei10field_areaSH_JPSF_PdEEEvT0_iT1_T2_DpNS2_10kernel_argIT3_EE)
        .other          _ZN3cub18CUB_300001_SM_10006detail9transform16transform_kernelINS2_10policy_hubILb1EN4cuda3std3__45tupleIJN6thrust24THRUST_300001_SM_1000_NS6detail15normal_iteratorINSA_10device_ptrINSA_7complexIdEEEEEENSC_INSD_IdEEEEEEEE10policy1000Ei10field_areaSH_JPSF_PdEEEvT0_iT1_T2_DpNS2_10kernel_argIT3_EE,@"STO_CUDA_ENTRY STV_DEFAULT"
_ZN3cub18CUB_300001_SM_10006detail9transform16transform_kernelINS2_10policy_hubILb1EN4cuda3std3__45tupleIJN6thrust24THRUST_300001_SM_1000_NS6detail15normal_iteratorINSA_10device_ptrINSA_7complexIdEEEEEENSC_INSD_IdEEEEEEEE10policy1000Ei10field_areaSH_JPSF_PdEEEvT0_iT1_T2_DpNS2_10kernel_argIT3_EE:
.text._ZN3cub18CUB_300001_SM_10006detail9transform16transform_kernelINS2_10policy_hubILb1EN4cuda3std3__45tupleIJN6thrust24THRUST_300001_SM_1000_NS6detail15normal_iteratorINSA_10device_ptrINSA_7complexIdEEEEEENSC_INSD_IdEEEEEEEE10policy1000Ei10field_areaSH_JPSF_PdEEEvT0_iT1_T2_DpNS2_10kernel_argIT3_EE:
[----:B------:R-:W-:Y:S08]  /*0000*/  LDC R1, c[0x0][0x37c] ;  /* 0x0000df00ff017b82 */ /* 0x000ff00000000800 */
[----:B------:R-:W0:Y:S01]  /*0010*/  LDC.64 R8, c[0x0][0x380] ;  /* 0x0000e000ff087b82 */ /* 0x000e220000000a00 */
[----:B------:R-:W1:Y:S01]  /*0020*/  S2R R10, SR_TID.X ;  /* 0x00000000000a7919 */ /* 0x000e620000002100 */
[----:B------:R-:W-:Y:S06]  /*0030*/  BSSY.RECONVERGENT B0, `(.L_x_30) ;  /* 0x0000016000007945 */ /* 0x000fec0003800200 */
[----:B------:R-:W2:Y:S01]  /*0040*/  S2UR UR4, SR_CTAID.X ;  /* 0x00000000000479c3 */ /* 0x000ea20000002500 */
[----:B0-----:R-:W-:-:S04]  /*0050*/  IMAD.SHL.U32 R2, R9, 0x80, RZ ;  /* 0x0000008009027824 */ /* 0x001fc800078e00ff */
[----:B--2---:R-:W-:Y:S01]  /*0060*/  IMAD R5, R2, UR4, RZ ;  /* 0x0000000402057c24 */ /* 0x004fe2000f8e02ff */
[----:B-1----:R-:W-:-:S03]  /*0070*/  SHF.L.U32 R7, R10, 0x7, RZ ;  /* 0x000000070a077819 */ /* 0x002fc600000006ff */
[----:B------:R-:W-:-:S05]  /*0080*/  IMAD.IADD R3, R8, 0x1, -R5 ;  /* 0x0000000108037824 */ /* 0x000fca00078e0a05 */
[----:B------:R-:W-:-:S05]  /*0090*/  VIMNMX R0, PT, PT, R2, R3, PT ;  /* 0x0000000302007248 */ /* 0x000fca0003fe0100 */
[C---:B------:R-:W-:Y:S02]  /*00a0*/  IMAD.SHL.U32 R6, R0.reuse, 0x10, RZ ;  /* 0x0000001000067824 */ /* 0x040fe400078e00ff */
[----:B------:R-:W-:-:S03]  /*00b0*/  IMAD.SHL.U32 R4, R0, 0x8, RZ ;  /* 0x0000000800047824 */ /* 0x000fc600078e00ff */
[C---:B------:R-:W-:Y:S02]  /*00c0*/  ISETP.GE.AND P0, PT, R7.reuse, R6, PT ;  /* 0x000000060700720c */ /* 0x040fe40003f06270 */
[----:B------:R-:W-:-:S11]  /*00d0*/  ISETP.GE.AND P1, PT, R7, R4, PT ;  /* 0x000000040700720c */ /* 0x000fd60003f26270 */
[----:B------:R-:W-:Y:S05]  /*00e0*/  @P0 BRA `(.L_x_31) ;  /* 0x0000000000280947 */ /* 0x000fea0003800000 */
[----:B------:R-:W0:Y:S01]  /*00f0*/  LDC.64 R12, c[0x0][0x398] ;  /* 0x0000e600ff0c7b82 */ /* 0x000e220000000a00 */
[----:B------:R-:W-:Y:S01]  /*0100*/  MOV R11, R7 ;  /* 0x00000007000b7202 */ /* 0x000fe20000000f00 */
[----:B0-----:R-:W-:-:S04]  /*0110*/  IMAD.WIDE.U32 R12, R10, 0x80, R12 ;  /* 0x000000800a0c7825 */ /* 0x001fc800078e000c */
[----:B------:R-:W-:-:S07]  /*0120*/  IMAD.WIDE R12, R5, 0x10, R12 ;  /* 0x00000010050c7825 */ /* 0x000fce00078e020c */
.L_x_32:
[----:B------:R-:W-:Y:S01]  /*0130*/  VIADD R11, R11, 0x4000 ;  /* 0x000040000b0b7836 */ /* 0x000fe20000000000 */
[----:B------:R0:W-:Y:S04]  /*0140*/  CCTL.E.PF2 [R12] ;  /* 0x000000000c00798f */ /* 0x0001e80000800100 */
[----:B------:R-:W-:Y:S02]  /*0150*/  ISETP.GE.AND P0, PT, R11, R6, PT ;  /* 0x000000060b00720c */ /* 0x000fe40003f06270 */
[----:B0-----:R-:W-:-:S05]  /*0160*/  IADD3 R12, P2, PT, R12, 0x4000, RZ ;  /* 0x000040000c0c7810 */ /* 0x001fca0007f5e0ff */
[----:B------:R-:W-:-:S06]  /*0170*/  IMAD.X R13, RZ, RZ, R13, P2 ;  /* 0x000000ffff0d7224 */ /* 0x000fcc00010e060d */
[----:B------:R-:W-:Y:S05]  /*0180*/  @!P0 BRA `(.L_x_32) ;  /* 0xfffffffc00e88947 */ /* 0x000fea000383ffff */
.L_x_31:
[----:B------:R-:W-:Y:S05]  /*0190*/  BSYNC.RECONVERGENT B0 ;  /* 0x0000000000007941 */ /* 0x000fea0003800200 */
.L_x_30:
[----:B------:R-:W-:Y:S04]  /*01a0*/  BSSY.RECONVERGENT B0, `(.L_x_33) ;  /* 0x000000b000007945 */ /* 0x000fe80003800200 */
[----:B------:R-:W-:Y:S05]  /*01b0*/  @P1 BRA `(.L_x_34) ;  /* 0x0000000000241947 */ /* 0x000fea0003800000 */
[----:B------:R-:W0:Y:S02]  /*01c0*/  LDC.64 R12, c[0x0][0x3a8] ;  /* 0x0000ea00ff0c7b82 */ /* 0x000e240000000a00 */
[----:B0-----:R-:W-:-:S04]  /*01d0*/  IMAD.WIDE.U32 R12, R10, 0x80, R12 ;  /* 0x000000800a0c7825 */ /* 0x001fc800078e000c */
[----:B------:R-:W-:-:S07]  /*01e0*/  IMAD.WIDE R12, R5, 0x8, R12 ;  /* 0x00000008050c7825 */ /* 0x000fce00078e020c */
.L_x_35:
[----:B------:R-:W-:Y:S01]  /*01f0*/  IADD3 R7, PT, PT, R7, 0x4000, RZ ;  /* 0x0000400007077810 */ /* 0x000fe20007ffe0ff */
[----:B------:R0:W-:Y:S03]  /*0200*/  CCTL.E.PF2 [R12] ;  /* 0x000000000c00798f */ /* 0x0001e60000800100 */
[----:B------:R-:W-:Y:S02]  /*0210*/  ISETP.GE.AND P0, PT, R7, R4, PT ;  /* 0x000000040700720c */ /* 0x000fe40003f06270 */
[----:B0-----:R-:W-:-:S05]  /*0220*/  IADD3 R12, P1, PT, R12, 0x4000, RZ ;  /* 0x000040000c0c7810 */ /* 0x001fca0007f3e0ff */
[----:B------:R-:W-:-:S06]  /*0230*/  IMAD.X R13, RZ, RZ, R13, P1 ;  /* 0x000000ffff0d7224 */ /* 0x000fcc00008e060d */
[----:B------:R-:W-:Y:S05]  /*0240*/  @!P0 BRA `(.L_x_35) ;  /* 0xfffffffc00e88947 */ /* 0x000fea000383ffff */
.L_x_34:
[----:B------:R-:W-:Y:S05]  /*0250*/  BSYNC.RECONVERGENT B0 ;  /* 0x0000000000007941 */ /* 0x000fea0003800200 */
.L_x_33:
[----:B------:R-:W0:Y:S01]  /*0260*/  LDCU.128 UR12, c[0x0][0x390] ;  /* 0x00007200ff0c77ac */ /* 0x000e220008000c00 */
[----:B------:R-:W-:Y:S01]  /*0270*/  ISETP.GT.AND P0, PT, R2, R3, PT ;  /* 0x000000030200720c */ /* 0x000fe20003f04270 */
[C---:B------:R-:W-:Y:S01]  /*0280*/  IMAD.WIDE R16, R5.reuse, 0x10, RZ ;  /* 0x0000001005107825 */ /* 0x040fe200078e02ff */
[----:B------:R-:W1:Y:S03]  /*0290*/  LDCU.64 UR8, c[0x0][0x3a8] ;  /* 0x00007500ff0877ac */ /* 0x000e660008000a00 */
[----:B------:R-:W-:Y:S01]  /*02a0*/  IMAD.WIDE R18, R5, 0x8, RZ ;  /* 0x0000000805127825 */ /* 0x000fe200078e02ff */
[----:B------:R-:W2:Y:S01]  /*02b0*/  LDCU.64 UR6, c[0x0][0x358] ;  /* 0x00006b00ff0677ac */ /* 0x000ea20008000a00 */
[C---:B0-----:R-:W-:Y:S02]  /*02c0*/  IADD3 R12, P1, PT, R16.reuse, UR14, RZ ;  /* 0x0000000e100c7c10 */ /* 0x041fe4000ff3e0ff */
[----:B------:R-:W-:-:S02]  /*02d0*/  IADD3 R6, P3, PT, R16, UR12, RZ ;  /* 0x0000000c10067c10 */ /* 0x000fc4000ff7e0ff */
[----:B-1----:R-:W-:Y:S02]  /*02e0*/  IADD3 R4, P2, PT, R18, UR8, RZ ;  /* 0x0000000812047c10 */ /* 0x002fe4000ff5e0ff */
[----:B------:R-:W-:Y:S02]  /*02f0*/  IADD3.X R13, PT, PT, R17, UR15, RZ, P1, !PT ;  /* 0x0000000f110d7c10 */ /* 0x000fe40008ffe4ff */
[----:B------:R-:W-:Y:S02]  /*0300*/  IADD3.X R5, PT, PT, R19, UR9, RZ, P2, !PT ;  /* 0x0000000913057c10 */ /* 0x000fe400097fe4ff */
[----:B------:R-:W-:Y:S01]  /*0310*/  IADD3.X R7, PT, PT, R17, UR13, RZ, P3, !PT ;  /* 0x0000000d11077c10 */ /* 0x000fe20009ffe4ff */
[----:B--2---:R-:W-:Y:S06]  /*0320*/  @P0 BRA `(.L_x_36) ;  /* 0x0000000800440947 */ /* 0x004fec0003800000 */
[----:B------:R-:W-:-:S13]  /*0330*/  ISETP.GE.AND P0, PT, R9, 0x1, PT ;  /* 0x000000010900780c */ /* 0x000fda0003f06270 */
[----:B------:R-:W-:Y:S05]  /*0340*/  @!P0 EXIT ;  /* 0x000000000000894d */ /* 0x000fea0003800000 */
[----:B------:R-:W-:Y:S01]  /*0350*/  ISETP.GE.U32.AND P0, PT, R9, 0x8, PT ;  /* 0x000000080900780c */ /* 0x000fe20003f06070 */
[----:B------:R-:W-:-:S12]  /*0360*/  IMAD.MOV.U32 R3, RZ, RZ, RZ ;  /* 0x000000ffff037224 */ /* 0x000fd800078e00ff */
[----:B------:R-:W-:Y:S05]  /*0370*/  @!P0 BRA `(.L_x_37) ;  /* 0x0000000400348947 */ /* 0x000fea0003800000 */
[----:B------:R-:W0:Y:S01]  /*0380*/  LDC.64 R14, c[0x0][0x3a8] ;  /* 0x0000ea00ff0e7b82 */ /* 0x000e220000000a00 */
[C---:B------:R-:W-:Y:S01]  /*0390*/  IMAD R0, R9.reuse, UR4, RZ ;  /* 0x0000000409007c24 */ /* 0x040fe2000f8e02ff */
[----:B------:R-:W-:Y:S01]  /*03a0*/  LOP3.LUT R11, R9, 0x7ffffff8, RZ, 0xc0, !PT ;  /* 0x7ffffff8090b7812 */ /* 0x000fe200078ec0ff */
[----:B------:R-:W-:-:S03]  /*03b0*/  IMAD.WIDE.U32 R2, R10, 0x8, R18 ;  /* 0x000000080a027825 */ /* 0x000fc600078e0012 */
[----:B------:R-:W-:Y:S01]  /*03c0*/  SHF.L.U32 R19, R0, 0x7, RZ ;  /* 0x0000000700137819 */ /* 0x000fe200000006ff */
[----:B------:R-:W-:Y:S01]  /*03d0*/  IMAD.WIDE.U32 R16, R10, 0x10, R16 ;  /* 0x000000100a107825 */ /* 0x000fe200078e0010 */
[----:B------:R-:W-:Y:S02]  /*03e0*/  IADD3 R8, P0, PT, R2, UR8, RZ ;  /* 0x0000000802087c10 */ /* 0x000fe4000ff1e0ff */
[----:B------:R-:W-:Y:S01]  /*03f0*/  IADD3 R10, PT, PT, R10, 0x80, RZ ;  /* 0x000000800a0a7810 */ /* 0x000fe20007ffe0ff */
[----:B------:R-:W-:Y:S01]  /*0400*/  IMAD.MOV.U32 R2, RZ, RZ, R16 ;  /* 0x000000ffff027224 */ /* 0x000fe200078e0010 */
[----:B------:R-:W-:Y:S01]  /*0410*/  IADD3.X R3, PT, PT, R3, UR9, RZ, P0, !PT ;  /* 0x0000000903037c10 */ /* 0x000fe200087fe4ff */
[----:B------:R-:W-:Y:S02]  /*0420*/  IMAD.MOV.U32 R0, RZ, RZ, R17 ;  /* 0x000000ffff007224 */ /* 0x000fe400078e0011 */
[----:B------:R-:W-:Y:S02]  /*0430*/  IMAD.MOV R11, RZ, RZ, -R11 ;  /* 0x000000ffff0b7224 */ /* 0x000fe400078e0a0b */
[----:B0-----:R-:W-:-:S07]  /*0440*/  IMAD.WIDE R14, R19, 0x8, R14 ;  /* 0x00000008130e7825 */ /* 0x001fce00078e020e */
.L_x_38:
[----:B------:R-:W-:Y:S01]  /*0450*/  IADD3 R28, P0, PT, R2, UR14, RZ ;  /* 0x0000000e021c7c10 */ /* 0x000fe2000ff1e0ff */
[----:B------:R-:W-:Y:S01]  /*0460*/  IMAD.MOV.U32 R24, RZ, RZ, R8 ;  /* 0x000000ffff187224 */ /* 0x000fe200078e0008 */
[----:B------:R-:W-:Y:S02]  /*0470*/  MOV R25, R3 ;  /* 0x0000000300197202 */ /* 0x000fe40000000f00 */
[----:B------:R-:W-:-:S04]  /*0480*/  IADD3.X R29, PT, PT, R0, UR15, RZ, P0, !PT ;  /* 0x0000000f001d7c10 */ /* 0x000fc800087fe4ff */
[----:B------:R-:W2:Y:S04]  /*0490*/  LDG.E.64 R24, desc[UR6][R24.64] ;  /* 0x0000000618187981 */ /* 0x000ea8000c1e1b00 */
[----:B0-----:R-:W2:Y:S01]  /*04a0*/  LDG.E.128 R16, desc[UR6][R28.64] ;  /* 0x000000061c107981 */ /* 0x001ea2000c1e1d00 */
[----:B------:R-:W-:-:S04]  /*04b0*/  IMAD.SHL.U32 R20, R9, 0x80, RZ ;  /* 0x0000008009147824 */ /* 0x000fc800078e00ff */
[----:B------:R-:W-:-:S04]  /*04c0*/  IMAD R20, R20, UR4, RZ ;  /* 0x0000000414147c24 */ /* 0x000fc8000f8e02ff */
[----:B------:R-:W-:Y:S01]  /*04d0*/  IMAD.WIDE R22, R20, 0x10, RZ ;  /* 0x0000001014167825 */ /* 0x000fe200078e02ff */
[----:B------:R-:W-:-:S04]  /*04e0*/  IADD3 R20, P0, PT, R2, UR12, RZ ;  /* 0x0000000c02147c10 */ /* 0x000fc8000ff1e0ff */
[----:B------:R-:W-:Y:S01]  /*04f0*/  IADD3.X R21, PT, PT, R0, UR13, RZ, P0, !PT ;  /* 0x0000000d00157c10 */ /* 0x000fe200087fe4ff */
[----:B------:R-:W-:-:S03]  /*0500*/  IMAD.WIDE R26, R10, 0x10, R22 ;  /* 0x000000100a1a7825 */ /* 0x000fc600078e0216 */
[----:B------:R-:W-:-:S04]  /*0510*/  IADD3 R22, P0, PT, R26, UR14, RZ ;  /* 0x0000000e1a167c10 */ /* 0x000fc8000ff1e0ff */
[----:B------:R-:W-:Y:S01]  /*0520*/  IADD3.X R23, PT, PT, R27, UR15, RZ, P0, !PT ;  /* 0x0000000f1b177c10 */ /* 0x000fe200087fe4ff */
[-C--:B--2---:R-:W-:Y:S02]  /*0530*/  DMUL R16, R16, R24.reuse ;  /* 0x0000001810107228 */ /* 0x084fe40000000000 */
[----:B------:R-:W-:Y:S01]  /*0540*/  DMUL R18, R18, R24 ;  /* 0x0000001812127228 */ /* 0x000fe20000000000 */
[----:B------:R-:W-:-:S06]  /*0550*/  IMAD.WIDE R24, R10, 0x8, R14 ;  /* 0x000000080a187825 */ /* 0x000fcc00078e020e */
        /* <DEDUP_REMOVED lines=46> */
[----:B------:R-:W-:-:S07]  /*0840*/  LOP3.LUT R3, R9, 0x7ffffff8, RZ, 0xc0, !PT ;  /* 0x7ffffff809037812 */ /* 0x000fce00078ec0ff */
.L_x_37:
[----:B------:R-:W-:-:S13]  /*0850*/  LOP3.LUT P0, R0, R9, 0x7, RZ, 0xc0, !PT ;  /* 0x0000000709007812 */ /* 0x000fda000780c0ff */
[----:B------:R-:W-:Y:S05]  /*0860*/  @!P0 EXIT ;  /* 0x000000000000894d */ /* 0x000fea0003800000 */
[----:B------:R-:W-:Y:S02]  /*0870*/  ISETP.GE.U32.AND P0, PT, R0, 0x4, PT ;  /* 0x000000040000780c */ /* 0x000fe40003f06070 */
[----:B------:R-:W1:Y:S01]  /*0880*/  S2R R0, SR_TID.X ;  /* 0x0000000000007919 */ /* 0x000e620000002100 */
[----:B------:R-:W-:-:S04]  /*0890*/  LOP3.LUT R2, R9, 0x3, RZ, 0xc0, !PT ;  /* 0x0000000309027812 */ /* 0x000fc800078ec0ff */
[----:B------:R-:W-:-:S06]  /*08a0*/  ISETP.NE.AND P1, PT, R2, RZ, PT ;  /* 0x000000ff0200720c */ /* 0x000fcc0003f25270 */
[----:B------:R-:W-:Y:S07]  /*08b0*/  @!P0 BRA `(.L_x_39) ;  /* 0x0000000000648947 */ /* 0x000fee0003800000 */
[----:B-1----:R-:W-:-:S05]  /*08c0*/  LEA R23, R3, R0, 0x7 ;  /* 0x0000000003177211 */ /* 0x002fca00078e38ff */
[----:B------:R-:W-:-:S04]  /*08d0*/  IMAD.WIDE R14, R23, 0x8, R4 ;  /* 0x00000008170e7825 */ /* 0x000fc800078e0204 */
[C---:B0-----:R-:W-:Y:S01]  /*08e0*/  IMAD.WIDE R20, R23.reuse, 0x10, R12 ;  /* 0x0000001017147825 */ /* 0x041fe200078e020c */
        /* <DEDUP_REMOVED lines=22> */
.L_x_39:
[----:B------:R-:W-:Y:S05]  /*0a50*/  @!P1 EXIT ;  /* 0x000000000000994d */ /* 0x000fea0003800000 */
[----:B------:R-:W-:Y:S02]  /*0a60*/  ISETP.NE.AND P0, PT, R2, 0x1, PT ;  /* 0x000000010200780c */ /* 0x000fe40003f05270 */
[----:B------:R-:W-:-:S04]  /*0a70*/  LOP3.LUT R9, R9, 0x1, RZ, 0xc0, !PT ;  /* 0x0000000109097812 */ /* 0x000fc800078ec0ff */
[----:B------:R-:W-:-:S07]  /*0a80*/  ISETP.NE.U32.AND P1, PT, R9, 0x1, PT ;  /* 0x000000010900780c */ /* 0x000fce0003f25070 */
[----:B------:R-:W-:Y:S06]  /*0a90*/  @!P0 BRA `(.L_x_40) ;  /* 0x00000000003c8947 */ /* 0x000fec0003800000 */
[----:B012---:R-:W-:-:S04]  /*0aa0*/  IMAD R17, R3, 0x80, R0 ;  /* 0x0000008003117824 */ /* 0x007fc800078e0200 */
        /* <DEDUP_REMOVED lines=9> */
[----:B------:R-:W2:Y:S01]  /*0b40*/  LDG.E.128 R16, desc[UR6][R20.64+0x800] ;  /* 0x0008000614107981 */ /* 0x000ea2000c1e1d00 */
[----:B------:R-:W-:Y:S01]  /*0b50*/  IADD3 R3, PT, PT, R3, 0x2, RZ ;  /* 0x0000000203037810 */ /* 0x000fe20007ffe0ff */
[----:B--2---:R-:W-:-:S02]  /*0b60*/  DMUL R16, R16, R22 ;  /* 0x0000001610107228 */ /* 0x004fc40000000000 */
[----:B------:R-:W-:-:S07]  /*0b70*/  DMUL R18, R18, R22 ;  /* 0x0000001612127228 */ /* 0x000fce0000000000 */
[----:B------:R3:W-:Y:S04]  /*0b80*/  STG.E.128 desc[UR6][R14.64+0x800], R16 ;  /* 0x000800100e007986 */ /* 0x0007e8000c101d06 */
.L_x_40:
[----:B------:R-:W-:Y:S05]  /*0b90*/  @P1 EXIT ;  /* 0x000000000000194d */ /* 0x000fea0003800000 */
[----:B-1----:R-:W-:-:S04]  /*0ba0*/  IMAD R3, R3, 0x80, R0 ;  /* 0x0000008003037824 */ /* 0x002fc800078e0200 */
[----:B------:R-:W-:-:S04]  /*0bb0*/  IMAD.WIDE R4, R3, 0x8, R4 ;  /* 0x0000000803047825 */ /* 0x000fc800078e0204 */
[C---:B------:R-:W-:Y:S02]  /*0bc0*/  IMAD.WIDE R12, R3.reuse, 0x10, R12 ;  /* 0x00000010030c7825 */ /* 0x040fe400078e020c */
[----:B------:R-:W4:Y:S04]  /*0bd0*/  LDG.E.64 R4, desc[UR6][R4.64] ;  /* 0x0000000604047981 */ /* 0x000f28000c1e1b00 */
[----:B---3--:R-:W4:Y:S01]  /*0be0*/  LDG.E.128 R12, desc[UR6][R12.64] ;  /* 0x000000060c0c7981 */ /* 0x008f22000c1e1d00 */
[----:B------:R-:W-:Y:S01]  /*0bf0*/  IMAD.WIDE R6, R3, 0x10, R6 ;  /* 0x0000001003067825 */ /* 0x000fe200078e0206 */
[-C--:B----4-:R-:W-:Y:S02]  /*0c00*/  DMUL R8, R12, R4.reuse ;  /* 0x000000040c087228 */ /* 0x090fe40000000000 */
[----:B--2---:R-:W-:-:S07]  /*0c10*/  DMUL R10, R14, R4 ;  /* 0x000000040e0a7228 */ /* 0x004fce0000000000 */
[----:B------:R-:W-:Y:S01]  /*0c20*/  STG.E.128 desc[UR6][R6.64], R8 ;  /* 0x0000000806007986 */ /* 0x000fe2000c101d06 */
[----:B------:R-:W-:Y:S05]  /*0c30*/  EXIT ;  /* 0x000000000000794d */ /* 0x000fea0003800000 */
.L_x_36:
[----:B------:R-:W-:-:S13]  /*0c40*/  ISETP.GE.AND P0, PT, R9, 0x1, PT ;  /* 0x000000010900780c */ /* 0x000fda0003f06270 */
[----:B------:R-:W-:Y:S05]  /*0c50*/  @!P0 EXIT ;  /* 0x000000000000894d */ /* 0x000fea0003800000 */
[----:B------:R-:W0:Y:S01]  /*0c60*/  S2R R2, SR_TID.X ;  /* 0x0000000000027919 */ /* 0x000e220000002100 */
[C---:B------:R-:W-:Y:S01]  /*0c70*/  ISETP.GE.U32.AND P0, PT, R9.reuse, 0x8, PT ;  /* 0x000000080900780c */ /* 0x040fe20003f06070 */
[----:B------:R-:W-:Y:S01]  /*0c80*/  IMAD.MOV.U32 R3, RZ, RZ, RZ ;  /* 0x000000ffff037224 */ /* 0x000fe200078e00ff */
[----:B------:R-:W-:-:S11]  /*0c90*/  LOP3.LUT R14, R9, 0x7, RZ, 0xc0, !PT ;  /* 0x00000007090e7812 */ /* 0x000fd600078ec0ff */
[----:B------:R-:W-:Y:S05]  /*0ca0*/  @!P0 BRA `(.L_x_41) ;  /* 0x0000000400188947 */ /* 0x000fea0003800000 */
[----:B------:R-:W-:Y:S02]  /*0cb0*/  LOP3.LUT R3, R9, 0x7ffffff8, RZ, 0xc0, !PT ;  /* 0x7ffffff809037812 */ /* 0x000fe400078ec0ff */
[----:B------:R-:W-:-:S07]  /*0cc0*/  MOV R15, RZ ;  /* 0x000000ff000f7202 */ /* 0x000fce0000000f00 */
.L_x_44:
[----:B0-----:R-:W-:-:S05]  /*0cd0*/  IMAD R16, R15, 0x80, R2 ;  /* 0x000000800f107824 */ /* 0x001fca00078e0202 */
[----:B------:R-:W-:-:S13]  /*0ce0*/  ISETP.GE.AND P0, PT, R16, R0, PT ;  /* 0x000000001000720c */ /* 0x000fda0003f06270 */
[----:B------:R-:W-:-:S04]  /*0cf0*/  @!P0 IMAD.WIDE.U32 R20, R16, 0x8, R4 ;  /* 0x0000000810148825 */ /* 0x000fc800078e0004 */
[C---:B------:R-:W-:Y:S02]  /*0d00*/  @!P0 IMAD.WIDE.U32 R28, R16.reuse, 0x10, R12 ;  /* 0x00000010101c8825 */ /* 0x040fe400078e000c */
[----:B------:R-:W2:Y:S04]  /*0d10*/  @!P0 LDG.E.64 R20, desc[UR6][R20.64] ;  /* 0x0000000614148981 */ /* 0x000ea8000c1e1b00 */
[----:B-1----:R-:W2:Y:S01]  /*0d20*/  @!P0 LDG.E.128 R8, desc[UR6][R28.64] ;  /* 0x000000061c088981 */ /* 0x002ea2000c1e1d00 */
        /* <DEDUP_REMOVED lines=8> */
[----:B------:R-:W2:Y:S04]  /*0db0*/  @!P1 LDG.E.64 R24, desc[UR6][R20.64] ;  /* 0x0000000614189981 */ /* 0x000ea8000c1e1b00 */
[----:B0-----:R-:W2:Y:S01]  /*0dc0*/  @!P1 LDG.E.128 R8, desc[UR6][R22.64] ;  /* 0x0000000616089981 */ /* 0x001ea2000c1e1d00 */
        /* <DEDUP_REMOVED lines=22> */
[----:B------:R-:W-:-:S04]  /*0f30*/  IADD3 R17, PT, PT, R16, 0x280, RZ ;  /* 0x0000028010117810 */ /* 0x000fc80007ffe0ff */
        /* <DEDUP_REMOVED lines=27> */
.L_x_43:
[----:B------:R-:W-:Y:S05]  /*10f0*/  BSYNC.RECONVERGENT B0 ;  /* 0x0000000000007941 */ /* 0x000fea0003800200 */
.L_x_42:
[----:B------:R-:W-:Y:S05]  /*1100*/  @P1 BRA `(.L_x_44) ;  /* 0xfffffff800f01947 */ /* 0x000fea000383ffff */
.L_x_41:
[----:B------:R-:W-:-:S13]  /*1110*/  ISETP.NE.AND P0, PT, R14, RZ, PT ;  /* 0x000000ff0e00720c */ /* 0x000fda0003f05270 */
[----:B------:R-:W-:Y:S05]  /*1120*/  @!P0 EXIT ;  /* 0x000000000000894d */ /* 0x000fea0003800000 */
[----:B------:R-:W2:Y:S01]  /*1130*/  LDC R16, c[0x0][0x384] ;  /* 0x0000e100ff107b82 */ /* 0x000ea20000000800 */
[----:B------:R-:W-:Y:S02]  /*1140*/  ISETP.GE.U32.AND P1, PT, R14, 0x4, PT ;  /* 0x000000040e00780c */ /* 0x000fe40003f26070 */
[----:B--2---:R-:W-:-:S04]  /*1150*/  LOP3.LUT R15, R16, 0x3, RZ, 0xc0, !PT ;  /* 0x00000003100f7812 */ /* 0x004fc800078ec0ff */
[----:B------:R-:W-:-:S07]  /*1160*/  ISETP.NE.AND P0, PT, R15, RZ, PT ;  /* 0x000000ff0f00720c */ /* 0x000fce0003f05270 */
[----:B------:R-:W-:Y:S06]  /*1170*/  @!P1 BRA `(.L_x_45) ;  /* 0x0000000000a49947 */ /* 0x000fec0003800000 */
[----:B0-----:R-:W-:-:S04]  /*1180*/  LEA R14, R3, R2, 0x7 ;  /* 0x00000002030e7211 */ /* 0x001fc800078e38ff */
[----:B------:R-:W-:-:S13]  /*1190*/  ISETP.GE.AND P1, PT, R14, R0, PT ;  /* 0x000000000e00720c */ /* 0x000fda0003f26270 */
[----:B------:R-:W-:-:S04]  /*11a0*/  @!P1 IMAD.WIDE R28, R14, 0x8, R4 ;  /* 0x000000080e1c9825 */ /* 0x000fc800078e0204 */
[C---:B------:R-:W-:Y:S01]  /*11b0*/  @!P1 IMAD.WIDE R26, R14.reuse, 0x10, R12 ;  /* 0x000000100e1a9825 */ /* 0x040fe200078e020c */
[----:B------:R-:W2:Y:S04]  /*11c0*/  @!P1 LDG.E.64 R20, desc[UR6][R28.64] ;  /* 0x000000061c149981 */ /* 0x000ea8000c1e1b00 */
[----:B-1----:R-:W2:Y:S01]  /*11d0*/  @!P1 LDG.E.128 R8, desc[UR6][R26.64] ;  /* 0x000000061a089981 */ /* 0x002ea2000c1e1d00 */
        /* <DEDUP_REMOVED lines=30> */
[----:B------:R-:W-:Y:S01]  /*13c0*/  @!P2 IMAD.WIDE R18, R14, 0x10, R6 ;  /* 0x000000100e12a825 */ /* 0x000fe200078e0206 */
[----:B------:R-:W-:Y:S01]  /*13d0*/  IADD3 R3, PT, PT, R3, 0x4, RZ ;  /* 0x0000000403037810 */ /* 0x000fe20007ffe0ff */
[----:B--2---:R-:W-:-:S02]  /*13e0*/  @!P2 DMUL R8, R8, R28 ;  /* 0x0000001c0808a228 */ /* 0x004fc40000000000 */
[----:B------:R-:W-:-:S07]  /*13f0*/  @!P2 DMUL R10, R10, R28 ;  /* 0x0000001c0a0aa228 */ /* 0x000fce0000000000 */
[----:B------:R2:W-:Y:S04]  /*1400*/  @!P2 STG.E.128 desc[UR6][R18.64], R8 ;  /* 0x000000081200a986 */ /* 0x0005e8000c101d06 */
.L_x_45:
[----:B------:R-:W-:Y:S05]  /*1410*/  @!P0 EXIT ;  /* 0x000000000000894d */ /* 0x000fea0003800000 */
[----:B------:R-:W-:Y:S02]  /*1420*/  ISETP.NE.AND P0, PT, R15, 0x1, PT ;  /* 0x000000010f00780c */ /* 0x000fe40003f05270 */
[----:B------:R-:W-:-:S04]  /*1430*/  LOP3.LUT R16, R16, 0x1, RZ, 0xc0, !PT ;  /* 0x0000000110107812 */ /* 0x000fc800078ec0ff */
[----:B------:R-:W-:-:S07]  /*1440*/  ISETP.NE.U32.AND P2, PT, R16, 0x1, PT ;  /* 0x000000011000780c */ /* 0x000fce0003f45070 */
[----:B------:R-:W-:Y:S06]  /*1450*/  @!P0 BRA `(.L_x_46) ;  /* 0x0000000000548947 */ /* 0x000fec0003800000 */
[----:B0-----:R-:W-:-:S05]  /*1460*/  IMAD R21, R3, 0x80, R2 ;  /* 0x0000008003157824 */ /* 0x001fca00078e0202 */
[----:B------:R-:W-:-:S13]  /*1470*/  ISETP.GE.AND P0, PT, R21, R0, PT ;  /* 0x000000001500720c */ /* 0x000fda0003f06270 */
[----:B-12---:R-:W-:-:S04]  /*1480*/  @!P0 IMAD.WIDE R18, R21, 0x8, R4 ;  /* 0x0000000815128825 */ /* 0x006fc800078e0204 */
        /* <DEDUP_REMOVED lines=18> */
.L_x_46:
[----:B------:R-:W-:Y:S05]  /*15b0*/  @P2 EXIT ;  /* 0x000000000000294d */ /* 0x000fea0003800000 */
[----:B0-----:R-:W-:-:S04]  /*15c0*/  LEA R3, R3, R2, 0x7 ;  /* 0x0000000203037211 */ /* 0x001fc800078e38ff */
[----:B------:R-:W-:-:S13]  /*15d0*/  ISETP.GE.AND P0, PT, R3, R0, PT ;  /* 0x000000000300720c */ /* 0x000fda0003f06270 */
[----:B------:R-:W-:Y:S05]  /*15e0*/  @P0 EXIT ;  /* 0x000000000000094d */ /* 0x000fea0003800000 */
[----:B------:R-:W-:-:S04]  /*15f0*/  IMAD.WIDE R4, R3, 0x8, R4 ;  /* 0x0000000803047825 */ /* 0x000fc800078e0204 */
[C---:B------:R-:W-:Y:S02]  /*1600*/  IMAD.WIDE R12, R3.reuse, 0x10, R12 ;  /* 0x00000010030c7825 */ /* 0x040fe400078e020c */
[----:B------:R-:W1:Y:S04]  /*1610*/  LDG.E.64 R4, desc[UR6][R4.64] ;  /* 0x0000000604047981 */ /* 0x000e68000c1e1b00 */
[----:B---3--:R-:W1:Y:S01]  /*1620*/  LDG.E.128 R12, desc[UR6][R12.64] ;  /* 0x000000060c0c7981 */ /* 0x008e62000c1e1d00 */
[----:B------:R-:W-:Y:S01]  /*1630*/  IMAD.WIDE R6, R3, 0x10, R6 ;  /* 0x0000001003067825 */ /* 0x000fe200078e0206 */
[-C--:B-12---:R-:W-:Y:S02]  /*1640*/  DMUL R8, R12, R4.reuse ;  /* 0x000000040c087228 */ /* 0x086fe40000000000 */
[----:B------:R-:W-:-:S07]  /*1650*/  DMUL R10, R14, R4 ;  /* 0x000000040e0a7228 */ /* 0x000fce0000000000 */
[----:B------:R-:W-:Y:S01]  /*1660*/  STG.E.128 desc[UR6][R6.64], R8 ;  /* 0x0000000806007986 */ /* 0x000fe2000c101d06 */
[----:B------:R-:W-:Y:S05]  /*1670*/  EXIT ;  /* 0x000000000000794d */ /* 0x000fea0003800000 */
.L_x_47:
        /* <DEDUP_REMOVED lines=16> */
.L_x_613:


//--------------------- .text._ZN3cub18CUB_300001_SM_10006detail9transform16transform_kernelINS2_10policy_hubILb1EN4cuda3std3__45tupleIJN6thrust24THRUST_300001_SM_1000_NS6detail15normal_iteratorINSA_10device_ptrINSA_7complexIdEEEEEESH_EEEE10policy1000El13current_greenSH_JPSF_SM_EEEvT0_iT1_T2_DpNS2_10kernel_argIT3_EE --------------------------
	.section	.text._ZN3cub18CUB_300001_SM_10006detail9transform16transform_kernelINS2_10policy_hubILb1EN4cuda3std3__45tupleIJN6thrust24THRUST_300001_SM_1000_NS6detail15normal_iteratorINSA_10device_ptrINSA_7complexIdEEEEEESH_EEEE10policy1000El13current_greenSH_JPSF_SM_EEEvT0_iT1_T2_DpNS2_10kernel_argIT3_EE,"ax",@progbits
	.align	128
        .global         _ZN3cub18CUB_300001_SM_10006detail9transform16transform_kernelINS2_10policy_hubILb1EN4cuda3std3__45tupleIJN6thrust24THRUST_300001_SM_1000_NS6detail15normal_iteratorINSA_10device_ptrINSA_7complexIdEEEEEESH_EEEE10policy1000El13current_greenSH_JPSF_SM_EEEvT0_iT1_T2_DpNS2_10kernel_argIT3_EE
        .type           _ZN3cub18CUB_300001_SM_10006detail9transform16transform_kernelINS2_10policy_hubILb1EN4cuda3std3__45tupleIJN6thrust24THRUST_300001_SM_1000_NS6detail15normal_iteratorINSA_10device_ptrINSA_7complexIdEEEEEESH_EEEE10policy1000El13current_greenSH_JPSF_SM_EEEvT0_iT1_T2_DpNS2_10kernel_argIT3_EE,@function
        .size           _ZN3cub18CUB_300001_SM_10006detail9transform16transform_kernelINS2_10policy_hubILb1EN4cuda3std3__45tupleIJN6thrust24THRUST_300001_SM_1000_NS6detail15normal_iteratorINSA_10device_ptrINSA_7complexIdEEEEEESH_EEEE10policy1000El13current_greenSH_JPSF_SM_EEEvT0_iT1_T2_DpNS2_10kernel_argIT3_EE,(.L_x_614 - _ZN3cub18CUB_300001_SM_10006detail9transform16transform_kernelINS2_10policy_hubILb1EN4cuda3std3__45tupleIJN6thrust24THRUST_300001_SM_1000_NS6detail15normal_iteratorINSA_10device_ptrINSA_7complexIdEEEEEESH_EEEE10policy1000El13current_greenSH_JPSF_SM_EEEvT0_iT1_T2_DpNS2_10kernel_argIT3_EE)
        .other          _ZN3cub18CUB_300001_SM_10006detail9transform16transform_kernelINS2_10policy_hubILb1EN4cuda3std3__45tupleIJN6thrust24THRUST_300001_SM_1000_NS6detail15normal_iteratorINSA_10device_ptrINSA_7complexIdEEEEEESH_EEEE10policy1000El13current_greenSH_JPSF_SM_EEEvT0_iT1_T2_DpNS2_10kernel_argIT3_EE,@"STO_CUDA_ENTRY STV_DEFAULT"
_ZN3cub18CUB_300001_SM_10006detail9transform16transform_kernelINS2_10policy_hubILb1EN4cuda3std3__45tupleIJN6thrust24THRUST_300001_SM_1000_NS6detail15normal_iteratorINSA_10device_ptrINSA_7complexIdEEEEEESH_EEEE10policy1000El13current_greenSH_JPSF_SM_EEEvT0_iT1_T2_DpNS2_10kernel_argIT3_EE:
.text._ZN3cub18CUB_300001_SM_10006detail9transform16transform_kernelINS2_10policy_hubILb1EN4cuda3std3__45tupleIJN6thrust24THRUST_300001_SM_1000_NS6detail15normal_iteratorINSA_10device_ptrINSA_7complexIdEEEEEESH_EEEE10policy1000El13current_greenSH_JPSF_SM_EEEvT0_iT1_T2_DpNS2_10kernel_argIT3_EE:
[----:B------:R-:W-:Y:S08]  /*0000*/  LDC R1, c[0x0][0x37c] ;  /* 0x0000df00ff017b82 */ /* 0x000ff00000000800 */
[----:B------:R-:W0:Y:S01]  /*0010*/  LDC R13, c[0x0][0x388] ;  /* 0x0000e200ff0d7b82 */ /* 0x000e220000000800 */
[----:B------:R-:W1:Y:S01]  /*0020*/  LDCU.64 UR4, c[0x0][0x380] ;  /* 0x00007000ff0477ac */ /* 0x000e620008000a00 */
[----:B------:R-:W2:Y:S01]  /*0030*/  S2R R12, SR_TID.X ;  /* 0x00000000000c7919 */ /* 0x000ea20000002100 */
[----:B------:R-:W-:Y:S05]  /*0040*/  BSSY.RECONVERGENT B0, `(.L_x_48) ;  /* 0x000002a000007945 */ /* 0x000fea0003800200 */
[----:B------:R-:W3:Y:S01]  /*0050*/  S2UR UR12, SR_CTAID.X ;  /* 0x00000000000c79c3 */ /* 0x000ee20000002500 */
[----:B0-----:R-:W-:-:S05]  /*0060*/  IMAD.SHL.U32 R7, R13, 0x80, RZ ;  /* 0x000000800d077824 */ /* 0x001fca00078e00ff */
[----:B------:R-:W-:Y:S01]  /*0070*/  SHF.R.S32.HI R0, RZ, 0x1f, R7 ;  /* 0x0000001fff007819 */ /* 0x000fe20000011407 */
[----:B---3--:R-:W-:-:S04]  /*0080*/  IMAD.WIDE.U32 R2, R7, UR12, RZ ;  /* 0x0000000c07027c25 */ /* 0x008fc8000f8e00ff */
[----:B------:R-:W-:Y:S01]  /*0090*/  IMAD R5, R0, UR12, RZ ;  /* 0x0000000c00057c24 */ /* 0x000fe2000f8e02ff */
[----:B-1----:R-:W-:Y:S01]  /*00a0*/  IADD3 R4, P1, PT, -R2, UR4, RZ ;  /* 0x0000000402047c10 */ /* 0x002fe2000ff3e1ff */
[----:B--2---:R-:W-:Y:S02]  /*00b0*/  IMAD.SHL.U32 R11, R12, 0x80, RZ ;  /* 0x000000800c0b7824 */ /* 0x004fe400078e00ff */
[----:B------:R-:W-:Y:S01]  /*00c0*/  IMAD.IADD R5, R3, 0x1, R5 ;  /* 0x0000000103057824 */ /* 0x000fe200078e0205 */
[----:B------:R-:W-:-:S04]  /*00d0*/  ISETP.LT.U32.AND P0, PT, R4, R7, PT ;  /* 0x000000070400720c */ /* 0x000fc80003f01070 */
[----:B------:R-:W-:-:S04]  /*00e0*/  IADD3.X R9, PT, PT, ~R5, UR5, RZ, P1, !PT ;  /* 0x0000000505097c10 */ /* 0x000fc80008ffe5ff */
[----:B------:R-:W-:-:S04]  /*00f0*/  ISETP.LT.AND.EX P0, PT, R9, R0, PT, P0 ;  /* 0x000000000900720c */ /* 0x000fc80003f01300 */
[----:B------:R-:W-:-:S04]  /*0100*/  SEL R0, R4, R7, P0 ;  /* 0x0000000704007207 */ /* 0x000fc80000000000 */
[----:B------:R-:W-:-:S04]  /*0110*/  SHF.L.U32 R4, R0, 0x4, RZ ;  /* 0x0000000400047819 */ /* 0x000fc800000006ff */
[----:B------:R-:W-:-:S13]  /*0120*/  ISETP.GE.AND P0, PT, R11, R4, PT ;  /* 0x000000040b00720c */ /* 0x000fda0003f06270 */
[----:B------:R-:W-:Y:S05]  /*0130*/  @P0 BRA `(.L_x_49) ;  /* 0x0000000000680947 */ /* 0x000fea0003800000 */
[----:B------:R-:W0:Y:S01]  /*0140*/  LDCU.64 UR4, c[0x0][0x3a8] ;  /* 0x00007500ff0477ac */ /* 0x000e220008000a00 */
[C---:B------:R-:W-:Y:S01]  /*0150*/  IMAD.SHL.U32 R6, R2.reuse, 0x10, RZ ;  /* 0x0000001002067824 */ /* 0x040fe200078e00ff */
[----:B------:R-:W-:Y:S01]  /*0160*/  SHF.L.U64.HI R10, R2, 0x4, R5 ;  /* 0x00000004020a7819 */ /* 0x000fe20000010205 */
[----:B------:R-:W-:Y:S01]  /*0170*/  BSSY.RECONVERGENT B1, `(.L_x_50) ;  /* 0x000000b000017945 */ /* 0x000fe20003800200 */
[----:B------:R-:W-:Y:S02]  /*0180*/  IMAD.MOV.U32 R15, RZ, RZ, R11 ;  /* 0x000000ffff0f7224 */ /* 0x000fe400078e000b */
[----:B0-----:R-:W-:-:S04]  /*0190*/  IADD3 R8, P0, PT, R6, UR4, RZ ;  /* 0x0000000406087c10 */ /* 0x001fc8000ff1e0ff */
[----:B------:R-:W-:-:S03]  /*01a0*/  IADD3.X R9, PT, PT, R10, UR5, RZ, P0, !PT ;  /* 0x000000050a097c10 */ /* 0x000fc600087fe4ff */
[----:B------:R-:W-:-:S07]  /*01b0*/  IMAD.WIDE.U32 R8, R12, 0x80, R8 ;  /* 0x000000800c087825 */ /* 0x000fce00078e0008 */
.L_x_51:
[----:B------:R-:W-:Y:S01]  /*01c0*/  VIADD R15, R15, 0x4000 ;  /* 0x000040000f0f7836 */ /* 0x000fe20000000000 */
[----:B------:R0:W-:Y:S04]  /*01d0*/  CCTL.E.PF2 [R8] ;  /* 0x000000000800798f */ /* 0x0001e80000800100 */
[----:B------:R-:W-:Y:S02]  /*01e0*/  ISETP.GE.AND P0, PT, R15, R4, PT ;  /* 0x000000040f00720c */ /* 0x000fe40003f06270 */
[----:B0-----:R-:W-:-:S04]  /*01f0*/  IADD3 R8, P1, PT, R8, 0x4000, RZ ;  /* 0x0000400008087810 */ /* 0x001fc80007f3e0ff */
[----:B------:R-:W-:-:S07]  /*0200*/  IADD3.X R9, PT, PT, RZ, R9, RZ, P1, !PT ;  /* 0x00000009ff097210 */ /* 0x000fce0000ffe4ff */
[----:B------:R-:W-:Y:S05]  /*0210*/  @!P0 BRA `(.L_x_51) ;  /* 0xfffffffc00e88947 */ /* 0x000fea000383ffff */
[----:B------:R-:W-:Y:S05]  /*0220*/  BSYNC.RECONVERGENT B1 ;  /* 0x0000000000017941 */ /* 0x000fea0003800200 */
.L_x_50:
[----:B------:R-:W0:Y:S01]  /*0230*/  S2R R12, SR_TID.X ;  /* 0x00000000000c7919 */ /* 0x000e220000002100 */
[----:B------:R-:W1:Y:S02]  /*0240*/  LDCU.64 UR4, c[0x0][0x3b8] ;  /* 0x00007700ff0477ac */ /* 0x000e640008000a00 */
[----:B-1----:R-:W-:-:S04]  /*0250*/  IADD3 R8, P0, PT, R6, UR4, RZ ;  /* 0x0000000406087c10 */ /* 0x002fc8000ff1e0ff */
[----:B------:R-:W-:-:S03]  /*0260*/  IADD3.X R9, PT, PT, R10, UR5, RZ, P0, !PT ;  /* 0x000000050a097c10 */ /* 0x000fc600087fe4ff */
[----:B0-----:R-:W-:-:S07]  /*0270*/  IMAD.WIDE.U32 R8, R12, 0x80, R8 ;  /* 0x000000800c087825 */ /* 0x001fce00078e0008 */
.L_x_52:
[----:B------:R-:W-:Y:S01]  /*0280*/  VIADD R11, R11, 0x4000 ;  /* 0x000040000b0b7836 */ /* 0x000fe20000000000 */
[----:B------:R0:W-:Y:S04]  /*0290*/  CCTL.E.PF2 [R8] ;  /* 0x000000000800798f */ /* 0x0001e80000800100 */
[----:B------:R-:W-:Y:S02]  /*02a0*/  ISETP.GE.AND P0, PT, R11, R4, PT ;  /* 0x000000040b00720c */ /* 0x000fe40003f06270 */
[----:B0-----:R-:W-:-:S05]  /*02b0*/  IADD3 R8, P1, PT, R8, 0x4000, RZ ;  /* 0x0000400008087810 */ /* 0x001fca0007f3e0ff */
[----:B------:R-:W-:-:S06]  /*02c0*/  IMAD.X R9, RZ, RZ, R9, P1 ;  /* 0x000000ffff097224 */ /* 0x000fcc00008e0609 */
[----:B------:R-:W-:Y:S05]  /*02d0*/  @!P0 BRA `(.L_x_52) ;  /* 0xfffffffc00e88947 */ /* 0x000fea000383ffff */
.L_x_49:
[----:B------:R-:W-:Y:S05]  /*02e0*/  BSYNC.RECONVERGENT B0 ;  /* 0x0000000000007941 */ /* 0x000fea0003800200 */
.L_x_48:
[----:B------:R-:W0:Y:S01]  /*02f0*/  LDC.64 R26, c[0x0][0x3a8] ;  /* 0x0000ea00ff1a7b82 */ /* 0x000e220000000a00 */
[----:B------:R-:W1:Y:S01]  /*0300*/  LDCU.64 UR4, c[0x0][0x3b8] ;  /* 0x00007700ff0477ac */ /* 0x000e620008000a00 */
[----:B------:R-:W-:Y:S01]  /*0310*/  ISETP.NE.AND P0, PT, R7, R0, PT ;  /* 0x000000000700720c */ /* 0x000fe20003f05270 */
[C---:B------:R-:W-:Y:S01]  /*0320*/  IMAD.SHL.U32 R23, R2.reuse, 0x10, RZ ;  /* 0x0000001002177824 */ /* 0x040fe200078e00ff */
[----:B------:R-:W-:Y:S01]  /*0330*/  SHF.L.U64.HI R4, R2, 0x4, R5 ;  /* 0x0000000402047819 */ /* 0x000fe20000010205 */
[----:B------:R-:W2:Y:S03]  /*0340*/  LDCU.64 UR14, c[0x0][0x358] ;  /* 0x00006b00ff0e77ac */ /* 0x000ea60008000a00 */
[----:B------:R-:W3:Y:S01]  /*0350*/  LDC.64 R18, c[0x0][0x3a0] ;  /* 0x0000e800ff127b82 */ /* 0x000ee20000000a00 */
[----:B------:R-:W-:Y:S02]  /*0360*/  R2UR UR8, R23 ;  /* 0x00000000170872ca */ /* 0x000fe400000e0000 */
[----:B------:R-:W-:-:S02]  /*0370*/  R2UR UR9, R4 ;  /* 0x00000000040972ca */ /* 0x000fc400000e0000 */
[----:B-1----:R-:W-:-:S04]  /*0380*/  IADD3 R20, P3, PT, R23, UR4, RZ ;  /* 0x0000000417147c10 */ /* 0x002fc8000ff7e0ff */
[----:B------:R-:W-:Y:S02]  /*0390*/  IADD3.X R21, PT, PT, R4, UR5, RZ, P3, !PT ;  /* 0x0000000504157c10 */ /* 0x000fe40009ffe4ff */
[C---:B0-----:R-:W-:Y:S02]  /*03a0*/  IADD3 R22, P2, PT, R23.reuse, R26, RZ ;  /* 0x0000001a17167210 */ /* 0x041fe40007f5e0ff */
[----:B---3--:R-:W-:-:S03]  /*03b0*/  IADD3 R16, P1, PT, R23, R18, RZ ;  /* 0x0000001217107210 */ /* 0x008fc60007f3e0ff */
[C---:B------:R-:W-:Y:S01]  /*03c0*/  IMAD.X R23, R4.reuse, 0x1, R27, P2 ;  /* 0x0000000104177824 */ /* 0x040fe200010e061b */
[----:B------:R-:W-:Y:S01]  /*03d0*/  IADD3.X R17, PT, PT, R4, R19, RZ, P1, !PT ;  /* 0x0000001304117210 */ /* 0x000fe20000ffe4ff */
[----:B--2---:R-:W-:Y:S08]  /*03e0*/  @!P0 BRA `(.L_x_53) ;  /* 0x00000014007c8947 */ /* 0x004ff00003800000 */
[----:B------:R-:W-:-:S13]  /*03f0*/  ISETP.GE.AND P0, PT, R13, 0x1, PT ;  /* 0x000000010d00780c */ /* 0x000fda0003f06270 */
[----:B------:R-:W-:Y:S05]  /*0400*/  @!P0 EXIT ;  /* 0x000000000000894d */ /* 0x000fea0003800000 */
[----:B------:R-:W0:Y:S01]  /*0410*/  LDC.64 R4, c[0x0][0x390] ;  /* 0x0000e400ff047b82 */ /* 0x000e220000000a00 */
[C---:B------:R-:W-:Y:S01]  /*0420*/  ISETP.GE.U32.AND P0, PT, R13.reuse, 0x8, PT ;  /* 0x000000080d00780c */ /* 0x040fe20003f06070 */
[----:B------:R-:W-:Y:S01]  /*0430*/  UMOV UR4, URZ ;  /* 0x000000ff00047c82 */ /* 0x000fe20008000000 */
[----:B------:R-:W-:-:S05]  /*0440*/  LOP3.LUT R26, R13, 0x7, RZ, 0xc0, !PT ;  /* 0x000000070d1a7812 */ /* 0x000fca00078ec0ff */
[----:B------:R-:W0:Y:S02]  /*0450*/  LDC.64 R2, c[0x0][0x398] ;  /* 0x0000e600ff027b82 */ /* 0x000e240000000a00 */
[----:B0-----:R-:W-:-:S08]  /*0460*/  DMUL R2, R2, R4 ;  /* 0x0000000402027228 */ /* 0x001fd00000000000 */
[----:B------:R-:W-:-:S10]  /*0470*/  DMUL R2, R2, -0.25 ;  /* 0xbfd0000002027828 */ /* 0x000fd40000000000 */
[----:B------:R-:W-:Y:S02]  /*0480*/  R2UR UR6, R2 ;  /* 0x00000000020672ca */ /* 0x000fe400000e0000 */
[----:B------:R-:W-:Y:S01]  /*0490*/  R2UR UR7, R3 ;  /* 0x00000000030772ca */ /* 0x000fe200000e0000 */
[----:B------:R-:W-:-:S14]  /*04a0*/  @!P0 BRA `(.L_x_54) ;  /* 0x0000000c006c8947 */ /* 0x000fdc0003800000 */
[----:B------:R-:W0:Y:S02]  /*04b0*/  S2R R24, SR_TID.X ;  /* 0x0000000000187919 */ /* 0x000e240000002100 */
[----:B0-----:R-:W-:-:S13]  /*04c0*/  ISETP.GE.AND P1, PT, R24, R0, PT ;  /* 0x000000001800720c */ /* 0x001fda0003f26270 */
[----:B------:R-:W-:-:S05]  /*04d0*/  @!P1 IMAD.WIDE.U32 R2, R24, 0x10, R22 ;  /* 0x0000001018029825 */ /* 0x000fca00078e0016 */
[----:B------:R0:W2:Y:S01]  /*04e0*/  @!P1 LDG.E.128 R4, desc[UR14][R2.64] ;  /* 0x0000000e02049981 */ /* 0x0000a2000c1e1d00 */
[----:B------:R-:W-:-:S06]  /*04f0*/  @!P1 IMAD.WIDE.U32 R8, R24, 0x10, R20 ;  /* 0x0000001018089825 */ /* 0x000fcc00078e0014 */
[----:B------:R-:W3:Y:S01]  /*0500*/  @!P1 LDG.E.128 R8, desc[UR14][R8.64] ;  /* 0x0000000e08089981 */ /* 0x000ee2000c1e1d00 */
[C---:B------:R-:W-:Y:S02]  /*0510*/  VIADD R12, R24.reuse, 0x80 ;  /* 0x00000080180c7836 */ /* 0x040fe40000000000 */
[----:B------:R-:W-:-:S03]  /*0520*/  @!P1 IMAD.WIDE.U32 R18, R24, 0x10, R16 ;  /* 0x0000001018129825 */ /* 0x000fc600078e0010 */
[C---:B------:R-:W-:Y:S01]  /*0530*/  ISETP.GE.AND P0, PT, R12.reuse, R0, PT ;  /* 0x000000000c00720c */ /* 0x040fe20003f06270 */
[----:B0-----:R-:W-:Y:S01]  /*0540*/  IMAD.WIDE R2, R12, 0x10, R22 ;  /* 0x000000100c027825 */ /* 0x001fe200078e0216 */
[----:B--2---:R-:W-:Y:S02]  /*0550*/  @!P1 DMUL R6, R6, UR6 ;  /* 0x0000000606069c28 */ /* 0x004fe40008000000 */
[----:B------:R-:W-:-:S06]  /*0560*/  @!P1 DMUL R4, R4, UR6 ;  /* 0x0000000604049c28 */ /* 0x000fcc0008000000 */
[-C--:B---3--:R-:W-:Y:S02]  /*0570*/  @!P1 DMUL R14, R6, R10.reuse ;  /* 0x0000000a060e9228 */ /* 0x088fe40000000000 */
[----:B------:R-:W-:-:S06]  /*0580*/  @!P1 DMUL R10, R4, R10 ;  /* 0x0000000a040a9228 */ /* 0x000fcc0000000000 */
[-C--:B------:R-:W-:Y:S02]  /*0590*/  @!P1 DFMA R4, R4, R8.reuse, -R14 ;  /* 0x000000080404922b */ /* 0x080fe4000000080e */
[----:B------:R-:W-:Y:S01]  /*05a0*/  @!P1 DFMA R6, R6, R8, R10 ;  /* 0x000000080606922b */ /* 0x000fe2000000000a */
[----:B------:R-:W-:-:S06]  /*05b0*/  IMAD.WIDE R14, R12, 0x10, R20 ;  /* 0x000000100c0e7825 */ /* 0x000fcc00078e0214 */
[----:B------:R0:W-:Y:S04]  /*05c0*/  @!P1 STG.E.128 desc[UR14][R18.64], R4 ;  /* 0x0000000412009986 */ /* 0x0001e8000c101d0e */
[----:B------:R-:W2:Y:S04]  /*05d0*/  @!P0 LDG.E.128 R8, desc[UR14][R2.64] ;  /* 0x0000000e02088981 */ /* 0x000ea8000c1e1d00 */
[----:B0-----:R-:W3:Y:S01]  /*05e0*/  @!P0 LDG.E.128 R4, desc[UR14][R14.64] ;  /* 0x0000000e0e048981 */ /* 0x001ee2000c1e1d00 */
[----:B------:R-:W-:Y:S01]  /*05f0*/  LOP3.LUT R13, R13, 0x7ffffff8, RZ, 0xc0, !PT ;  /* 0x7ffffff80d0d7812 */ /* 0x000fe200078ec0ff */
[C---:B------:R-:W-:Y:S01]  /*0600*/  VIADD R25, R24.reuse, 0x100 ;  /* 0x0000010018197836 */ /* 0x040fe20000000000 */
[C---:B------:R-:W-:Y:S01]  /*0610*/  IADD3 R27, PT, PT, R24.reuse, 0x180, RZ ;  /* 0x00000180181b7810 */ /* 0x040fe20007ffe0ff */
[----:B------:R-:W-:Y:S01]  /*0620*/  BSSY.RECONVERGENT B0, `(.L_x_55) ;  /* 0x000001e000007945 */ /* 0x000fe20003800200 */
[----:B------:R-:W-:Y:S01]  /*0630*/  R2UR UR4, R13 ;  /* 0x000000000d0472ca */ /* 0x000fe200000e0000 */
[C---:B------:R-:W-:Y:S01]  /*0640*/  VIADD R13, R24.reuse, 0x280 ;  /* 0x00000280180d7836 */ /* 0x040fe20000000000 */
[-C--:B------:R-:W-:Y:S01]  /*0650*/  ISETP.GE.AND P1, PT, R25, R0.reuse, PT ;  /* 0x000000001900720c */ /* 0x080fe20003f26270 */
[C---:B------:R-:W-:Y:S01]  /*0660*/  VIADD R25, R24.reuse, 0x200 ;  /* 0x0000020018197836 */ /* 0x040fe20000000000 */
[-C--:B------:R-:W-:Y:S01]  /*0670*/  ISETP.GE.AND P2, PT, R27, R0.reuse, PT ;  /* 0x000000001b00720c */ /* 0x080fe20003f46270 */
[----:B------:R-:W-:Y:S01]  /*0680*/  VIADD R27, R24, 0x300 ;  /* 0x00000300181b7836 */ /* 0x000fe20000000000 */
[-C--:B------:R-:W-:Y:S01]  /*0690*/  ISETP.GE.AND P4, PT, R13, R0.reuse, PT ;  /* 0x000000000d00720c */ /* 0x080fe20003f86270 */
[----:B------:R-:W-:Y:S01]  /*06a0*/  IMAD.WIDE R12, R12, 0x10, R16 ;  /* 0x000000100c0c7825 */ /* 0x000fe200078e0210 */
[----:B------:R-:W-:-:S02]  /*06b0*/  ISETP.GE.AND P3, PT, R25, R0, PT ;  /* 0x000000001900720c */ /* 0x000fc40003f66270 */
[----:B------:R-:W-:Y:S02]  /*06c0*/  IADD3 R25, PT, PT, R24, 0x380, RZ ;  /* 0x0000038018197810 */ /* 0x000fe40007ffe0ff */
[-C--:B------:R-:W-:Y:S02]  /*06d0*/  ISETP.GE.AND P5, PT, R27, R0.reuse, PT ;  /* 0x000000001b00720c */ /* 0x080fe40003fa6270 */
[----:B------:R-:W-:Y:S01]  /*06e0*/  ISETP.GE.AND P6, PT, R25, R0, PT ;  /* 0x000000001900720c */ /* 0x000fe20003fc6270 */
[----:B--2---:R-:W-:Y:S02]  /*06f0*/  @!P0 DMUL R10, R10, UR6 ;  /* 0x000000060a0a8c28 */ /* 0x004fe40008000000 */
[----:B------:R-:W-:-:S06]  /*0700*/  @!P0 DMUL R8, R8, UR6 ;  /* 0x0000000608088c28 */ /* 0x000fcc0008000000 */
[-C--:B---3--:R-:W-:Y:S02]  /*0710*/  @!P0 DMUL R18, R10, R6.reuse ;  /* 0x000000060a128228 */ /* 0x088fe40000000000 */
[----:B------:R-:W-:-:S06]  /*0720*/  @!P0 DMUL R6, R8, R6 ;  /* 0x0000000608068228 */ /* 0x000fcc0000000000 */
[-C--:B------:R-:W-:Y:S02]  /*0730*/  @!P0 DFMA R8, R8, R4.reuse, -R18 ;  /* 0x000000040808822b */ /* 0x080fe40000000812 */
[----:B------:R-:W-:-:S07]  /*0740*/  @!P0 DFMA R10, R10, R4, R6 ;  /* 0x000000040a0a822b */ /* 0x000fce0000000006 */
[----:B------:R0:W-:Y:S01]  /*0750*/  @!P0 STG.E.128 desc[UR14][R12.64], R8 ;  /* 0x000000080c008986 */ /* 0x0001e2000c101d0e */
[----:B------:R-:W-:Y:S05]  /*0760*/  @P1 BRA `(.L_x_56) ;  /* 0x0000000000241947 */ /* 0x000fea0003800000 */
[----:B0-----:R-:W2:Y:S04]  /*0770*/  LDG.E.128 R8, desc[UR14][R2.64+0x800] ;  /* 0x0008000e02087981 */ /* 0x001ea8000c1e1d00 */
[----:B------:R-:W3:Y:S01]  /*0780*/  LDG.E.128 R4, desc[UR14][R14.64+0x800] ;  /* 0x0008000e0e047981 */ /* 0x000ee2000c1e1d00 */
[----:B--2---:R-:W-:Y:S02]  /*0790*/  DMUL R10, R10, UR6 ;  /* 0x000000060a0a7c28 */ /* 0x004fe40008000000 */
[----:B------:R-:W-:-:S06]  /*07a0*/  DMUL R8, R8, UR6 ;  /* 0x0000000608087c28 */ /* 0x000fcc0008000000 */
[-C--:B---3--:R-:W-:Y:S02]  /*07b0*/  DMUL R18, R10, R6.reuse ;  /* 0x000000060a127228 */ /* 0x088fe40000000000 */
[----:B------:R-:W-:-:S06]  /*07c0*/  DMUL R6, R8, R6 ;  /* 0x0000000608067228 */ /* 0x000fcc0000000000 */
[-C--:B------:R-:W-:Y:S02]  /*07d0*/  DFMA R8, R8, R4.reuse, -R18 ;  /* 0x000000040808722b */ /* 0x080fe40000000812 */
[----:B------:R-:W-:-:S07]  /*07e0*/  DFMA R10, R10, R4, R6 ;  /* 0x000000040a0a722b */ /* 0x000fce0000000006 */
[----:B------:R1:W-:Y:S04]  /*07f0*/  STG.E.128 desc[UR14][R12.64+0x800], R8 ;  /* 0x000800080c007986 */ /* 0x0003e8000c101d0e */
.L_x_56:
[----:B------:R-:W-:Y:S05]  /*0800*/  BSYNC.RECONVERGENT B0 ;  /* 0x0000000000007941 */ /* 0x000fea0003800200 */
.L_x_55:
[----:B------:R-:W-:Y:S04]  /*0810*/  BSSY.RECONVERGENT B0, `(.L_x_57) ;  /* 0x000000b000007945 */ /* 0x000fe80003800200 */
[----:B------:R-:W-:Y:S05]  /*0820*/  @P2 BRA `(.L_x_58) ;  /* 0x0000000000242947 */ /* 0x000fea0003800000 */
[----:B01----:R-:W2:Y:S04]  /*0830*/  LDG.E.128 R8, desc[UR14][R2.64+0x1000] ;  /* 0x0010000e02087981 */ /* 0x003ea8000c1e1d00 */
        /* <DEDUP_REMOVED lines=8> */
.L_x_58:
[----:B------:R-:W-:Y:S05]  /*08c0*/  BSYNC.RECONVERGENT B0 ;  /* 0x0000000000007941 */ /* 0x000fea0003800200 */
.L_x_57:
[----:B------:R-:W-:Y:S04]  /*08d0*/  BSSY.RECONVERGENT B0, `(.L_x_59) ;  /* 0x000000b000007945 */ /* 0x000fe80003800200 */
[----:B------:R-:W-:Y:S05]  /*08e0*/  @P3 BRA `(.L_x_60) ;  /* 0x0000000000243947 */ /* 0x000fea0003800000 */
[----:B012---:R-:W2:Y:S04]  /*08f0*/  LDG.E.128 R8, desc[UR14][R2.64+0x1800] ;  /* 0x0018000e02087981 */ /* 0x007ea8000c1e1d00 */
        /* <DEDUP_REMOVED lines=8> */
.L_x_60:
[----:B------:R-:W-:Y:S05]  /*0980*/  BSYNC.RECONVERGENT B0 ;  /* 0x0000000000007941 */ /* 0x000fea0003800200 */
.L_x_59:
[----:B------:R-:W-:Y:S04]  /*0990*/  BSSY.RECONVERGENT B0, `(.L_x_61) ;  /* 0x000000b000007945 */ /* 0x000fe80003800200 */
[----:B------:R-:W-:Y:S05]  /*09a0*/  @P4 BRA `(.L_x_62) ;  /* 0x0000000000244947 */ /* 0x000fea0003800000 */
[----:B0123--:R-:W2:Y:S04]  /*09b0*/  LDG.E.128 R8, desc[UR14][R2.64+0x2000] ;  /* 0x0020000e02087981 */ /* 0x00fea8000c1e1d00 */
        /* <DEDUP_REMOVED lines=8> */
.L_x_62:
[----:B------:R-:W-:Y:S05]  /*0a40*/  BSYNC.RECONVERGENT B0 ;  /* 0x0000000000007941 */ /* 0x000fea0003800200 */
.L_x_61:
[----:B------:R-:W-:Y:S04]  /*0a50*/  BSSY.RECONVERGENT B0, `(.L_x_63) ;  /* 0x000000b000007945 */ /* 0x000fe80003800200 */
[----:B------:R-:W-:Y:S05]  /*0a60*/  @P5 BRA `(.L_x_64) ;  /* 0x0000000000245947 */ /* 0x000fea0003800000 */
[----:B01234-:R-:W2:Y:S04]  /*0a70*/  LDG.E.128 R8, desc[UR14][R2.64+0x2800] ;  /* 0x0028000e02087981 */ /* 0x01fea8000c1e1d00 */
        /* <DEDUP_REMOVED lines=8> */
.L_x_64:
[----:B------:R-:W-:Y:S05]  /*0b00*/  BSYNC.RECONVERGENT B0 ;  /* 0x0000000000007941 */ /* 0x000fea0003800200 */
.L_x_63:
        /* <DEDUP_REMOVED lines=11> */
.L_x_66:
[----:B------:R-:W-:Y:S05]  /*0bc0*/  BSYNC.RECONVERGENT B0 ;  /* 0x0000000000007941 */ /* 0x000fea0003800200 */
.L_x_65:
[----:B------:R-:W-:-:S09]  /*0bd0*/  UISETP.NE.AND UP0, UPT, UR4, 0x8, UPT ;  /* 0x000000080400788c */ /* 0x000fd2000bf05270 */
[----:B------:R-:W-:Y:S05]  /*0be0*/  BRA.U !UP0, `(.L_x_54) ;  /* 0x00000005089c7547 */ /* 0x000fea000b800000 */
[----:B------:R-:W-:-:S05]  /*0bf0*/  UMOV UR5, 0x8 ;  /* 0x0000000800057882 */ /* 0x000fca0000000000 */
.L_x_69:
[----:B------:R-:W5:Y:S01]  /*0c00*/  S2R R2, SR_TID.X ;  /* 0x0000000000027919 */ /* 0x000f620000002100 */
[----:B------:R-:W-:-:S04]  /*0c10*/  IMAD.U32 R18, RZ, RZ, UR5 ;  /* 0x00000005ff127e24 */ /* 0x000fc8000f8e00ff */
[----:B-----5:R-:W-:-:S05]  /*0c20*/  IMAD R18, R18, 0x80, R2 ;  /* 0x0000008012127824 */ /* 0x020fca00078e0202 */
[----:B------:R-:W-:-:S13]  /*0c30*/  ISETP.GE.AND P0, PT, R18, R0, PT ;  /* 0x000000001200720c */ /* 0x000fda0003f06270 */
[----:B------:R-:W-:-:S04]  /*0c40*/  @!P0 IMAD.WIDE.U32 R4, R18, 0x10, R22 ;  /* 0x0000001012048825 */ /* 0x000fc800078e0016 */
[C---:B01234-:R-:W-:Y:S02]  /*0c50*/  @!P0 IMAD.WIDE.U32 R12, R18.reuse, 0x10, R20 ;  /* 0x00000010120c8825 */ /* 0x05ffe400078e0014 */
[----:B------:R-:W2:Y:S04]  /*0c60*/  @!P0 LDG.E.128 R4, desc[UR14][R4.64] ;  /* 0x0000000e04048981 */ /* 0x000ea8000c1e1d00 */
[----:B------:R-:W3:Y:S01]  /*0c70*/  @!P0 LDG.E.128 R12, desc[UR14][R12.64] ;  /* 0x0000000e0c0c8981 */ /* 0x000ee2000c1e1d00 */
[C---:B------:R-:W-:Y:S01]  /*0c80*/  @!P0 IMAD.WIDE.U32 R28, R18.reuse, 0x10, R16 ;  /* 0x00000010121c8825 */ /* 0x040fe200078e0010 */
[----:B--2---:R-:W-:Y:S02]  /*0c90*/  @!P0 DMUL R10, R6, UR6 ;  /* 0x00000006060a8c28 */ /* 0x004fe40008000000 */
[----:B------:R-:W-:Y:S01]  /*0ca0*/  @!P0 DMUL R8, R4, UR6 ;  /* 0x0000000604088c28 */ /* 0x000fe20008000000 */
[----:B------:R-:W-:-:S05]  /*0cb0*/  VIADD R6, R18, 0x80 ;  /* 0x0000008012067836 */ /* 0x000fca0000000000 */
[-C--:B---3--:R-:W-:Y:S01]  /*0cc0*/  @!P0 DMUL R2, R10, R14.reuse ;  /* 0x0000000e0a028228 */ /* 0x088fe20000000000 */
[----:B------:R-:W-:Y:S01]  /*0cd0*/  ISETP.GE.AND P1, PT, R6, R0, PT ;  /* 0x000000000600720c */ /* 0x000fe20003f26270 */
[----:B------:R-:W-:-:S06]  /*0ce0*/  @!P0 DMUL R14, R8, R14 ;  /* 0x0000000e080e8228 */ /* 0x000fcc0000000000 */
[-C--:B------:R-:W-:Y:S02]  /*0cf0*/  @!P0 DFMA R8, R8, R12.reuse, -R2 ;  /* 0x0000000c0808822b */ /* 0x080fe40000000802 */
[----:B------:R-:W-:Y:S01]  /*0d00*/  @!P0 DFMA R10, R10, R12, R14 ;  /* 0x0000000c0a0a822b */ /* 0x000fe2000000000e */
[----:B------:R-:W-:-:S06]  /*0d10*/  IMAD.WIDE R2, R6, 0x10, R22 ;  /* 0x0000001006027825 */ /* 0x000fcc00078e0216 */
[----:B------:R0:W-:Y:S01]  /*0d20*/  @!P0 STG.E.128 desc[UR14][R28.64], R8 ;  /* 0x000000081c008986 */ /* 0x0001e2000c101d0e */
[----:B------:R-:W-:-:S05]  /*0d30*/  IMAD.WIDE R4, R6, 0x10, R20 ;  /* 0x0000001006047825 */ /* 0x000fca00078e0214 */
[----:B------:R-:W2:Y:S04]  /*0d40*/  @!P1 LDG.E.128 R12, desc[UR14][R4.64] ;  /* 0x0000000e040c9981 */ /* 0x000ea8000c1e1d00 */
[----:B0-----:R-:W3:Y:S01]  /*0d50*/  @!P1 LDG.E.128 R8, desc[UR14][R2.64] ;  /* 0x0000000e02089981 */ /* 0x001ee2000c1e1d00 */
[----:B------:R-:W-:-:S04]  /*0d60*/  IADD3 R7, PT, PT, R18, 0x100, RZ ;  /* 0x0000010012077810 */ /* 0x000fc80007ffe0ff */
[----:B------:R-:W-:Y:S01]  /*0d70*/  ISETP.GE.AND P0, PT, R7, R0, PT ;  /* 0x000000000700720c */ /* 0x000fe20003f06270 */
[----:B------:R-:W-:Y:S01]  /*0d80*/  IMAD.WIDE R6, R6, 0x10, R16 ;  /* 0x0000001006067825 */ /* 0x000fe200078e0210 */
[----:B---3--:R-:W-:Y:S02]  /*0d90*/  @!P1 DMUL R10, R10, UR6 ;  /* 0x000000060a0a9c28 */ /* 0x008fe40008000000 */
[----:B------:R-:W-:-:S06]  /*0da0*/  @!P1 DMUL R8, R8, UR6 ;  /* 0x0000000608089c28 */ /* 0x000fcc0008000000 */
[-C--:B--2---:R-:W-:Y:S02]  /*0db0*/  @!P1 DMUL R24, R10, R14.reuse ;  /* 0x0000000e0a189228 */ /* 0x084fe40000000000 */
[----:B------:R-:W-:-:S06]  /*0dc0*/  @!P1 DMUL R14, R8, R14 ;  /* 0x0000000e080e9228 */ /* 0x000fcc0000000000 */
[-C--:B------:R-:W-:Y:S02]  /*0dd0*/  @!P1 DFMA R8, R8, R12.reuse, -R24 ;  /* 0x0000000c0808922b */ /* 0x080fe40000000818 */
[----:B------:R-:W-:-:S07]  /*0de0*/  @!P1 DFMA R10, R10, R12, R14 ;  /* 0x0000000c0a0a922b */ /* 0x000fce000000000e */
[----:B------:R0:W-:Y:S04]  /*0df0*/  @!P1 STG.E.128 desc[UR14][R6.64], R8 ;  /* 0x0000000806009986 */ /* 0x0001e8000c101d0e */
[----:B------:R-:W2:Y:S04]  /*0e00*/  @!P0 LDG.E.128 R12, desc[UR14][R2.64+0x800] ;  /* 0x0008000e020c8981 */ /* 0x000ea8000c1e1d00 */
[----:B0-----:R-:W3:Y:S01]  /*0e10*/  @!P0 LDG.E.128 R8, desc[UR14][R4.64+0x800] ;  /* 0x0008000e04088981 */ /* 0x001ee2000c1e1d00 */
[----:B------:R-:W-:-:S05]  /*0e20*/  VIADD R19, R18, 0x180 ;  /* 0x0000018012137836 */ /* 0x000fca0000000000 */
[----:B------:R-:W-:Y:S01]  /*0e30*/  ISETP.GE.AND P1, PT, R19, R0, PT ;  /* 0x000000001300720c */ /* 0x000fe20003f26270 */
[----:B--2---:R-:W-:Y:S02]  /*0e40*/  @!P0 DMUL R14, R14, UR6 ;  /* 0x000000060e0e8c28 */ /* 0x004fe40008000000 */
[----:B------:R-:W-:-:S06]  /*0e50*/  @!P0 DMUL R12, R12, UR6 ;  /* 0x000000060c0c8c28 */ /* 0x000fcc0008000000 */
[-C--:B---3--:R-:W-:Y:S02]  /*0e60*/  @!P0 DMUL R24, R14, R10.reuse ;  /* 0x0000000a0e188228 */ /* 0x088fe40000000000 */
        /* <DEDUP_REMOVED lines=28> */
[----:B------:R-:W-:-:S04]  /*1030*/  IADD3 R19, PT, PT, R18, 0x300, RZ ;  /* 0x0000030012137810 */ /* 0x000fc80007ffe0ff */
        /* <DEDUP_REMOVED lines=10> */
[----:B------:R-:W-:Y:S01]  /*10e0*/  UIADD3 UR5, UPT, UPT, UR5, 0x8, URZ ;  /* 0x0000000805057890 */ /* 0x000fe2000fffe0ff */
[----:B------:R-:W-:Y:S03]  /*10f0*/  BSSY.RECONVERGENT B0, `(.L_x_67) ;  /* 0x0000015000007945 */ /* 0x000fe60003800200 */
[----:B------:R-:W-:Y:S01]  /*1100*/  UISETP.NE.AND UP0, UPT, UR5, UR4, UPT ;  /* 0x000000040500728c */ /* 0x000fe2000bf05270 */
[----:B---3--:R-:W-:-:S02]  /*1110*/  @!P0 DMUL R14, R14, UR6 ;  /* 0x000000060e0e8c28 */ /* 0x008fc40008000000 */
[----:B------:R-:W-:-:S06]  /*1120*/  @!P0 DMUL R12, R12, UR6 ;  /* 0x000000060c0c8c28 */ /* 0x000fcc0008000000 */
[-C--:B--2---:R-:W-:Y:S02]  /*1130*/  @!P0 DMUL R24, R14, R10.reuse ;  /* 0x0000000a0e188228 */ /* 0x084fe40000000000 */
[----:B------:R-:W-:-:S06]  /*1140*/  @!P0 DMUL R10, R12, R10 ;  /* 0x0000000a0c0a8228 */ /* 0x000fcc0000000000 */
[-C--:B------:R-:W-:Y:S02]  /*1150*/  @!P0 DFMA R12, R12, R8.reuse, -R24 ;  /* 0x000000080c0c822b */ /* 0x080fe40000000818 */
[----:B------:R-:W-:Y:S01]  /*1160*/  @!P0 DFMA R14, R14, R8, R10 ;  /* 0x000000080e0e822b */ /* 0x000fe2000000000a */
[----:B------:R-:W-:-:S06]  /*1170*/  VIADD R9, R18, 0x380 ;  /* 0x0000038012097836 */ /* 0x000fcc0000000000 */
[----:B------:R0:W-:Y:S01]  /*1180*/  @!P0 STG.E.128 desc[UR14][R6.64+0x2800], R12 ;  /* 0x0028000c06008986 */ /* 0x0001e2000c101d0e */
[----:B------:R-:W-:-:S13]  /*1190*/  ISETP.GE.AND P0, PT, R9, R0, PT ;  /* 0x000000000900720c */ /* 0x000fda0003f06270 */
[----:B------:R-:W-:Y:S05]  /*11a0*/  @P0 BRA `(.L_x_68) ;  /* 0x0000000000240947 */ /* 0x000fea0003800000 */
[----:B------:R-:W2:Y:S04]  /*11b0*/  LDG.E.128 R8, desc[UR14][R2.64+0x3000] ;  /* 0x0030000e02087981 */ /* 0x000ea8000c1e1d00 */
[----:B0-----:R-:W3:Y:S01]  /*11c0*/  LDG.E.128 R12, desc[UR14][R4.64+0x3000] ;  /* 0x0030000e040c7981 */ /* 0x001ee2000c1e1d00 */
[----:B--2---:R-:W-:Y:S02]  /*11d0*/  DMUL R10, R10, UR6 ;  /* 0x000000060a0a7c28 */ /* 0x004fe40008000000 */
[----:B------:R-:W-:-:S06]  /*11e0*/  DMUL R8, R8, UR6 ;  /* 0x0000000608087c28 */ /* 0x000fcc0008000000 */
[-C--:B---3--:R-:W-:Y:S02]  /*11f0*/  DMUL R18, R10, R14.reuse ;  /* 0x0000000e0a127228 */ /* 0x088fe40000000000 */
[----:B------:R-:W-:-:S06]  /*1200*/  DMUL R14, R8, R14 ;  /* 0x0000000e080e7228 */ /* 0x000fcc0000000000 */
[-C--:B------:R-:W-:Y:S02]  /*1210*/  DFMA R8, R8, R12.reuse, -R18 ;  /* 0x0000000c0808722b */ /* 0x080fe40000000812 */
[----:B------:R-:W-:-:S07]  /*1220*/  DFMA R10, R10, R12, R14 ;  /* 0x0000000c0a0a722b */ /* 0x000fce000000000e */
[----:B------:R1:W-:Y:S04]  /*1230*/  STG.E.128 desc[UR14][R6.64+0x3000], R8 ;  /* 0x0030000806007986 */ /* 0x0003e8000c101d0e */
.L_x_68:
[----:B------:R-:W-:Y:S05]  /*1240*/  BSYNC.RECONVERGENT B0 ;  /* 0x0000000000007941 */ /* 0x000fea0003800200 */
.L_x_67:
[----:B------:R-:W-:Y:S05]  /*1250*/  BRA.U UP0, `(.L_x_69) ;  /* 0xfffffff900687547 */ /* 0x000fea000b83ffff */
.L_x_54:
[----:B------:R-:W-:-:S13]  /*1260*/  ISETP.NE.AND P0, PT, R26, RZ, PT ;  /* 0x000000ff1a00720c */ /* 0x000fda0003f05270 */
[----:B------:R-:W-:Y:S05]  /*1270*/  @!P0 EXIT ;  /* 0x000000000000894d */ /* 0x000fea0003800000 */
[----:B------:R-:W0:Y:S01]  /*1280*/  LDC R18, c[0x0][0x388] ;  /* 0x0000e200ff127b82 */ /* 0x000e220000000800 */
[----:B------:R-:W-:Y:S02]  /*1290*/  ISETP.GE.U32.AND P0, PT, R26, 0x4, PT ;  /* 0x000000041a00780c */ /* 0x000fe40003f06070 */
[----:B01234-:R-:W-:-:S04]  /*12a0*/  LOP3.LUT R13, R18, 0x3, RZ, 0xc0, !PT ;  /* 0x00000003120d7812 */ /* 0x01ffc800078ec0ff */
[----:B------:R-:W-:-:S07]  /*12b0*/  ISETP.NE.AND P2, PT, R13, RZ, PT ;  /* 0x000000ff0d00720c */ /* 0x000fce0003f45270 */
[----:B------:R-:W-:Y:S06]  /*12c0*/  @!P0 BRA `(.L_x_70) ;  /* 0x0000000000ec8947 */ /* 0x000fec0003800000 */
[----:B------:R-:W0:Y:S01]  /*12d0*/  S2R R2, SR_TID.X ;  /* 0x0000000000027919 */ /* 0x000e220000002100 */
[----:B------:R-:W-:-:S04]  /*12e0*/  IMAD.U32 R12, RZ, RZ, UR4 ;  /* 0x00000004ff0c7e24 */ /* 0x000fc8000f8e00ff */
[----:B0-----:R-:W-:-:S05]  /*12f0*/  IMAD R12, R12, 0x80, R2 ;  /* 0x000000800c0c7824 */ /* 0x001fca00078e0202 */
[----:B------:R-:W-:-:S13]  /*1300*/  ISETP.GE.AND P0, PT, R12, R0, PT ;  /* 0x000000000c00720c */ /* 0x000fda0003f06270 */
[----:B------:R-:W-:-:S05]  /*1310*/  @!P0 IMAD.WIDE R24, R12, 0x10, R22 ;  /* 0x000000100c188825 */ /* 0x000fca00078e0216 */
[----:B------:R0:W2:Y:S01]  /*1320*/  @!P0 LDG.E.128 R8, desc[UR14][R24.64] ;  /* 0x0000000e18088981 */ /* 0x0000a2000c1e1d00 */
[----:B------:R-:W-:-:S06]  /*1330*/  @!P0 IMAD.WIDE R4, R12, 0x10, R20 ;  /* 0x000000100c048825 */ /* 0x000fcc00078e0214 */
[----:B------:R-:W3:Y:S01]  /*1340*/  @!P0 LDG.E.128 R4, desc[UR14][R4.64] ;  /* 0x0000000e04048981 */ /* 0x000ee2000c1e1d00 */
[C---:B------:R-:W-:Y:S01]  /*1350*/  IADD3 R2, PT, PT, R12.reuse, 0x80, RZ ;  /* 0x000000800c027810 */ /* 0x040fe20007ffe0ff */
[----:B0-----:R-:W-:-:S03]  /*1360*/  @!P0 IMAD.WIDE R24, R12, 0x10, R16 ;  /* 0x000000100c188825 */ /* 0x001fc600078e0210 */
[----:B------:R-:W-:-:S13]  /*1370*/  ISETP.GE.AND P1, PT, R2, R0, PT ;  /* 0x000000000200720c */ /* 0x000fda0003f26270 */
[----:B------:R-:W-:Y:S01]  /*1380*/  @!P1 IMAD.WIDE R26, R2, 0x10, R22 ;  /* 0x00000010021a9825 */ /* 0x000fe200078e0216 */
[----:B--2---:R-:W-:Y:S02]  /*1390*/  @!P0 DMUL R10, R10, UR6 ;  /* 0x000000060a0a8c28 */ /* 0x004fe40008000000 */
[----:B------:R-:W-:-:S06]  /*13a0*/  @!P0 DMUL R8, R8, UR6 ;  /* 0x0000000608088c28 */ /* 0x000fcc0008000000 */
[-C--:B---3--:R-:W-:Y:S02]  /*13b0*/  @!P0 DMUL R14, R10, R6.reuse ;  /* 0x000000060a0e8228 */ /* 0x088fe40000000000 */
[----:B------:R-:W-:-:S06]  /*13c0*/  @!P0 DMUL R6, R8, R6 ;  /* 0x0000000608068228 */ /* 0x000fcc0000000000 */
[-C--:B------:R-:W-:Y:S02]  /*13d0*/  @!P0 DFMA R8, R8, R4.reuse, -R14 ;  /* 0x000000040808822b */ /* 0x080fe4000000080e */
[----:B------:R-:W-:Y:S01]  /*13e0*/  @!P0 DFMA R10, R10, R4, R6 ;  /* 0x000000040a0a822b */ /* 0x000fe20000000006 */
[----:B------:R-:W-:-:S06]  /*13f0*/  @!P1 IMAD.WIDE R4, R2, 0x10, R20 ;  /* 0x0000001002049825 */ /* 0x000fcc00078e0214 */
[----:B------:R0:W-:Y:S04]  /*1400*/  @!P0 STG.E.128 desc[UR14][R24.64], R8 ;  /* 0x0000000818008986 */ /* 0x0001e8000c101d0e */
[----:B------:R-:W2:Y:S04]  /*1410*/  @!P1 LDG.E.128 R4, desc[UR14][R4.64] ;  /* 0x0000000e04049981 */ /* 0x000ea8000c1e1d00 */
[----:B0-----:R0:W3:Y:S01]  /*1420*/  @!P1 LDG.E.128 R8, desc[UR14][R26.64] ;  /* 0x0000000e1a089981 */ /* 0x0010e2000c1e1d00 */
[----:B------:R-:W-:-:S05]  /*1430*/  VIADD R3, R12, 0x100 ;  /* 0x000001000c037836 */ /* 0x000fca0000000000 */
[----:B------:R-:W-:Y:S01]  /*1440*/  ISETP.GE.AND P0, PT, R3, R0, PT ;  /* 0x000000000300720c */ /* 0x000fe20003f06270 */
[----:B------:R-:W-:-:S12]  /*1450*/  @!P1 IMAD.WIDE R24, R2, 0x10, R16 ;  /* 0x0000001002189825 */ /* 0x000fd800078e0210 */
[----:B0-----:R-:W-:Y:S01]  /*1460*/  @!P0 IMAD.WIDE R26, R3, 0x10, R22 ;  /* 0x00000010031a8825 */ /* 0x001fe200078e0216 */
[----:B---3--:R-:W-:Y:S02]  /*1470*/  @!P1 DMUL R10, R10, UR6 ;  /* 0x000000060a0a9c28 */ /* 0x008fe40008000000 */
[----:B------:R-:W-:-:S06]  /*1480*/  @!P1 DMUL R8, R8, UR6 ;  /* 0x0000000608089c28 */ /* 0x000fcc0008000000 */
[-C--:B--2---:R-:W-:Y:S02]  /*1490*/  @!P1 DMUL R14, R10, R6.reuse ;  /* 0x000000060a0e9228 */ /* 0x084fe40000000000 */
[----:B------:R-:W-:-:S06]  /*14a0*/  @!P1 DMUL R6, R8, R6 ;  /* 0x0000000608069228 */ /* 0x000fcc0000000000 */
[-C--:B------:R-:W-:Y:S02]  /*14b0*/  @!P1 DFMA R8, R8, R4.reuse, -R14 ;  /* 0x000000040808922b */ /* 0x080fe4000000080e */
[----:B------:R-:W-:Y:S01]  /*14c0*/  @!P1 DFMA R10, R10, R4, R6 ;  /* 0x000000040a0a922b */ /* 0x000fe20000000006 */
[----:B------:R-:W-:-:S06]  /*14d0*/  @!P0 IMAD.WIDE R4, R3, 0x10, R20 ;  /* 0x0000001003048825 */ /* 0x000fcc00078e0214 */
[----:B------:R0:W-:Y:S04]  /*14e0*/  @!P1 STG.E.128 desc[UR14][R24.64], R8 ;  /* 0x0000000818009986 */ /* 0x0001e8000c101d0e */
[----:B------:R-:W2:Y:S04]  /*14f0*/  @!P0 LDG.E.128 R4, desc[UR14][R4.64] ;  /* 0x0000000e04048981 */ /* 0x000ea8000c1e1d00 */
[----:B0-----:R-:W3:Y:S01]  /*1500*/  @!P0 LDG.E.128 R8, desc[UR14][R26.64] ;  /* 0x0000000e1a088981 */ /* 0x001ee2000c1e1d00 */
[----:B------:R-:W-:-:S05]  /*1510*/  VIADD R12, R12, 0x180 ;  /* 0x000001800c0c7836 */ /* 0x000fca0000000000 */
[----:B------:R-:W-:-:S13]  /*1520*/  ISETP.GE.AND P1, PT, R12, R0, PT ;  /* 0x000000000c00720c */ /* 0x000fda0003f26270 */
[----:B------:R-:W-:Y:S01]  /*1530*/  @!P1 IMAD.WIDE R24, R12, 0x10, R22 ;  /* 0x000000100c189825 */ /* 0x000fe200078e0216 */
[----:B---3--:R-:W-:Y:S02]  /*1540*/  @!P0 DMUL R10, R10, UR6 ;  /* 0x000000060a0a8c28 */ /* 0x008fe40008000000 */
[----:B------:R-:W-:-:S06]  /*1550*/  @!P0 DMUL R8, R8, UR6 ;  /* 0x0000000608088c28 */ /* 0x000fcc0008000000 */
[-C--:B--2---:R-:W-:Y:S02]  /*1560*/  @!P0 DMUL R14, R10, R6.reuse ;  /* 0x000000060a0e8228 */ /* 0x084fe40000000000 */
[----:B------:R-:W-:-:S06]  /*1570*/  @!P0 DMUL R6, R8, R6 ;  /* 0x0000000608068228 */ /* 0x000fcc0000000000 */
[-C--:B------:R-:W-:Y:S02]  /*1580*/  @!P0 DFMA R8, R8, R4.reuse, -R14 ;  /* 0x000000040808822b */ /* 0x080fe4000000080e */
[----:B------:R-:W-:Y:S01]  /*1590*/  @!P0 DFMA R10, R10, R4, R6 ;  /* 0x000000040a0a822b */ /* 0x000fe20000000006 */
[----:B------:R-:W-:-:S06]  /*15a0*/  @!P0 IMAD.WIDE R14, R3, 0x10, R16 ;  /* 0x00000010030e8825 */ /* 0x000fcc00078e0210 */
[----:B------:R0:W-:Y:S01]  /*15b0*/  @!P0 STG.E.128 desc[UR14][R14.64], R8 ;  /* 0x000000080e008986 */ /* 0x0001e2000c101d0e */
[----:B------:R-:W-:-:S06]  /*15c0*/  @!P1 IMAD.WIDE R4, R12, 0x10, R20 ;  /* 0x000000100c049825 */ /* 0x000fcc00078e0214 */
[----:B------:R-:W2:Y:S04]  /*15d0*/  @!P1 LDG.E.128 R4, desc[UR14][R4.64] ;  /* 0x0000000e04049981 */ /* 0x000ea8000c1e1d00 */
[----:B0-----:R-:W3:Y:S01]  /*15e0*/  @!P1 LDG.E.128 R8, desc[UR14][R24.64] ;  /* 0x0000000e18089981 */ /* 0x001ee2000c1e1d00 */
[----:B------:R-:W-:Y:S01]  /*15f0*/  UIADD3 UR4, UPT, UPT, UR4, 0x4, URZ ;  /* 0x0000000404047890 */ /* 0x000fe2000fffe0ff */
        /* <DEDUP_REMOVED lines=8> */
.L_x_70:
[----:B------:R-:W-:Y:S05]  /*1680*/  @!P2 EXIT ;  /* 0x000000000000a94d */ /* 0x000fea0003800000 */
[----:B------:R-:W1:Y:S01]  /*1690*/  S2R R28, SR_TID.X ;  /* 0x00000000001c7919 */ /* 0x000e620000002100 */
[----:B------:R-:W-:Y:S02]  /*16a0*/  ISETP.NE.AND P0, PT, R13, 0x1, PT ;  /* 0x000000010d00780c */ /* 0x000fe40003f05270 */
[----:B------:R-:W-:-:S04]  /*16b0*/  LOP3.LUT R18, R18, 0x1, RZ, 0xc0, !PT ;  /* 0x0000000112127812 */ /* 0x000fc800078ec0ff */
[----:B------:R-:W-:-:S07]  /*16c0*/  ISETP.NE.U32.AND P2, PT, R18, 0x1, PT ;  /* 0x000000011200780c */ /* 0x000fce0003f45070 */
[----:B------:R-:W-:Y:S06]  /*16d0*/  @!P0 BRA `(.L_x_71) ;  /* 0x0000000000788947 */ /* 0x000fec0003800000 */
[----:B------:R-:W-:-:S05]  /*16e0*/  MOV R13, UR4 ;  /* 0x00000004000d7c02 */ /* 0x000fca0008000f00 */
[----:B-1----:R-:W-:-:S05]  /*16f0*/  IMAD R13, R13, 0x80, R28 ;  /* 0x000000800d0d7824 */ /* 0x002fca00078e021c */
[----:B------:R-:W-:-:S13]  /*1700*/  ISETP.GE.AND P0, PT, R13, R0, PT ;  /* 0x000000000d00720c */ /* 0x000fda0003f06270 */
[----:B------:R-:W-:-:S05]  /*1710*/  @!P0 IMAD.WIDE R14, R13, 0x10, R22 ;  /* 0x000000100d0e8825 */ /* 0x000fca00078e0216 */
[----:B0-----:R0:W2:Y:S01]  /*1720*/  @!P0 LDG.E.128 R8, desc[UR14][R14.64] ;  /* 0x0000000e0e088981 */ /* 0x0010a2000c1e1d00 */
[----:B------:R-:W-:-:S06]  /*1730*/  @!P0 IMAD.WIDE R4, R13, 0x10, R20 ;  /* 0x000000100d048825 */ /* 0x000fcc00078e0214 */
[----:B------:R-:W3:Y:S01]  /*1740*/  @!P0 LDG.E.128 R4, desc[UR14][R4.64] ;  /* 0x0000000e04048981 */ /* 0x000ee2000c1e1d00 */
[C---:B------:R-:W-:Y:S02]  /*1750*/  VIADD R3, R13.reuse, 0x80 ;  /* 0x000000800d037836 */ /* 0x040fe40000000000 */
[----:B------:R-:W-:-:S03]  /*1760*/  @!P0 IMAD.WIDE R12, R13, 0x10, R16 ;  /* 0x000000100d0c8825 */ /* 0x000fc600078e0210 */
[----:B------:R-:W-:-:S13]  /*1770*/  ISETP.GE.AND P1, PT, R3, R0, PT ;  /* 0x000000000300720c */ /* 0x000fda0003f26270 */
[----:B0-----:R-:W-:Y:S01]  /*1780*/  @!P1 IMAD.WIDE R14, R3, 0x10, R22 ;  /* 0x00000010030e9825 */ /* 0x001fe200078e0216 */
        /* <DEDUP_REMOVED lines=9> */
[----:B0-----:R-:W3:Y:S01]  /*1820*/  @!P1 LDG.E.128 R8, desc[UR14][R14.64] ;  /* 0x0000000e0e089981 */ /* 0x001ee2000c1e1d00 */
[----:B------:R-:W-:Y:S01]  /*1830*/  @!P1 IMAD.WIDE R2, R3, 0x10, R16 ;  /* 0x0000001003029825 */ /* 0x000fe200078e0210 */
[----:B------:R-:W-:Y:S01]  /*1840*/  UIADD3 UR4, UPT, UPT, UR4, 0x2, URZ ;  /* 0x0000000204047890 */ /* 0x000fe2000fffe0ff */
[----:B---3--:R-:W-:-:S02]  /*1850*/  @!P1 DMUL R24, R10, UR6 ;  /* 0x000000060a189c28 */ /* 0x008fc40008000000 */
[----:B------:R-:W-:-:S06]  /*1860*/  @!P1 DMUL R18, R8, UR6 ;  /* 0x0000000608129c28 */ /* 0x000fcc0008000000 */
[-C--:B--2---:R-:W-:Y:S02]  /*1870*/  @!P1 DMUL R26, R24, R6.reuse ;  /* 0x00000006181a9228 */ /* 0x084fe40000000000 */
[----:B------:R-:W-:-:S06]  /*1880*/  @!P1 DMUL R6, R18, R6 ;  /* 0x0000000612069228 */ /* 0x000fcc0000000000 */
[-C--:B------:R-:W-:Y:S02]  /*1890*/  @!P1 DFMA R8, R18, R4.reuse, -R26 ;  /* 0x000000041208922b */ /* 0x080fe4000000081a */
[----:B------:R-:W-:-:S07]  /*18a0*/  @!P1 DFMA R10, R24, R4, R6 ;  /* 0x00000004180a922b */ /* 0x000fce0000000006 */
[----:B------:R2:W-:Y:S04]  /*18b0*/  @!P1 STG.E.128 desc[UR14][R2.64], R8 ;  /* 0x0000000802009986 */ /* 0x0005e8000c101d0e */
.L_x_71:
[----:B------:R-:W-:Y:S05]  /*18c0*/  @P2 EXIT ;  /* 0x000000000000294d */ /* 0x000fea0003800000 */
[----:B0-2---:R-:W-:-:S05]  /*18d0*/  MOV R3, UR4 ;  /* 0x0000000400037c02 */ /* 0x005fca0008000f00 */
[----:B-1----:R-:W-:-:S05]  /*18e0*/  IMAD R3, R3, 0x80, R28 ;  /* 0x0000008003037824 */ /* 0x002fca00078e021c */
[----:B------:R-:W-:-:S13]  /*18f0*/  ISETP.GE.AND P0, PT, R3, R0, PT ;  /* 0x000000000300720c */ /* 0x000fda0003f06270 */
[----:B------:R-:W-:Y:S05]  /*1900*/  @P0 EXIT ;  /* 0x000000000000094d */ /* 0x000fea0003800000 */
[----:B------:R-:W-:-:S05]  /*1910*/  IMAD.WIDE R22, R3, 0x10, R22 ;  /* 0x0000001003167825 */ /* 0x000fca00078e0216 */
[----:B------:R-:W2:Y:S01]  /*1920*/  LDG.E.128 R8, desc[UR14][R22.64] ;  /* 0x0000000e16087981 */ /* 0x000ea2000c1e1d00 */
[----:B------:R-:W-:-:S06]  /*1930*/  IMAD.WIDE R4, R3, 0x10, R20 ;  /* 0x0000001003047825 */ /* 0x000fcc00078e0214 */
[----:B------:R-:W3:Y:S01]  /*1940*/  LDG.E.128 R4, desc[UR14][R4.64] ;  /* 0x0000000e04047981 */ /* 0x000ee2000c1e1d00 */
[----:B------:R-:W-:Y:S01]  /*1950*/  IMAD.WIDE R16, R3, 0x10, R16 ;  /* 0x0000001003107825 */ /* 0x000fe200078e0210 */
[----:B--2---:R-:W-:Y:S02]  /*1960*/  DMUL R10, R10, UR6 ;  /* 0x000000060a0a7c28 */ /* 0x004fe40008000000 */
[----:B------:R-:W-:-:S06]  /*1970*/  DMUL R8, R8, UR6 ;  /* 0x0000000608087c28 */ /* 0x000fcc0008000000 */
[-C--:B---3--:R-:W-:Y:S02]  /*1980*/  DMUL R12, R10, R6.reuse ;  /* 0x000000060a0c7228 */ /* 0x088fe40000000000 */
[----:B------:R-:W-:-:S06]  /*1990*/  DMUL R6, R8, R6 ;  /* 0x0000000608067228 */ /* 0x000fcc0000000000 */
[-C--:B------:R-:W-:Y:S02]  /*19a0*/  DFMA R8, R8, R4.reuse, -R12 ;  /* 0x000000040808722b */ /* 0x080fe4000000080c */
[----:B------:R-:W-:-:S07]  /*19b0*/  DFMA R10, R10, R4, R6 ;  /* 0x000000040a0a722b */ /* 0x000fce0000000006 */
[----:B------:R-:W-:Y:S01]  /*19c0*/  STG.E.128 desc[UR14][R16.64], R8 ;  /* 0x0000000810007986 */ /* 0x000fe2000c101d0e */
[----:B------:R-:W-:Y:S05]  /*19d0*/  EXIT ;  /* 0x000000000000794d */ /* 0x000fea0003800000 */
.L_x_53:
[----:B------:R-:W-:-:S13]  /*19e0*/  ISETP.GE.AND P0, PT, R13, 0x1, PT ;  /* 0x000000010d00780c */ /* 0x000fda0003f06270 */
[----:B------:R-:W-:Y:S05]  /*19f0*/  @!P0 EXIT ;  /* 0x000000000000894d */ /* 0x000fea0003800000 */
[----:B------:R-:W0:Y:S01]  /*1a00*/  LDC.64 R8, c[0x0][0x390] ;  /* 0x0000e400ff087b82 */ /* 0x000e220000000a00 */
[----:B------:R-:W-:Y:S01]  /*1a10*/  ISETP.GE.U32.AND P0, PT, R13, 0x8, PT ;  /* 0x000000080d00780c */ /* 0x000fe20003f06070 */
[----:B------:R-:W-:-:S06]  /*1a20*/  IMAD.MOV.U32 R17, RZ, RZ, RZ ;  /* 0x000000ffff117224 */ /* 0x000fcc00078e00ff */
[----:B------:R-:W0:Y:S02]  /*1a30*/  LDC.64 R6, c[0x0][0x398] ;  /* 0x0000e600ff067b82 */ /* 0x000e240000000a00 */
[----:B0-----:R-:W-:-:S08]  /*1a40*/  DMUL R6, R6, R8 ;  /* 0x0000000806067228 */ /* 0x001fd00000000000 */
[----:B------:R-:W-:-:S10]  /*1a50*/  DMUL R6, R6, -0.25 ;  /* 0xbfd0000006067828 */ /* 0x000fd40000000000 */
[----:B------:R-:W-:Y:S02]  /*1a60*/  R2UR UR16, R6 ;  /* 0x00000000061072ca */ /* 0x000fe400000e0000 */
[----:B------:R-:W-:Y:S01]  /*1a70*/  R2UR UR17, R7 ;  /* 0x00000000071172ca */ /* 0x000fe200000e0000 */
[----:B------:R-:W-:-:S14]  /*1a80*/  @!P0 BRA `(.L_x_72) ;  /* 0x0000000400c48947 */ /* 0x000fdc0003800000 */
[----:B------:R-:W0:Y:S01]  /*1a90*/  S2R R0, SR_TID.X ;  /* 0x0000000000007919 */ /* 0x000e220000002100 */
[----:B------:R-:W0:Y:S01]  /*1aa0*/  LDC.64 R8, c[0x0][0x3a0] ;  /* 0x0000e800ff087b82 */ /* 0x000e220000000a00 */
[----:B------:R-:W-:Y:S01]  /*1ab0*/  UIADD3 UR6, UP0, UPT, UR8, 0x1800, URZ ;  /* 0x0000180008067890 */ /* 0x000fe2000ff1e0ff */
[C---:B------:R-:W-:Y:S02]  /*1ac0*/  LEA R26, P1, R2.reuse, R26, 0x4 ;  /* 0x0000001a021a7211 */ /* 0x040fe400078220ff */
[----:B------:R-:W-:Y:S01]  /*1ad0*/  LOP3.LUT R17, R13, 0x7ffffff8, RZ, 0xc0, !PT ;  /* 0x7ffffff80d117812 */ /* 0x000fe200078ec0ff */
[----:B------:R-:W-:Y:S01]  /*1ae0*/  UIADD3.X UR7, UPT, UPT, URZ, UR9, URZ, UP0, !UPT ;  /* 0x00000009ff077290 */ /* 0x000fe200087fe4ff */
[----:B------:R-:W-:Y:S01]  /*1af0*/  LEA.HI.X R27, R2, R27, R5, 0x4, P1 ;  /* 0x0000001b021b7211 */ /* 0x000fe200008f2405 */
[----:B------:R-:W-:Y:S01]  /*1b00*/  UIADD3 UR4, UP0, UPT, UR6, UR4, URZ ;  /* 0x0000000406047290 */ /* 0x000fe2000ff1e0ff */
[----:B------:R-:W1:Y:S01]  /*1b10*/  LDC.64 R6, c[0x0][0x3a8] ;  /* 0x0000ea00ff067b82 */ /* 0x000e620000000a00 */
[----:B------:R-:W-:Y:S01]  /*1b20*/  IADD3 R18, P0, PT, R18, UR6, RZ ;  /* 0x0000000612127c10 */ /* 0x000fe2000ff1e0ff */
[----:B------:R-:W-:Y:S01]  /*1b30*/  IMAD.MOV R16, RZ, RZ, -R17 ;  /* 0x000000ffff107224 */ /* 0x000fe200078e0a11 */
[----:B------:R-:W-:-:S02]  /*1b40*/  UIADD3.X UR5, UPT, UPT, UR7, UR5, URZ, UP0, !UPT ;  /* 0x0000000507057290 */ /* 0x000fc400087fe4ff */
[----:B------:R-:W-:-:S03]  /*1b50*/  IADD3.X R19, PT, PT, R19, UR7, RZ, P0, !PT ;  /* 0x0000000713137c10 */ /* 0x000fc600087fe4ff */
[----:B------:R-:W2:Y:S01]  /*1b60*/  LDC.64 R28, c[0x0][0x3b8] ;  /* 0x0000ee00ff1c7b82 */ /* 0x000ea20000000a00 */
[----:B0-----:R-:W-:-:S04]  /*1b70*/  IMAD.WIDE.U32 R4, R0, 0x10, R8 ;  /* 0x0000001000047825 */ /* 0x001fc800078e0008 */
[----:B-1----:R-:W-:-:S04]  /*1b80*/  IMAD.WIDE.U32 R2, R0, 0x10, R6 ;  /* 0x0000001000027825 */ /* 0x002fc800078e0006 */
[C---:B--2---:R-:W-:Y:S01]  /*1b90*/  IMAD.WIDE.U32 R28, R0.reuse, 0x10, R28 ;  /* 0x00000010001c7825 */ /* 0x044fe200078e001c */
[----:B------:R-:W-:-:S07]  /*1ba0*/  IADD3 R0, PT, PT, R0, 0x80, RZ ;  /* 0x0000008000007810 */ /* 0x000fce0007ffe0ff */
.L_x_73:
[----:B0-----:R-:W0:Y:S01]  /*1bb0*/  S2R R4, SR_TID.X ;  /* 0x0000000000047919 */ /* 0x001e220000002100 */
[----:B------:R-:W0:Y:S02]  /*1bc0*/  LDC.64 R2, c[0x0][0x3a8] ;  /* 0x0000ea00ff027b82 */ /* 0x000e240000000a00 */
[----:B0-----:R-:W-:-:S03]  /*1bd0*/  IMAD.WIDE.U32 R2, R4, 0x10, R2 ;  /* 0x0000001004027825 */ /* 0x001fc600078e0002 */
[----:B------:R-:W-:-:S04]  /*1be0*/  IADD3 R14, P0, PT, R2, UR8, RZ ;  /* 0x00000008020e7c10 */ /* 0x000fc8000ff1e0ff */
[----:B------:R-:W-:Y:S02]  /*1bf0*/  IADD3.X R15, PT, PT, R3, UR9, RZ, P0, !PT ;  /* 0x00000009030f7c10 */ /* 0x000fe400087fe4ff */
[----:B------:R-:W-:-:S03]  /*1c00*/  IADD3 R24, P0, PT, R28, UR8, RZ ;  /* 0x000000081c187c10 */ /* 0x000fc6000ff1e0ff */
[----:B------:R0:W2:Y:S01]  /*1c10*/  LDG.E.128 R8, desc[UR14][R14.64] ;  /* 0x0000000e0e087981 */ /* 0x0000a2000c1e1d00 */
[----:B------:R-:W-:Y:S01]  /*1c20*/  IADD3.X R25, PT, PT, R29, UR9, RZ, P0, !PT ;  /* 0x000000091d197c10 */ /* 0x000fe200087fe4ff */
[----:B------:R-:W1:Y:S04]  /*1c30*/  S2R R2, SR_TID.X ;  /* 0x0000000000027919 */ /* 0x000e680000002100 */
[----:B------:R-:W3:Y:S01]  /*1c40*/  LDG.E.128 R4, desc[UR14][R24.64] ;  /* 0x0000000e18047981 */ /* 0x000ee2000c1e1d00 */
[----:B0-----:R-:W1:Y:S02]  /*1c50*/  LDC.64 R14, c[0x0][0x3a0] ;  /* 0x0000e800ff0e7b82 */ /* 0x001e640000000a00 */
[----:B-1----:R-:W-:-:S03]  /*1c60*/  IMAD.WIDE.U32 R14, R2, 0x10, R14 ;  /* 0x00000010020e7825 */ /* 0x002fc600078e000e */
[----:B------:R-:W-:-:S04]  /*1c70*/  IADD3 R2, P0, PT, R14, UR8, RZ ;  /* 0x000000080e027c10 */ /* 0x000fc8000ff1e0ff */
[----:B------:R-:W-:Y:S01]  /*1c80*/  IADD3.X R3, PT, PT, R15, UR9, RZ, P0, !PT ;  /* 0x000000090f037c10 */ /* 0x000fe200087fe4ff */
[----:B--2---:R-:W-:Y:S02]  /*1c90*/  DMUL R10, R10, UR16 ;  /* 0x000000100a0a7c28 */ /* 0x004fe40008000000 */
[----:B------:R-:W-:-:S06]  /*1ca0*/  DMUL R8, R8, UR16 ;  /* 0x0000001008087c28 */ /* 0x000fcc0008000000 */
[-C--:B---3--:R-:W-:Y:S02]  /*1cb0*/  DMUL R12, R10, R6.reuse ;  /* 0x000000060a0c7228 */ /* 0x088fe40000000000 */
[----:B------:R-:W-:-:S06]  /*1cc0*/  DMUL R6, R8, R6 ;  /* 0x0000000608067228 */ /* 0x000fcc0000000000 */
[-C--:B------:R-:W-:Y:S02]  /*1cd0*/  DFMA R8, R8, R4.reuse, -R12 ;  /* 0x000000040808722b */ /* 0x080fe4000000080c */
[----:B------:R-:W-:Y:S01]  /*1ce0*/  DFMA R10, R10, R4, R6 ;  /* 0x000000040a0a722b */ /* 0x000fe20000000006 */
[----:B------:R-:W-:Y:S01]  /*1cf0*/  IMAD.WIDE R6, R0, 0x10, R26 ;  /* 0x0000001000067825 */ /* 0x000fe200078e021a */
[----:B------:R-:W-:-:S03]  /*1d00*/  MOV R5, UR5 ;  /* 0x0000000500057c02 */ /* 0x000fc60008000f00 */
[----:B------:R-:W-:Y:S02]  /*1d10*/  IMAD.U32 R4, RZ, RZ, UR4 ;  /* 0x00000004ff047e24 */ /* 0x000fe4000f8e00ff */
[----:B------:R0:W-:Y:S04]  /*1d20*/  STG.E.128 desc[UR14][R2.64], R8 ;  /* 0x0000000802007986 */ /* 0x0001e8000c101d0e */
[----:B0-----:R-:W2:Y:S01]  /*1d30*/  LDG.E.128 R8, desc[UR14][R6.64] ;  /* 0x0000000e06087981 */ /* 0x001ea2000c1e1d00 */
[----:B------:R-:W-:-:S05]  /*1d40*/  IMAD.WIDE R2, R0, 0x10, R4 ;  /* 0x0000001000027825 */ /* 0x000fca00078e0204 */
[----:B------:R-:W3:Y:S01]  /*1d50*/  LDG.E.128 R12, desc[UR14][R2.64+-0x1800] ;  /* 0xffe8000e020c7981 */ /* 0x000ee2000c1e1d00 */
[----:B--2---:R-:W-:Y:S02]  /*1d60*/  DMUL R10, R10, UR16 ;  /* 0x000000100a0a7c28 */ /* 0x004fe40008000000 */
[----:B------:R-:W-:-:S06]  /*1d70*/  DMUL R8, R8, UR16 ;  /* 0x0000001008087c28 */ /* 0x000fcc0008000000 */
[-C--:B---3--:R-:W-:Y:S02]  /*1d80*/  DMUL R4, R10, R14.reuse ;  /* 0x0000000e0a047228 */ /* 0x088fe40000000000 */
[----:B------:R-:W-:-:S06]  /*1d90*/  DMUL R14, R8, R14 ;  /* 0x0000000e080e7228 */ /* 0x000fcc0000000000 */
[-C--:B------:R-:W-:Y:S02]  /*1da0*/  DFMA R8, R8, R12.reuse, -R4 ;  /* 0x0000000c0808722b */ /* 0x080fe40000000804 */
[----:B------:R-:W-:Y:S01]  /*1db0*/  DFMA R10, R10, R12, R14 ;  /* 0x0000000c0a0a722b */ /* 0x000fe2000000000e */
[----:B------:R-:W-:-:S06]  /*1dc0*/  IMAD.WIDE R4, R0, 0x10, R18 ;  /* 0x0000001000047825 */ /* 0x000fcc00078e0212 */
[----:B------:R0:W-:Y:S04]  /*1dd0*/  STG.E.128 desc[UR14][R4.64+-0x1800], R8 ;  /* 0xffe8000804007986 */ /* 0x0001e8000c101d0e */
        /* <DEDUP_REMOVED lines=9> */
[----:B------:R-:W2:Y:S04]  /*1e70*/  LDG.E.128 R8, desc[UR14][R2.64+-0x800] ;  /* 0xfff8000e02087981 */ /* 0x000ea8000c1e1d00 */
[----:B0-----:R-:W3:Y:S02]  /*1e80*/  LDG.E.128 R12, desc[UR14][R6.64+0x1000] ;  /* 0x0010000e060c7981 */ /* 0x001ee4000c1e1d00 */
[----:B---3--:R-:W-:-:S02]  /*1e90*/  DMUL R14, R14, UR16 ;  /* 0x000000100e0e7c28 */ /* 0x008fc40008000000 */
[----:B------:R-:W-:-:S06]  /*1ea0*/  DMUL R12, R12, UR16 ;  /* 0x000000100c0c7c28 */ /* 0x000fcc0008000000 */
[-C--:B--2---:R-:W-:Y:S02]  /*1eb0*/  DMUL R24, R14, R10.reuse ;  /* 0x0000000a0e187228 */ /* 0x084fe40000000000 */
        /* <DEDUP_REMOVED lines=32> */
[----:B0-----:R-:W3:Y:S01]  /*20c0*/  LDG.E.128 R12, desc[UR14][R2.64+0x1800] ;  /* 0x0018000e020c7981 */ /* 0x001ee2000c1e1d00 */
[----:B------:R-:W-:-:S05]  /*20d0*/  VIADD R16, R16, 0x8 ;  /* 0x0000000810107836 */ /* 0x000fca0000000000 */
[----:B------:R-:W-:Y:S01]  /*20e0*/  ISETP.NE.AND P0, PT, R16, RZ, PT ;  /* 0x000000ff1000720c */ /* 0x000fe20003f05270 */
[----:B------:R-:W-:Y:S01]  /*20f0*/  UIADD3 UR8, UP0, UPT, UR8, 0x4000, URZ ;  /* 0x0000400008087890 */ /* 0x000fe2000ff1e0ff */
[----:B------:R-:W-:-:S03]  /*2100*/  VIADD R0, R0, 0x400 ;  /* 0x0000040000007836 */ /* 0x000fc60000000000 */
[----:B------:R-:W-:Y:S01]  /*2110*/  UIADD3.X UR9, UPT, UPT, URZ, UR9, URZ, UP0, !UPT ;  /* 0x00000009ff097290 */ /* 0x000fe200087fe4ff */
[----:B--2---:R-:W-:Y:S02]  /*2120*/  DMUL R10, R10, UR16 ;  /* 0x000000100a0a7c28 */ /* 0x004fe40008000000 */
[----:B------:R-:W-:-:S06]  /*2130*/  DMUL R8, R8, UR16 ;  /* 0x0000001008087c28 */ /* 0x000fcc0008000000 */
[-C--:B---3--:R-:W-:Y:S02]  /*2140*/  DMUL R2, R10, R14.reuse ;  /* 0x0000000e0a027228 */ /* 0x088fe40000000000 */
[----:B------:R-:W-:-:S06]  /*2150*/  DMUL R14, R8, R14 ;  /* 0x0000000e080e7228 */ /* 0x000fcc0000000000 */
[-C--:B------:R-:W-:Y:S02]  /*2160*/  DFMA R8, R8, R12.reuse, -R2 ;  /* 0x0000000c0808722b */ /* 0x080fe40000000802 */
[----:B------:R-:W-:-:S07]  /*2170*/  DFMA R10, R10, R12, R14 ;  /* 0x0000000c0a0a722b */ /* 0x000fce000000000e */
[----:B------:R0:W-:Y:S01]  /*2180*/  STG.E.128 desc[UR14][R4.64+0x1800], R8 ;  /* 0x0018000804007986 */ /* 0x0001e2000c101d0e */
[----:B------:R-:W-:Y:S05]  /*2190*/  @P0 BRA `(.L_x_73) ;  /* 0xfffffff800840947 */ /* 0x000fea000383ffff */
.L_x_72:
[----:B------:R-:W1:Y:S02]  /*21a0*/  LDCU UR8, c[0x0][0x388] ;  /* 0x00007100ff0877ac */ /* 0x000e640008000800 */
[----:B-1----:R-:W-:-:S06]  /*21b0*/  ULOP3.LUT UP0, UR9, UR8, 0x7, URZ, 0xc0, !UPT ;  /* 0x0000000708097892 */ /* 0x002fcc000f80c0ff */
[----:B------:R-:W-:-:S13]  /*21c0*/  PLOP3.LUT P0, PT, PT, PT, UP0, 0x80, 0x8 ;  /* 0x000000000008781c */ /* 0x000fda0003f0f008 */
[----:B------:R-:W-:Y:S05]  /*21d0*/  @!P0 EXIT ;  /* 0x000000000000894d */ /* 0x000fea0003800000 */
[----:B------:R-:W1:Y:S01]  /*21e0*/  LDCU.64 UR10, c[0x0][0x3a0] ;  /* 0x00007400ff0a77ac */ /* 0x000e620008000a00 */
[----:B------:R-:W2:Y:S01]  /*21f0*/  S2R R0, SR_TID.X ;  /* 0x0000000000007919 */ /* 0x000ea20000002100 */
[----:B------:R-:W-:-:S04]  /*2200*/  USHF.L.U32 UR4, UR8, 0x7, URZ ;  /* 0x0000000708047899 */ /* 0x000fc800080006ff */
[----:B------:R-:W-:Y:S02]  /*2210*/  USHF.R.S32.HI UR6, URZ, 0x1f, UR4 ;  /* 0x0000001fff067899 */ /* 0x000fe40008011404 */
[----:B------:R-:W-:Y:S02]  /*2220*/  UIMAD.WIDE.U32 UR4, UR4, UR12, URZ ;  /* 0x0000000c040472a5 */ /* 0x000fe4000f8e00ff */
[----:B------:R-:W-:Y:S02]  /*2230*/  UIMAD UR6, UR6, UR12, URZ ;  /* 0x0000000c060672a4 */ /* 0x000fe4000f8e02ff */
[----:B------:R-:W-:Y:S02]  /*2240*/  USHF.L.U32 UR7, UR4, 0x4, URZ ;  /* 0x0000000404077899 */ /* 0x000fe400080006ff */
[----:B------:R-:W-:Y:S02]  /*2250*/  UIADD3 UR5, UPT, UPT, UR5, UR6, URZ ;  /* 0x0000000605057290 */ /* 0x000fe4000fffe0ff */
[----:B-1----:R-:W-:-:S02]  /*2260*/  UIADD3 UR6, UP0, UPT, UR7, UR10, URZ ;  /* 0x0000000a07067290 */ /* 0x002fc4000ff1e0ff */
[----:B------:R-:W-:Y:S02]  /*2270*/  USHF.L.U64.HI UR5, UR4, 0x4, UR5 ;  /* 0x0000000404057899 */ /* 0x000fe40008010205 */
[----:B------:R-:W-:Y:S02]  /*2280*/  ULOP3.LUT UR4, UR8, 0x3, URZ, 0xc0, !UPT ;  /* 0x0000000308047892 */ /* 0x000fe4000f8ec0ff */
[----:B------:R-:W-:Y:S02]  /*2290*/  UIADD3.X UR7, UPT, UPT, UR5, UR11, URZ, UP0, !UPT ;  /* 0x0000000b05077290 */ /* 0x000fe400087fe4ff */
[----:B------:R-:W-:-:S09]  /*22a0*/  UISETP.GE.U32.AND UP0, UPT, UR9, 0x4, UPT ;  /* 0x000000040900788c */ /* 0x000fd2000bf06070 */
[----:B--2---:R-:W-:Y:S05]  /*22b0*/  BRA.U !UP0, `(.L_x_74) ;  /* 0x0000000108a87547 */ /* 0x004fea000b800000 */
[----:B0-----:R-:W-:-:S05]  /*22c0*/  LEA R5, R17, R0, 0x7 ;  /* 0x0000000011057211 */ /* 0x001fca00078e38ff */
[----:B------:R-:W-:-:S05]  /*22d0*/  IMAD.WIDE R6, R5, 0x10, R22 ;  /* 0x0000001005067825 */ /* 0x000fca00078e0216 */
[----:B------:R-:W2:Y:S01]  /*22e0*/  LDG.E.128 R8, desc[UR14][R6.64] ;  /* 0x0000000e06087981 */ /* 0x000ea2000c1e1d00 */
[----:B------:R-:W-:-:S05]  /*22f0*/  IMAD.WIDE R2, R5, 0x10, R20 ;  /* 0x0000001005027825 */ /* 0x000fca00078e0214 */
[----:B------:R-:W3:Y:S01]  /*2300*/  LDG.E.128 R12, desc[UR14][R2.64] ;  /* 0x0000000e020c7981 */ /* 0x000ee2000c1e1d00 */
[----:B------:R-:W-:-:S04]  /*2310*/  IMAD.MOV.U32 R4, RZ, RZ, 0x10 ;  /* 0x00000010ff047424 */ /* 0x000fc800078e00ff */
[----:B------:R-:W-:Y:S01]  /*2320*/  IMAD.WIDE R4, R5, R4, UR6 ;  /* 0x0000000605047e25 */ /* 0x000fe2000f8e0204 */
        /* <DEDUP_REMOVED lines=27> */
[----:B------:R-:W-:Y:S01]  /*24e0*/  VIADD R17, R17, 0x4 ;  /* 0x0000000411117836 */ /* 0x000fe20000000000 */
[----:B--2---:R-:W-:-:S02]  /*24f0*/  DMUL R10, R10, UR16 ;  /* 0x000000100a0a7c28 */ /* 0x004fc40008000000 */
[----:B------:R-:W-:-:S06]  /*2500*/  DMUL R8, R8, UR16 ;  /* 0x0000001008087c28 */ /* 0x000fcc0008000000 */
[-C--:B---3--:R-:W-:Y:S02]  /*2510*/  DMUL R18, R10, R14.reuse ;  /* 0x0000000e0a127228 */ /* 0x088fe40000000000 */
[----:B------:R-:W-:-:S06]  /*2520*/  DMUL R24, R8, R14 ;  /* 0x0000000e08187228 */ /* 0x000fcc0000000000 */
[-C--:B------:R-:W-:Y:S02]  /*2530*/  DFMA R8, R8, R12.reuse, -R18 ;  /* 0x0000000c0808722b */ /* 0x080fe40000000812 */
[----:B------:R-:W-:-:S07]  /*2540*/  DFMA R10, R10, R12, R24 ;  /* 0x0000000c0a0a722b */ /* 0x000fce0000000018 */
[----:B------:R1:W-:Y:S04]  /*2550*/  STG.E.128 desc[UR14][R4.64+0x1800], R8 ;  /* 0x0018000804007986 */ /* 0x0003e8000c101d0e */
.L_x_74:
[----:B------:R-:W-:-:S13]  /*2560*/  ISETP.NE.AND P0, PT, RZ, UR4, PT ;  /* 0x00000004ff007c0c */ /* 0x000fda000bf05270 */
[----:B------:R-:W-:Y:S05]  /*2570*/  @!P0 EXIT ;  /* 0x000000000000894d */ /* 0x000fea0003800000 */
[----:B------:R-:W-:-:S09]  /*2580*/  UISETP.NE.AND UP0, UPT, UR4, 0x1, UPT ;  /* 0x000000010400788c */ /* 0x000fd2000bf05270 */
[----:B------:R-:W-:Y:S05]  /*2590*/  BRA.U !UP0, `(.L_x_75) ;  /* 0x0000000108607547 */ /* 0x000fea000b800000 */
[----:B------:R-:W-:-:S05]  /*25a0*/  LEA R19, R17, R0, 0x7 ;  /* 0x0000000011137211 */ /* 0x000fca00078e38ff */
[----:B------:R-:W-:-:S05]  /*25b0*/  IMAD.WIDE R24, R19, 0x10, R22 ;  /* 0x0000001013187825 */ /* 0x000fca00078e0216 */
[----:B01----:R-:W2:Y:S01]  /*25c0*/  LDG.E.128 R8, desc[UR14][R24.64] ;  /* 0x0000000e18087981 */ /* 0x003ea2000c1e1d00 */
        /* <DEDUP_REMOVED lines=11> */
[----:B------:R-:W3:Y:S04]  /*2680*/  LDG.E.128 R12, desc[UR14][R24.64+0x800] ;  /* 0x0008000e180c7981 */ /* 0x000ee8000c1e1d00 */
[----:B------:R-:W4:Y:S01]  /*2690*/  LDG.E.128 R4, desc[UR14][R2.64+0x800] ;  /* 0x0008000e02047981 */ /* 0x000f22000c1e1d00 */
[----:B------:R-:W-:Y:S01]  /*26a0*/  VIADD R17, R17, 0x2 ;  /* 0x0000000211117836 */ /* 0x000fe20000000000 */
[----:B---3--:R-:W-:-:S02]  /*26b0*/  DMUL R14, R14, UR16 ;  /* 0x000000100e0e7c28 */ /* 0x008fc40008000000 */
[----:B------:R-:W-:-:S06]  /*26c0*/  DMUL R12, R12, UR16 ;  /* 0x000000100c0c7c28 */ /* 0x000fcc0008000000 */
[-C--:B----4-:R-:W-:Y:S02]  /*26d0*/  DMUL R26, R14, R6.reuse ;  /* 0x000000060e1a7228 */ /* 0x090fe40000000000 */
[----:B------:R-:W-:-:S06]  /*26e0*/  DMUL R6, R12, R6 ;  /* 0x000000060c067228 */ /* 0x000fcc0000000000 */
[-C--:B------:R-:W-:Y:S02]  /*26f0*/  DFMA R12, R12, R4.reuse, -R26 ;  /* 0x000000040c0c722b */ /* 0x080fe4000000081a */
[----:B------:R-:W-:-:S07]  /*2700*/  DFMA R14, R14, R4, R6 ;  /* 0x000000040e0e722b */ /* 0x000fce0000000006 */
[----:B------:R2:W-:Y:S04]  /*2710*/  STG.E.128 desc[UR14][R18.64+0x800], R12 ;  /* 0x0008000c12007986 */ /* 0x0005e8000c101d0e */
.L_x_75:
[----:B------:R-:W-:-:S04]  /*2720*/  ULOP3.LUT UR4, UR8, 0x1, URZ, 0xc0, !UPT ;  /* 0x0000000108047892 */ /* 0x000fc8000f8ec0ff */
[----:B------:R-:W-:-:S06]  /*2730*/  UISETP.NE.U32.AND UP0, UPT, UR4, 0x1, UPT ;  /* 0x000000010400788c */ /* 0x000fcc000bf05070 */
[----:B------:R-:W-:-:S13]  /*2740*/  PLOP3.LUT P0, PT, PT, PT, UP0, 0x80, 0x8 ;  /* 0x000000000008781c */ /* 0x000fda0003f0f008 */
[----:B------:R-:W-:Y:S05]  /*2750*/  @P0 EXIT ;  /* 0x000000000000094d */ /* 0x000fea0003800000 */
[----:B------:R-:W-:-:S05]  /*2760*/  LEA R17, R17, R0, 0x7 ;  /* 0x0000000011117211 */ /* 0x000fca00078e38ff */
[----:B------:R-:W-:-:S05]  /*2770*/  IMAD.WIDE R22, R17, 0x10, R22 ;  /* 0x0000001011167825 */ /* 0x000fca00078e0216 */
[----:B012---:R-:W2:Y:S01]  /*2780*/  LDG.E.128 R8, desc[UR14][R22.64] ;  /* 0x0000000e16087981 */ /* 0x007ea2000c1e1d00 */
[----:B------:R-:W-:-:S06]  /*2790*/  IMAD.WIDE R4, R17, 0x10, R20 ;  /* 0x0000001011047825 */ /* 0x000fcc00078e0214 */
[----:B------:R-:W3:Y:S01]  /*27a0*/  LDG.E.128 R4, desc[UR14][R4.64] ;  /* 0x0000000e04047981 */ /* 0x000ee2000c1e1d00 */
[----:B------:R-:W-:Y:S01]  /*27b0*/  IMAD.MOV.U32 R0, RZ, RZ, 0x10 ;  /* 0x00000010ff007424 */ /* 0x000fe200078e00ff */
[----:B--2---:R-:W-:Y:S02]  /*27c0*/  DMUL R10, R10, UR16 ;  /* 0x000000100a0a7c28 */ /* 0x004fe40008000000 */
[----:B------:R-:W-:-:S06]  /*27d0*/  DMUL R8, R8, UR16 ;  /* 0x0000001008087c28 */ /* 0x000fcc0008000000 */
[-C--:B---3--:R-:W-:Y:S02]  /*27e0*/  DMUL R2, R10, R6.reuse ;  /* 0x000000060a027228 */ /* 0x088fe40000000000 */
[----:B------:R-:W-:-:S06]  /*27f0*/  DMUL R6, R8, R6 ;  /* 0x0000000608067228 */ /* 0x000fcc0000000000 */
[-C--:B------:R-:W-:Y:S02]  /*2800*/  DFMA R8, R8, R4.reuse, -R2 ;  /* 0x000000040808722b */ /* 0x080fe40000000802 */
[----:B------:R-:W-:Y:S01]  /*2810*/  DFMA R10, R10, R4, R6 ;  /* 0x000000040a0a722b */ /* 0x000fe20000000006 */
[----:B------:R-:W-:-:S06]  /*2820*/  IMAD.WIDE R2, R17, R0, UR6 ;  /* 0x0000000611027e25 */ /* 0x000fcc000f8e0200 */
[----:B------:R-:W-:Y:S01]  /*2830*/  STG.E.128 desc[UR14][R2.64], R8 ;  /* 0x0000000802007986 */ /* 0x000fe2000c101d0e */
[----:B------:R-:W-:Y:S05]  /*2840*/  EXIT ;  /* 0x000000000000794d */ /* 0x000fea0003800000 */
.L_x_76:
        /* <DEDUP_REMOVED lines=11> */
.L_x_614:


//--------------------- .text._ZN3cub18CUB_300001_SM_10006detail9transform16transform_kernelINS2_10policy_hubILb1EN4cuda3std3__45tupleIJN6thrust24THRUST_300001_SM_1000_NS6detail15normal_iteratorINSA_10device_ptrINSA_7complexIdEEEEEESH_EEEE10policy1000Ei13current_greenSH_JPSF_SM_EEEvT0_iT1_T2_DpNS2_10kernel_argIT3_EE --------------------------
	.section	.text._ZN3cub18CUB_300001_SM_10006detail9transform16transform_kernelINS2_10policy_hubILb1EN4cuda3std3__45tupleIJN6thrust24THRUST_300001_SM_1000_NS6detail15normal_iteratorINSA_10device_ptrINSA_7complexIdEEEEEESH_EEEE10policy1000Ei13current_greenSH_JPSF_SM_EEEvT0_iT1_T2_DpNS2_10kernel_argIT3_EE,"ax",@progbits
	.align	128
        .global         _ZN3cub18CUB_300001_SM_10006detail9transform16transform_kernelINS2_10policy_hubILb1EN4cuda3std3__45tupleIJN6thrust24THRUST_300001_SM_1000_NS6detail15normal_iteratorINSA_10device_ptrINSA_7complexIdEEEEEESH_EEEE10policy1000Ei13current_greenSH_JPSF_SM_EEEvT0_iT1_T2_DpNS2_10kernel_argIT3_EE
        .type           _ZN3cub18CUB_300001_SM_10006detail9transform16transform_kernelINS2_10policy_hubILb1EN4cuda3std3__45tupleIJN6thrust24THRUST_300001_SM_1000_NS6detail15normal_iteratorINSA_10device_ptrINSA_7complexIdEEEEEESH_EEEE10policy1000Ei13current_greenSH_JPSF_SM_EEEvT0_iT1_T2_DpNS2_10kernel_argIT3_EE,@function
        .size           _ZN3cub18CUB_300001_SM_10006detail9transform16transform_kernelINS2_10policy_hubILb1EN4cuda3std3__45tupleIJN6thrust24THRUST_300001_SM_1000_NS6detail15normal_iteratorINSA_10device_ptrINSA_7complexIdEEEEEESH_EEEE10policy1000Ei13current_greenSH_JPSF_SM_EEEvT0_iT1_T2_DpNS2_10kernel_argIT3_EE,(.L_x_615 - _ZN3cub18CUB_300001_SM_10006detail9transform16transform_kernelINS2_10policy_hubILb1EN4cuda3std3__45tupleIJN6thrust24THRUST_300001_SM_1000_NS6detail15normal_iteratorINSA_10device_ptrINSA_7complexIdEEEEEESH_EEEE10policy1000Ei13current_greenSH_JPSF_SM_EEEvT0_iT1_T2_DpNS2_10kernel_argIT3_EE)
        .other          _ZN3cub18CUB_300001_SM_10006detail9transform16transform_kernelINS2_10policy_hubILb1EN4cuda3std3__45tupleIJN6thrust24THRUST_300001_SM_1000_NS6detail15normal_iteratorINSA_10device_ptrINSA_7complexIdEEEEEESH_EEEE10policy1000Ei13current_greenSH_JPSF_SM_EEEvT0_iT1_T2_DpNS2_10kernel_argIT3_EE,@"STO_CUDA_ENTRY STV_DEFAULT"
_ZN3cub18CUB_300001_SM_10006detail9transform16transform_kernelINS2_10policy_hubILb1EN4cuda3std3__45tupleIJN6thrust24THRUST_300001_SM_1000_NS6detail15normal_iteratorINSA_10device_ptrINSA_7complexIdEEEEEESH_EEEE10policy1000Ei13current_greenSH_JPSF_SM_EEEvT0_iT1_T2_DpNS2_10kernel_argIT3_EE:
.text._ZN3cub18CUB_300001_SM_10006detail9transform16transform_kernelINS2_10policy_hubILb1EN4cuda3std3__45tupleIJN6thrust24THRUST_300001_SM_1000_NS6detail15normal_iteratorINSA_10device_ptrINSA_7complexIdEEEEEESH_EEEE10policy1000Ei13current_greenSH_JPSF_SM_EEEvT0_iT1_T2_DpNS2_10kernel_argIT3_EE:
[----:B------:R-:W-:Y:S08]  /*0000*/  LDC R1, c[0x0][0x37c] ;  /* 0x0000df00ff017b82 */ /* 0x000ff00000000800 */
[----:B------:R-:W0:Y:S01]  /*0010*/  S2UR UR20, SR_CTAID.X ;  /* 0x00000000001479c3 */ /* 0x000e220000002500 */
[----:B------:R-:W1:Y:S01]  /*0020*/  LDCU.64 UR10, c[0x0][0x380] ;  /* 0x00007000ff0a77ac */ /* 0x000e620008000a00 */
[----:B------:R-:W2:Y:S01]  /*0030*/  S2R R0, SR_TID.X ;  /* 0x0000000000007919 */ /* 0x000ea20000002100 */
[----:B------:R-:W-:Y:S01]  /*0040*/  BSSY.RECONVERGENT B0, `(.L_x_77) ;  /* 0x0000020000007945 */ /* 0x000fe20003800200 */
[----:B-1----:R-:W-:-:S04]  /*0050*/  USHF.L.U32 UR5, UR11, 0x7, URZ ;  /* 0x000000070b057899 */ /* 0x002fc800080006ff */
[----:B0-----:R-:W-:-:S04]  /*0060*/  UIMAD UR6, UR5, UR20, URZ ;  /* 0x00000014050672a4 */ /* 0x001fc8000f8e02ff */
[----:B------:R-:W-:-:S04]  /*0070*/  UIADD3 UR4, UPT, UPT, -UR6, UR10, URZ ;  /* 0x0000000a06047290 */ /* 0x000fc8000fffe1ff */
[----:B------:R-:W-:Y:S01]  /*0080*/  UISETP.LT.AND UP0, UPT, UR5, UR4, UPT ;  /* 0x000000040500728c */ /* 0x000fe2000bf01270 */
[----:B--2---:R-:W-:-:S03]  /*0090*/  SHF.L.U32 R4, R0, 0x7, RZ ;  /* 0x0000000700047819 */ /* 0x004fc600000006ff */
[----:B------:R-:W-:-:S04]  /*00a0*/  USEL UR18, UR5, UR4, UP0 ;  /* 0x0000000405127287 */ /* 0x000fc80008000000 */
[----:B------:R-:W-:-:S06]  /*00b0*/  USHF.L.U32 UR7, UR18, 0x4, URZ ;  /* 0x0000000412077899 */ /* 0x000fcc00080006ff */
[----:B------:R-:W-:-:S13]  /*00c0*/  ISETP.GE.AND P0, PT, R4, UR7, PT ;  /* 0x0000000704007c0c */ /* 0x000fda000bf06270 */
[----:B------:R-:W-:Y:S05]  /*00d0*/  @P0 BRA `(.L_x_78) ;  /* 0x0000000000580947 */ /* 0x000fea0003800000 */
[----:B------:R-:W0:Y:S01]  /*00e0*/  LDC.64 R2, c[0x0][0x3a0] ;  /* 0x0000e800ff027b82 */ /* 0x000e220000000a00 */
[----:B------:R-:W-:Y:S01]  /*00f0*/  IMAD.U32 R7, RZ, RZ, UR6 ;  /* 0x00000006ff077e24 */ /* 0x000fe2000f8e00ff */
[----:B------:R-:W-:Y:S01]  /*0100*/  BSSY.RECONVERGENT B1, `(.L_x_79) ;  /* 0x000000a000017945 */ /* 0x000fe20003800200 */
[----:B------:R-:W-:Y:S01]  /*0110*/  MOV R5, R4 ;  /* 0x0000000400057202 */ /* 0x000fe20000000f00 */
[----:B0-----:R-:W-:-:S04]  /*0120*/  IMAD.WIDE.U32 R2, R0, 0x80, R2 ;  /* 0x0000008000027825 */ /* 0x001fc800078e0002 */
[----:B------:R-:W-:-:S07]  /*0130*/  IMAD.WIDE R2, R7, 0x10, R2 ;  /* 0x0000001007027825 */ /* 0x000fce00078e0202 */
.L_x_80:
[----:B------:R-:W-:Y:S01]  /*0140*/  VIADD R5, R5, 0x4000 ;  /* 0x0000400005057836 */ /* 0x000fe20000000000 */
[----:B------:R0:W-:Y:S04]  /*0150*/  CCTL.E.PF2 [R2] ;  /* 0x000000000200798f */ /* 0x0001e80000800100 */
[----:B------:R-:W-:Y:S02]  /*0160*/  ISETP.GE.AND P0, PT, R5, UR7, PT ;  /* 0x0000000705007c0c */ /* 0x000fe4000bf06270 */
[----:B0-----:R-:W-:-:S04]  /*0170*/  IADD3 R2, P1, PT, R2, 0x4000, RZ ;  /* 0x0000400002027810 */ /* 0x001fc80007f3e0ff */
[----:B------:R-:W-:-:S07]  /*0180*/  IADD3.X R3, PT, PT, RZ, R3, RZ, P1, !PT ;  /* 0x00000003ff037210 */ /* 0x000fce0000ffe4ff */
[----:B------:R-:W-:Y:S05]  /*0190*/  @!P0 BRA `(.L_x_80) ;  /* 0xfffffffc00e88947 */ /* 0x000fea000383ffff */
[----:B------:R-:W-:Y:S05]  /*01a0*/  BSYNC.RECONVERGENT B1 ;  /* 0x0000000000017941 */ /* 0x000fea0003800200 */
.L_x_79:
[----:B------:R-:W0:Y:S02]  /*01b0*/  LDC.64 R2, c[0x0][0x3b0] ;  /* 0x0000ec00ff027b82 */ /* 0x000e240000000a00 */
[----:B0-----:R-:W-:-:S04]  /*01c0*/  IMAD.WIDE.U32 R2, R0, 0x80, R2 ;  /* 0x0000008000027825 */ /* 0x001fc800078e0002 */
[----:B------:R-:W-:-:S07]  /*01d0*/  IMAD.WIDE R2, R7, 0x10, R2 ;  /* 0x0000001007027825 */ /* 0x000fce00078e0202 */
.L_x_81:
[----:B------:R-:W-:Y:S01]  /*01e0*/  VIADD R4, R4, 0x4000 ;  /* 0x0000400004047836 */ /* 0x000fe20000000000 */
[----:B------:R0:W-:Y:S04]  /*01f0*/  CCTL.E.PF2 [R2] ;  /* 0x000000000200798f */ /* 0x0001e80000800100 */
[----:B------:R-:W-:Y:S02]  /*0200*/  ISETP.GE.AND P0, PT, R4, UR7, PT ;  /* 0x0000000704007c0c */ /* 0x000fe4000bf06270 */
[----:B0-----:R-:W-:-:S04]  /*0210*/  IADD3 R2, P1, PT, R2, 0x4000, RZ ;  /* 0x0000400002027810 */ /* 0x001fc80007f3e0ff */
[----:B------:R-:W-:-:S07]  /*0220*/  IADD3.X R3, PT, PT, RZ, R3, RZ, P1, !PT ;  /* 0x00000003ff037210 */ /* 0x000fce0000ffe4ff */
[----:B------:R-:W-:Y:S05]  /*0230*/  @!P0 BRA `(.L_x_81) ;  /* 0xfffffffc00e88947 */ /* 0x000fea000383ffff */
.L_x_78:
[----:B------:R-:W-:Y:S05]  /*0240*/  BSYNC.RECONVERGENT B0 ;  /* 0x0000000000007941 */ /* 0x000fea0003800200 */
.L_x_77:
[----:B------:R-:W-:Y:S01]  /*0250*/  UISETP.GT.AND UP0, UPT, UR5, UR4, UPT ;  /* 0x000000040500728c */ /* 0x000fe2000bf04270 */
[----:B------:R-:W0:Y:S01]  /*0260*/  LDCU.64 UR16, c[0x0][0x358] ;  /* 0x00006b00ff1077ac */ /* 0x000e220008000a00 */
[----:B------:R-:W1:Y:S01]  /*0270*/  LDCU.64 UR12, c[0x0][0x3b0] ;  /* 0x00007600ff0c77ac */ /* 0x000e620008000a00 */
[----:B------:R-:W2:Y:S01]  /*0280*/  LDCU.64 UR14, c[0x0][0x398] ;  /* 0x00007300ff0e77ac */ /* 0x000ea20008000a00 */
[----:B------:R-:W-:-:S05]  /*0290*/  UIMAD.WIDE UR6, UR6, 0x10, URZ ;  /* 0x00000010060678a5 */ /* 0x000fca000f8e02ff */
[----:B------:R-:W-:Y:S07]  /*02a0*/  BRA.U UP0, `(.L_x_82) ;  /* 0x0000000d00d07547 */ /* 0x000fee000b800000 */
[----:B------:R-:W-:-:S06]  /*02b0*/  UISETP.GE.AND UP0, UPT, UR11, 0x1, UPT ;  /* 0x000000010b00788c */ /* 0x000fcc000bf06270 */
[----:B------:R-:W-:-:S13]  /*02c0*/  PLOP3.LUT P0, PT, PT, PT, UP0, 0x80, 0x8 ;  /* 0x000000000008781c */ /* 0x000fda0003f0f008 */
[----:B012---:R-:W-:Y:S05]  /*02d0*/  @!P0 EXIT ;  /* 0x000000000000894d */ /* 0x007fea0003800000 */
[----:B------:R-:W0:Y:S01]  /*02e0*/  LDC.64 R2, c[0x0][0x388] ;  /* 0x0000e200ff027b82 */ /* 0x000e220000000a00 */
[----:B------:R-:W0:Y:S01]  /*02f0*/  LDCU.64 UR4, c[0x0][0x390] ;  /* 0x00007200ff0477ac */ /* 0x000e220008000a00 */
[----:B------:R-:W-:Y:S01]  /*0300*/  UISETP.GE.U32.AND UP0, UPT, UR11, 0x8, UPT ;  /* 0x000000080b00788c */ /* 0x000fe2000bf06070 */
[----:B0-----:R-:W-:Y:S01]  /*0310*/  DMUL R2, R2, UR4 ;  /* 0x0000000402027c28 */ /* 0x001fe20008000000 */
[----:B------:R-:W-:-:S07]  /*0320*/  UMOV UR4, URZ ;  /* 0x000000ff00047c82 */ /* 0x000fce0008000000 */
[----:B------:R-:W-:-:S10]  /*0330*/  DMUL R2, R2, -0.25 ;  /* 0xbfd0000002027828 */ /* 0x000fd40000000000 */
[----:B------:R-:W-:Y:S02]  /*0340*/  R2UR UR18, R2 ;  /* 0x00000000021272ca */ /* 0x000fe400000e0000 */
[----:B------:R-:W-:Y:S01]  /*0350*/  R2UR UR19, R3 ;  /* 0x00000000031372ca */ /* 0x000fe200000e0000 */
[----:B------:R-:W-:-:S14]  /*0360*/  BRA.U !UP0, `(.L_x_83) ;  /* 0x0000000508d07547 */ /* 0x000fdc000b800000 */
[----:B------:R-:W0:Y:S01]  /*0370*/  LDC.64 R24, c[0x0][0x398] ;  /* 0x0000e600ff187b82 */ /* 0x000e220000000a00 */
[----:B------:R-:W1:Y:S01]  /*0380*/  LDCU.64 UR4, c[0x0][0x3a0] ;  /* 0x00007400ff0477ac */ /* 0x000e620008000a00 */
[----:B------:R-:W-:Y:S01]  /*0390*/  UMOV UR8, UR6 ;  /* 0x0000000600087c82 */ /* 0x000fe20008000000 */
[----:B------:R-:W-:Y:S01]  /*03a0*/  UMOV UR9, UR7 ;  /* 0x0000000700097c82 */ /* 0x000fe20008000000 */
[----:B------:R-:W-:-:S04]  /*03b0*/  UIADD3 UR6, UP0, UPT, UR8, 0x1800, URZ ;  /* 0x0000180008067890 */ /* 0x000fc8000ff1e0ff */
[----:B------:R-:W2:Y:S01]  /*03c0*/  LDC.64 R2, c[0x0][0x3b0] ;  /* 0x0000ec00ff027b82 */ /* 0x000ea20000000a00 */
[----:B------:R-:W-:Y:S02]  /*03d0*/  UIADD3.X UR7, UPT, UPT, URZ, UR9, URZ, UP0, !UPT ;  /* 0x00000009ff077290 */ /* 0x000fe400087fe4ff */
[----:B------:R-:W-:Y:S02]  /*03e0*/  UIADD3 UR12, UP0, UPT, UR6, UR12, URZ ;  /* 0x0000000c060c7290 */ /* 0x000fe4000ff1e0ff */
[----:B------:R-:W-:Y:S02]  /*03f0*/  UIADD3 UR14, UP1, UPT, UR6, UR14, URZ ;  /* 0x0000000e060e7290 */ /* 0x000fe4000ff3e0ff */
[----:B------:R-:W-:Y:S02]  /*0400*/  UIADD3.X UR13, UPT, UPT, UR7, UR13, URZ, UP0, !UPT ;  /* 0x0000000d070d7290 */ /* 0x000fe400087fe4ff */
[----:B------:R-:W-:Y:S01]  /*0410*/  UIADD3.X UR15, UPT, UPT, UR7, UR15, URZ, UP1, !UPT ;  /* 0x0000000f070f7290 */ /* 0x000fe20008ffe4ff */
[----:B-1----:R-:W-:Y:S01]  /*0420*/  MOV R5, UR5 ;  /* 0x0000000500057c02 */ /* 0x002fe20008000f00 */
[----:B------:R-:W-:Y:S01]  /*0430*/  UIMAD UR7, UR20, UR11, URZ ;  /* 0x0000000b140772a4 */ /* 0x000fe2000f8e02ff */
[----:B------:R-:W-:Y:S01]  /*0440*/  IMAD.U32 R4, RZ, RZ, UR4 ;  /* 0x00000004ff047e24 */ /* 0x000fe2000f8e00ff */
[----:B------:R-:W-:Y:S01]  /*0450*/  ULOP3.LUT UR6, UR11, 0x7ffffff8, URZ, 0xc0, !UPT ;  /* 0x7ffffff80b067892 */ /* 0x000fe2000f8ec0ff */
[----:B0-----:R-:W-:Y:S01]  /*0460*/  IMAD.WIDE.U32 R24, R0, 0x10, R24 ;  /* 0x0000001000187825 */ /* 0x001fe200078e0018 */
[----:B------:R-:W-:-:S02]  /*0470*/  USHF.L.U32 UR7, UR7, 0x7, URZ ;  /* 0x0000000707077899 */ /* 0x000fc400080006ff */
[----:B------:R-:W-:Y:S01]  /*0480*/  UIADD3 UR6, UPT, UPT, -UR6, URZ, URZ ;  /* 0x000000ff06067290 */ /* 0x000fe2000fffe1ff */
[----:B------:R-:W-:Y:S01]  /*0490*/  IMAD.WIDE.U32 R4, R0, 0x10, R4 ;  /* 0x0000001000047825 */ /* 0x000fe200078e0004 */
[----:B------:R-:W-:-:S03]  /*04a0*/  UIMAD.WIDE UR4, UR7, 0x10, UR4 ;  /* 0x00000010070478a5 */ /* 0x000fc6000f8e0204 */
[----:B--2---:R-:W-:-:S04]  /*04b0*/  IMAD.WIDE.U32 R2, R0, 0x10, R2 ;  /* 0x0000001000027825 */ /* 0x004fc800078e0002 */
[----:B------:R-:W-:-:S07]  /*04c0*/  VIADD R0, R0, 0x80 ;  /* 0x0000008000007836 */ /* 0x000fce0000000000 */
.L_x_84:
[----:B------:R-:W-:-:S04]  /*04d0*/  IADD3 R20, P0, PT, R4, UR8, RZ ;  /* 0x0000000804147c10 */ /* 0x000fc8000ff1e0ff */
[----:B------:R-:W-:Y:S02]  /*04e0*/  IADD3.X R21, PT, PT, R5, UR9, RZ, P0, !PT ;  /* 0x0000000905157c10 */ /* 0x000fe400087fe4ff */
[----:B------:R-:W-:-:S03]  /*04f0*/  IADD3 R8, P0, PT, R2, UR8, RZ ;  /* 0x0000000802087c10 */ /* 0x000fc6000ff1e0ff */
[----:B-1----:R-:W2:Y:S01]  /*0500*/  LDG.E.128 R12, desc[UR16][R20.64] ;  /* 0x00000010140c7981 */ /* 0x002ea2000c1e1d00 */
[----:B------:R-:W-:-:S06]  /*0510*/  IADD3.X R9, PT, PT, R3, UR9, RZ, P0, !PT ;  /* 0x0000000903097c10 */ /* 0x000fcc00087fe4ff */
[----:B------:R-:W3:Y:S01]  /*0520*/  LDG.E.128 R8, desc[UR16][R8.64] ;  /* 0x0000001008087981 */ /* 0x000ee2000c1e1d00 */
[----:B------:R-:W-:Y:S01]  /*0530*/  IADD3 R6, P0, PT, R24, UR8, RZ ;  /* 0x0000000818067c10 */ /* 0x000fe2000ff1e0ff */
[----:B------:R-:W-:Y:S01]  /*0540*/  IMAD.U32 R26, RZ, RZ, UR12 ;  /* 0x0000000cff1a7e24 */ /* 0x000fe2000f8e00ff */
[----:B------:R-:W-:Y:S02]  /*0550*/  MOV R29, 0x10 ;  /* 0x00000010001d7802 */ /* 0x000fe40000000f00 */
[----:B------:R-:W-:Y:S02]  /*0560*/  IADD3.X R7, PT, PT, R25, UR9, RZ, P0, !PT ;  /* 0x0000000919077c10 */ /* 0x000fe400087fe4ff */
[----:B------:R-:W-:Y:S01]  /*0570*/  MOV R27, UR13 ;  /* 0x0000000d001b7c02 */ /* 0x000fe20008000f00 */
[----:B------:R-:W-:-:S04]  /*0580*/  IMAD.WIDE R28, R0, R29, UR4 ;  /* 0x00000004001c7e25 */ /* 0x000fc8000f8e021d */
[----:B------:R-:W-:Y:S01]  /*0590*/  IMAD.WIDE R26, R0, 0x10, R26 ;  /* 0x00000010001a7825 */ /* 0x000fe200078e021a */
        /* <DEDUP_REMOVED lines=8> */
[----:B------:R-:W3:Y:S01]  /*0620*/  LDG.E.128 R8, desc[UR16][R26.64+-0x1800] ;  /* 0xffe800101a087981 */ /* 0x000ee2000c1e1d00 */
[----:B--2---:R-:W-:Y:S02]  /*0630*/  DMUL R14, R14, UR18 ;  /* 0x000000120e0e7c28 */ /* 0x004fe40008000000 */
[----:B------:R-:W-:-:S06]  /*0640*/  DMUL R12, R12, UR18 ;  /* 0x000000120c0c7c28 */ /* 0x000fcc0008000000 */
[-C--:B---3--:R-:W-:Y:S02]  /*0650*/  DMUL R20, R14, R10.reuse ;  /* 0x0000000a0e147228 */ /* 0x088fe40000000000 */
[----:B------:R-:W-:Y:S01]  /*0660*/  DMUL R22, R12, R10 ;  /* 0x0000000a0c167228 */ /* 0x000fe20000000000 */
[----:B------:R-:W-:Y:S01]  /*0670*/  MOV R11, UR15 ;  /* 0x0000000f000b7c02 */ /* 0x000fe20008000f00 */
[----:B------:R-:W-:-:S04]  /*0680*/  IMAD.U32 R10, RZ, RZ, UR14 ;  /* 0x0000000eff0a7e24 */ /* 0x000fc8000f8e00ff */
[-C--:B------:R-:W-:Y:S01]  /*0690*/  DFMA R20, R12, R8.reuse, -R20 ;  /* 0x000000080c14722b */ /* 0x080fe20000000814 */
[----:B0-----:R-:W-:Y:S01]  /*06a0*/  IMAD.WIDE R6, R0, 0x10, R10 ;  /* 0x0000001000067825 */ /* 0x001fe200078e020a */
[----:B------:R-:W-:-:S07]  /*06b0*/  DFMA R22, R14, R8, R22 ;  /* 0x000000080e16722b */ /* 0x000fce0000000016 */
[----:B------:R0:W-:Y:S04]  /*06c0*/  STG.E.128 desc[UR16][R6.64+-0x1800], R20 ;  /* 0xffe8001406007986 */ /* 0x0001e8000c101d10 */
[----:B------:R-:W2:Y:S04]  /*06d0*/  LDG.E.128 R12, desc[UR16][R28.64+0x800] ;  /* 0x000800101c0c7981 */ /* 0x000ea8000c1e1d00 */
        /* <DEDUP_REMOVED lines=9> */
[----:B------:R-:W0:Y:S01]  /*0770*/  LDG.E.128 R8, desc[UR16][R26.64+-0x800] ;  /* 0xfff800101a087981 */ /* 0x000e22000c1e1d00 */
[----:B--2---:R-:W-:Y:S02]  /*0780*/  DMUL R18, R18, UR18 ;  /* 0x0000001212127c28 */ /* 0x004fe40008000000 */
[----:B------:R-:W-:-:S06]  /*0790*/  DMUL R16, R16, UR18 ;  /* 0x0000001210107c28 */ /* 0x000fcc0008000000 */
[-C--:B0-----:R-:W-:Y:S02]  /*07a0*/  DMUL R20, R18, R10.reuse ;  /* 0x0000000a12147228 */ /* 0x081fe40000000000 */
[----:B------:R-:W-:-:S06]  /*07b0*/  DMUL R10, R16, R10 ;  /* 0x0000000a100a7228 */ /* 0x000fcc0000000000 */
[-C--:B------:R-:W-:Y:S02]  /*07c0*/  DFMA R16, R16, R8.reuse, -R20 ;  /* 0x000000081010722b */ /* 0x080fe40000000814 */
[----:B------:R-:W-:-:S07]  /*07d0*/  DFMA R18, R18, R8, R10 ;  /* 0x000000081212722b */ /* 0x000fce000000000a */
[----:B------:R0:W-:Y:S04]  /*07e0*/  STG.E.128 desc[UR16][R6.64+-0x800], R16 ;  /* 0xfff8001006007986 */ /* 0x0001e8000c101d10 */
[----:B------:R-:W2:Y:S04]  /*07f0*/  LDG.E.128 R20, desc[UR16][R28.64+0x1800] ;  /* 0x001800101c147981 */ /* 0x000ea8000c1e1d00 */
[----:B------:R-:W1:Y:S01]  /*0800*/  LDG.E.128 R8, desc[UR16][R26.64] ;  /* 0x000000101a087981 */ /* 0x000e62000c1e1d00 */
[----:B--2---:R-:W-:Y:S02]  /*0810*/  DMUL R22, R22, UR18 ;  /* 0x0000001216167c28 */ /* 0x004fe40008000000 */
[----:B------:R-:W-:-:S06]  /*0820*/  DMUL R20, R20, UR18 ;  /* 0x0000001214147c28 */ /* 0x000fcc0008000000 */
[-C--:B-1----:R-:W-:Y:S02]  /*0830*/  DMUL R12, R22, R10.reuse ;  /* 0x0000000a160c7228 */ /* 0x082fe40000000000 */
        /* <DEDUP_REMOVED lines=24> */
[----:B------:R-:W-:Y:S01]  /*09c0*/  UIADD3 UR8, UP0, UPT, UR8, 0x4000, URZ ;  /* 0x0000400008087890 */ /* 0x000fe2000ff1e0ff */
[----:B------:R-:W-:Y:S01]  /*09d0*/  VIADD R0, R0, 0x400 ;  /* 0x0000040000007836 */ /* 0x000fe20000000000 */
[----:B------:R-:W-:-:S02]  /*09e0*/  UIADD3 UR6, UPT, UPT, UR6, 0x8, URZ ;  /* 0x0000000806067890 */ /* 0x000fc4000fffe0ff */
[----:B------:R-:W-:Y:S02]  /*09f0*/  UIADD3.X UR9, UPT, UPT, URZ, UR9, URZ, UP0, !UPT ;  /* 0x00000009ff097290 */ /* 0x000fe400087fe4ff */
[----:B------:R-:W-:Y:S01]  /*0a00*/  UISETP.NE.AND UP0, UPT, UR6, URZ, UPT ;  /* 0x000000ff0600728c */ /* 0x000fe2000bf05270 */
[----:B--2---:R-:W-:Y:S02]  /*0a10*/  DMUL R22, R22, UR18 ;  /* 0x0000001216167c28 */ /* 0x004fe40008000000 */
[----:B------:R-:W-:-:S06]  /*0a20*/  DMUL R20, R20, UR18 ;  /* 0x0000001214147c28 */ /* 0x000fcc0008000000 */
[-C--:B0-----:R-:W-:Y:S02]  /*0a30*/  DMUL R16, R22, R10.reuse ;  /* 0x0000000a16107228 */ /* 0x081fe40000000000 */
[----:B------:R-:W-:-:S06]  /*0a40*/  DMUL R18, R20, R10 ;  /* 0x0000000a14127228 */ /* 0x000fcc0000000000 */
[-C--:B------:R-:W-:Y:S02]  /*0a50*/  DFMA R16, R20, R8.reuse, -R16 ;  /* 0x000000081410722b */ /* 0x080fe40000000810 */
[----:B------:R-:W-:-:S07]  /*0a60*/  DFMA R18, R22, R8, R18 ;  /* 0x000000081612722b */ /* 0x000fce0000000012 */
[----:B------:R1:W-:Y:S01]  /*0a70*/  STG.E.128 desc[UR16][R6.64+0x1800], R16 ;  /* 0x0018001006007986 */ /* 0x0003e2000c101d10 */
[----:B------:R-:W-:Y:S05]  /*0a80*/  BRA.U UP0, `(.L_x_84) ;  /* 0xfffffff900907547 */ /* 0x000fea000b83ffff */
[----:B------:R-:W0:Y:S02]  /*0a90*/  LDCU UR4, c[0x0][0x384] ;  /* 0x00007080ff0477ac */ /* 0x000e240008000800 */
[----:B0-----:R-:W-:-:S12]  /*0aa0*/  ULOP3.LUT UR4, UR4, 0x7ffffff8, URZ, 0xc0, !UPT ;  /* 0x7ffffff804047892 */ /* 0x001fd8000f8ec0ff */
.L_x_83:
[----:B------:R-:W0:Y:S02]  /*0ab0*/  LDCU UR5, c[0x0][0x384] ;  /* 0x00007080ff0577ac */ /* 0x000e240008000800 */
[----:B0-----:R-:W-:-:S06]  /*0ac0*/  ULOP3.LUT UP0, UR14, UR5, 0x7, URZ, 0xc0, !UPT ;  /* 0x00000007050e7892 */ /* 0x001fcc000f80c0ff */
[----:B------:R-:W-:-:S13]  /*0ad0*/  PLOP3.LUT P0, PT, PT, PT, UP0, 0x80, 0x8 ;  /* 0x000000000008781c */ /* 0x000fda0003f0f008 */
[----:B------:R-:W-:Y:S05]  /*0ae0*/  @!P0 EXIT ;  /* 0x000000000000894d */ /* 0x000fea0003800000 */
[----:B------:R-:W0:Y:S01]  /*0af0*/  LDCU.64 UR8, c[0x0][0x3a0] ;  /* 0x00007400ff0877ac */ /* 0x000e220008000a00 */
[----:B------:R-:W2:Y:S01]  /*0b00*/  S2R R0, SR_TID.X ;  /* 0x0000000000007919 */ /* 0x000ea20000002100 */
[----:B------:R-:W3:Y:S01]  /*0b10*/  LDCU.64 UR10, c[0x0][0x3b0] ;  /* 0x00007600ff0a77ac */ /* 0x000ee20008000a00 */
[----:B------:R-:W-:Y:S01]  /*0b20*/  USHF.L.U32 UR6, UR5, 0x7, URZ ;  /* 0x0000000705067899 */ /* 0x000fe200080006ff */
[----:B------:R-:W4:Y:S03]  /*0b30*/  LDCU.64 UR12, c[0x0][0x398] ;  /* 0x00007300ff0c77ac */ /* 0x000f260008000a00 */
[----:B------:R-:W-:-:S04]  /*0b40*/  UIMAD UR6, UR6, UR20, URZ ;  /* 0x00000014060672a4 */ /* 0x000fc8000f8e02ff */
[----:B------:R-:W-:-:S04]  /*0b50*/  UIMAD.WIDE UR6, UR6, 0x10, URZ ;  /* 0x00000010060678a5 */ /* 0x000fc8000f8e02ff */
[----:B0-----:R-:W-:Y:S02]  /*0b60*/  UIADD3 UR8, UP0, UPT, UR6, UR8, URZ ;  /* 0x0000000806087290 */ /* 0x001fe4000ff1e0ff */
[----:B---3--:R-:W-:Y:S02]  /*0b70*/  UIADD3 UR10, UP1, UPT, UR6, UR10, URZ ;  /* 0x0000000a060a7290 */ /* 0x008fe4000ff3e0ff */
[----:B------:R-:W-:Y:S02]  /*0b80*/  UIADD3.X UR9, UPT, UPT, UR7, UR9, URZ, UP0, !UPT ;  /* 0x0000000907097290 */ /* 0x000fe400087fe4ff */
[----:B------:R-:W-:Y:S01]  /*0b90*/  UISETP.GE.U32.AND UP0, UPT, UR14, 0x4, UPT ;  /* 0x000000040e00788c */ /* 0x000fe2000bf06070 */
[----:B------:R-:W-:Y:S01]  /*0ba0*/  MOV R2, UR8 ;  /* 0x0000000800027c02 */ /* 0x000fe20008000f00 */
[----:B------:R-:W-:Y:S01]  /*0bb0*/  UIADD3.X UR11, UPT, UPT, UR7, UR11, URZ, UP1, !UPT ;  /* 0x0000000b070b7290 */ /* 0x000fe20008ffe4ff */
[----:B------:R-:W-:Y:S01]  /*0bc0*/  IMAD.U32 R4, RZ, RZ, UR10 ;  /* 0x0000000aff047e24 */ /* 0x000fe2000f8e00ff */
[----:B----4-:R-:W-:Y:S01]  /*0bd0*/  UIADD3 UR6, UP2, UPT, UR6, UR12, URZ ;  /* 0x0000000c06067290 */ /* 0x010fe2000ff5e0ff */
[----:B------:R-:W-:Y:S01]  /*0be0*/  MOV R3, UR9 ;  /* 0x0000000900037c02 */ /* 0x000fe20008000f00 */
[----:B------:R-:W-:-:S02]  /*0bf0*/  ULOP3.LUT UR12, UR5, 0x3, URZ, 0xc0, !UPT ;  /* 0x00000003050c7892 */ /* 0x000fc4000f8ec0ff */
[----:B------:R-:W-:Y:S01]  /*0c00*/  IMAD.U32 R5, RZ, RZ, UR11 ;  /* 0x0000000bff057e24 */ /* 0x000fe2000f8e00ff */
[----:B------:R-:W-:Y:S01]  /*0c10*/  UIADD3.X UR7, UPT, UPT, UR7, UR13, URZ, UP2, !UPT ;  /* 0x0000000d07077290 */ /* 0x000fe200097fe4ff */
[----:B--2---:R-:W-:Y:S11]  /*0c20*/  BRA.U !UP0, `(.L_x_85) ;  /* 0x0000000108ac7547 */ /* 0x004ff6000b800000 */
[----:B------:R-:W-:-:S05]  /*0c30*/  MOV R27, UR4 ;  /* 0x00000004001b7c02 */ /* 0x000fca0008000f00 */
[----:B------:R-:W-:-:S04]  /*0c40*/  IMAD R27, R27, 0x80, R0 ;  /* 0x000000801b1b7824 */ /* 0x000fc800078e0200 */
[----:B------:R-:W-:-:S05]  /*0c50*/  IMAD.WIDE R24, R27, 0x10, R2 ;  /* 0x000000101b187825 */ /* 0x000fca00078e0202 */
[----:B-1----:R-:W2:Y:S01]  /*0c60*/  LDG.E.128 R12, desc[UR16][R24.64] ;  /* 0x00000010180c7981 */ /* 0x002ea2000c1e1d00 */
[----:B------:R-:W-:-:S05]  /*0c70*/  IMAD.WIDE R6, R27, 0x10, R4 ;  /* 0x000000101b067825 */ /* 0x000fca00078e0204 */
[----:B------:R-:W3:Y:S01]  /*0c80*/  LDG.E.128 R8, desc[UR16][R6.64] ;  /* 0x0000001006087981 */ /* 0x000ee2000c1e1d00 */
[----:B------:R-:W-:-:S05]  /*0c90*/  MOV R26, 0x10 ;  /* 0x00000010001a7802 */ /* 0x000fca0000000f00 */
        /* <DEDUP_REMOVED lines=27> */
[----:B-1----:R-:W3:Y:S01]  /*0e50*/  LDG.E.128 R16, desc[UR16][R6.64+0x1800] ;  /* 0x0018001006107981 */ /* 0x002ee2000c1e1d00 */
[----:B------:R-:W-:Y:S01]  /*0e60*/  UIADD3 UR4, UPT, UPT, UR4, 0x4, URZ ;  /* 0x0000000404047890 */ /* 0x000fe2000fffe0ff */
[----:B--2---:R-:W-:-:S02]  /*0e70*/  DMUL R10, R10, UR18 ;  /* 0x000000120a0a7c28 */ /* 0x004fc40008000000 */
[----:B------:R-:W-:-:S06]  /*0e80*/  DMUL R8, R8, UR18 ;  /* 0x0000001208087c28 */ /* 0x000fcc0008000000 */
[-C--:B---3--:R-:W-:Y:S02]  /*0e90*/  DMUL R20, R10, R18.reuse ;  /* 0x000000120a147228 */ /* 0x088fe40000000000 */
[----:B------:R-:W-:-:S06]  /*0ea0*/  DMUL R18, R8, R18 ;  /* 0x0000001208127228 */ /* 0x000fcc0000000000 */
[-C--:B------:R-:W-:Y:S02]  /*0eb0*/  DFMA R8, R8, R16.reuse, -R20 ;  /* 0x000000100808722b */ /* 0x080fe40000000814 */
[----:B------:R-:W-:-:S07]  /*0ec0*/  DFMA R10, R10, R16, R18 ;  /* 0x000000100a0a722b */ /* 0x000fce0000000012 */
[----:B------:R0:W-:Y:S04]  /*0ed0*/  STG.E.128 desc[UR16][R26.64+0x1800], R8 ;  /* 0x001800081a007986 */ /* 0x0001e8000c101d10 */
.L_x_85:
[----:B------:R-:W-:-:S13]  /*0ee0*/  ISETP.NE.AND P0, PT, RZ, UR12, PT ;  /* 0x0000000cff007c0c */ /* 0x000fda000bf05270 */
[----:B------:R-:W-:Y:S05]  /*0ef0*/  @!P0 EXIT ;  /* 0x000000000000894d */ /* 0x000fea0003800000 */
[----:B------:R-:W-:-:S09]  /*0f00*/  UISETP.NE.AND UP0, UPT, UR12, 0x1, UPT ;  /* 0x000000010c00788c */ /* 0x000fd2000bf05270 */
[----:B------:R-:W-:Y:S05]  /*0f10*/  BRA.U !UP0, `(.L_x_86) ;  /* 0x0000000108647547 */ /* 0x000fea000b800000 */
[----:B-1----:R-:W-:-:S05]  /*0f20*/  IMAD.U32 R17, RZ, RZ, UR4 ;  /* 0x00000004ff117e24 */ /* 0x002fca000f8e00ff */
[----:B------:R-:W-:-:S05]  /*0f30*/  LEA R17, R17, R0, 0x7 ;  /* 0x0000000011117211 */ /* 0x000fca00078e38ff */
[----:B------:R-:W-:-:S05]  /*0f40*/  IMAD.WIDE R20, R17, 0x10, R2 ;  /* 0x0000001011147825 */ /* 0x000fca00078e0202 */
[----:B0-----:R-:W2:Y:S01]  /*0f50*/  LDG.E.128 R12, desc[UR16][R20.64] ;  /* 0x00000010140c7981 */ /* 0x001ea2000c1e1d00 */
        /* <DEDUP_REMOVED lines=13> */
[----:B------:R-:W-:Y:S01]  /*1030*/  UIADD3 UR4, UPT, UPT, UR4, 0x2, URZ ;  /* 0x0000000204047890 */ /* 0x000fe2000fffe0ff */
[----:B---3--:R-:W-:-:S02]  /*1040*/  DMUL R10, R10, UR18 ;  /* 0x000000120a0a7c28 */ /* 0x008fc40008000000 */
[----:B------:R-:W-:-:S06]  /*1050*/  DMUL R8, R8, UR18 ;  /* 0x0000001208087c28 */ /* 0x000fcc0008000000 */
[-C--:B----4-:R-:W-:Y:S02]  /*1060*/  DMUL R24, R10, R18.reuse ;  /* 0x000000120a187228 */ /* 0x090fe40000000000 */
[----:B------:R-:W-:-:S06]  /*1070*/  DMUL R18, R8, R18 ;  /* 0x0000001208127228 */ /* 0x000fcc0000000000 */
[-C--:B------:R-:W-:Y:S02]  /*1080*/  DFMA R8, R8, R16.reuse, -R24 ;  /* 0x000000100808722b */ /* 0x080fe40000000818 */
[----:B------:R-:W-:-:S07]  /*1090*/  DFMA R10, R10, R16, R18 ;  /* 0x000000100a0a722b */ /* 0x000fce0000000012 */
[----:B------:R2:W-:Y:S04]  /*10a0*/  STG.E.128 desc[UR16][R22.64+0x800], R8 ;  /* 0x0008000816007986 */ /* 0x0005e8000c101d10 */
.L_x_86:
[----:B------:R-:W-:-:S04]  /*10b0*/  ULOP3.LUT UR5, UR5, 0x1, URZ, 0xc0, !UPT ;  /* 0x0000000105057892 */ /* 0x000fc8000f8ec0ff */
[----:B------:R-:W-:-:S06]  /*10c0*/  UISETP.NE.U32.AND UP0, UPT, UR5, 0x1, UPT ;  /* 0x000000010500788c */ /* 0x000fcc000bf05070 */
[----:B------:R-:W-:-:S13]  /*10d0*/  PLOP3.LUT P0, PT, PT, PT, UP0, 0x80, 0x8 ;  /* 0x000000000008781c */ /* 0x000fda0003f0f008 */
[----:B------:R-:W-:Y:S05]  /*10e0*/  @P0 EXIT ;  /* 0x000000000000094d */ /* 0x000fea0003800000 */
[----:B0-2---:R-:W-:-:S05]  /*10f0*/  MOV R9, UR4 ;  /* 0x0000000400097c02 */ /* 0x005fca0008000f00 */
[----:B------:R-:W-:-:S04]  /*1100*/  IMAD R9, R9, 0x80, R0 ;  /* 0x0000008009097824 */ /* 0x000fc800078e0200 */
[----:B------:R-:W-:-:S05]  /*1110*/  IMAD.WIDE R2, R9, 0x10, R2 ;  /* 0x0000001009027825 */ /* 0x000fca00078e0202 */
[----:B-1----:R-:W2:Y:S01]  /*1120*/  LDG.E.128 R12, desc[UR16][R2.64] ;  /* 0x00000010020c7981 */ /* 0x002ea2000c1e1d00 */
[----:B------:R-:W-:-:S06]  /*1130*/  IMAD.WIDE R4, R9, 0x10, R4 ;  /* 0x0000001009047825 */ /* 0x000fcc00078e0204 */
[----:B------:R-:W3:Y:S01]  /*1140*/  LDG.E.128 R4, desc[UR16][R4.64] ;  /* 0x0000001004047981 */ /* 0x000ee2000c1e1d00 */
[----:B------:R-:W-:Y:S01]  /*1150*/  MOV R0, 0x10 ;  /* 0x0000001000007802 */ /* 0x000fe20000000f00 */
        /* <DEDUP_REMOVED lines=9> */
.L_x_82:
[----:B------:R-:W3:Y:S02]  /*11f0*/  LDCU UR8, c[0x0][0x384] ;  /* 0x00007080ff0877ac */ /* 0x000ee40008000800 */
[----:B---3--:R-:W-:-:S06]  /*1200*/  UISETP.GE.AND UP0, UPT, UR8, 0x1, UPT ;  /* 0x000000010800788c */ /* 0x008fcc000bf06270 */
[----:B------:R-:W-:-:S13]  /*1210*/  PLOP3.LUT P0, PT, PT, PT, UP0, 0x80, 0x8 ;  /* 0x000000000008781c */ /* 0x000fda0003f0f008 */
[----:B012---:R-:W-:Y:S05]  /*1220*/  @!P0 EXIT ;  /* 0x000000000000894d */ /* 0x007fea0003800000 */
[----:B------:R-:W0:Y:S01]  /*1230*/  LDC.64 R2, c[0x0][0x388] ;  /* 0x0000e200ff027b82 */ /* 0x000e220000000a00 */
[----:B------:R-:W0:Y:S01]  /*1240*/  LDCU.64 UR10, c[0x0][0x390] ;  /* 0x00007200ff0a77ac */ /* 0x000e220008000a00 */
[----:B------:R-:W1:Y:S01]  /*1250*/  S2R R0, SR_TID.X ;  /* 0x0000000000007919 */ /* 0x000e620000002100 */
[----:B------:R-:W2:Y:S01]  /*1260*/  LDCU.64 UR6, c[0x0][0x3b0] ;  /* 0x00007600ff0677ac */ /* 0x000ea20008000a00 */
[----:B------:R-:W3:Y:S01]  /*1270*/  LDCU.64 UR12, c[0x0][0x398] ;  /* 0x00007300ff0c77ac */ /* 0x000ee20008000a00 */
[----:B------:R-:W-:Y:S01]  /*1280*/  USHF.L.U32 UR4, UR8, 0x7, URZ ;  /* 0x0000000708047899 */ /* 0x000fe200080006ff */
[----:B------:R-:W4:Y:S03]  /*1290*/  LDCU.64 UR14, c[0x0][0x3a0] ;  /* 0x00007400ff0e77ac */ /* 0x000f260008000a00 */
[----:B------:R-:W-:-:S04]  /*12a0*/  UIMAD UR4, UR4, UR20, URZ ;  /* 0x00000014040472a4 */ /* 0x000fc8000f8e02ff */
[----:B------:R-:W-:Y:S01]  /*12b0*/  UIMAD.WIDE UR4, UR4, 0x10, URZ ;  /* 0x00000010040478a5 */ /* 0x000fe2000f8e02ff */
[----:B0-----:R-:W-:Y:S01]  /*12c0*/  DMUL R2, R2, UR10 ;  /* 0x0000000a02027c28 */ /* 0x001fe20008000000 */
[----:B------:R-:W-:Y:S02]  /*12d0*/  ULOP3.LUT UR11, UR8, 0x7, URZ, 0xc0, !UPT ;  /* 0x00000007080b7892 */ /* 0x000fe4000f8ec0ff */
[----:B--2---:R-:W-:-:S04]  /*12e0*/  UIADD3 UR9, UP0, UPT, UR4, UR6, URZ ;  /* 0x0000000604097290 */ /* 0x004fc8000ff1e0ff */
[----:B------:R-:W-:Y:S01]  /*12f0*/  UIADD3.X UR10, UPT, UPT, UR5, UR7, URZ, UP0, !UPT ;  /* 0x00000007050a7290 */ /* 0x000fe200087fe4ff */
[----:B------:R-:W-:Y:S01]  /*1300*/  DMUL R2, R2, -0.25 ;  /* 0xbfd0000002027828 */ /* 0x000fe20000000000 */
[----:B---3--:R-:W-:Y:S01]  /*1310*/  UIADD3 UR6, UP0, UPT, UR4, UR12, URZ ;  /* 0x0000000c04067290 */ /* 0x008fe2000ff1e0ff */
[----:B------:R-:W-:Y:S01]  /*1320*/  IMAD.U32 R6, RZ, RZ, UR9 ;  /* 0x00000009ff067e24 */ /* 0x000fe2000f8e00ff */
[----:B----4-:R-:W-:Y:S02]  /*1330*/  UIADD3 UR14, UP1, UPT, UR4, UR14, URZ ;  /* 0x0000000e040e7290 */ /* 0x010fe4000ff3e0ff */
[----:B------:R-:W-:Y:S01]  /*1340*/  UIADD3.X UR7, UPT, UPT, UR5, UR13, URZ, UP0, !UPT ;  /* 0x0000000d05077290 */ /* 0x000fe200087fe4ff */
[----:B------:R-:W-:Y:S01]  /*1350*/  IMAD.U32 R7, RZ, RZ, UR10 ;  /* 0x0000000aff077e24 */ /* 0x000fe2000f8e00ff */
[----:B------:R-:W-:Y:S02]  /*1360*/  UISETP.GE.U32.AND UP0, UPT, UR8, 0x8, UPT ;  /* 0x000000080800788c */ /* 0x000fe4000bf06070 */
[----:B------:R-:W-:Y:S01]  /*1370*/  UIADD3.X UR15, UPT, UPT, UR5, UR15, URZ, UP1, !UPT ;  /* 0x0000000f050f7290 */ /* 0x000fe20008ffe4ff */
[----:B------:R-:W-:Y:S01]  /*1380*/  R2UR UR12, R2 ;  /* 0x00000000020c72ca */ /* 0x000fe200000e0000 */
[----:B------:R-:W-:Y:S01]  /*1390*/  UMOV UR4, URZ ;  /* 0x000000ff00047c82 */ /* 0x000fe20008000000 */
[----:B------:R-:W-:-:S02]  /*13a0*/  R2UR UR13, R3 ;  /* 0x00000000030d72ca */ /* 0x000fc400000e0000 */
[----:B------:R-:W-:Y:S02]  /*13b0*/  MOV R4, UR14 ;  /* 0x0000000e00047c02 */ /* 0x000fe40008000f00 */
[----:B------:R-:W-:Y:S01]  /*13c0*/  MOV R5, UR15 ;  /* 0x0000000f00057c02 */ /* 0x000fe20008000f00 */
[----:B-1----:R-:W-:Y:S10]  /*13d0*/  BRA.U !UP0, `(.L_x_87) ;  /* 0x0000000508a47547 */ /* 0x002ff4000b800000 */
[----:B------:R-:W-:Y:S01]  /*13e0*/  ULOP3.LUT UR4, UR8, 0x7ffffff8, URZ, 0xc0, !UPT ;  /* 0x7ffffff808047892 */ /* 0x000fe2000f8ec0ff */
[----:B------:R-:W-:-:S11]  /*13f0*/  UMOV UR5, URZ ;  /* 0x000000ff00057c82 */ /* 0x000fd60008000000 */
.L_x_90:
[----:B------:R-:W-:-:S05]  /*1400*/  IMAD.U32 R3, RZ, RZ, UR5 ;  /* 0x00000005ff037e24 */ /* 0x000fca000f8e00ff */
[----:B------:R-:W-:-:S04]  /*1410*/  LEA R3, R3, R0, 0x7 ;  /* 0x0000000003037211 */ /* 0x000fc800078e38ff */
[----:B------:R-:W-:-:S13]  /*1420*/  ISETP.GE.AND P0, PT, R3, UR18, PT ;  /* 0x0000001203007c0c */ /* 0x000fda000bf06270 */
[----:B-1----:R-:W-:-:S04]  /*1430*/  @!P0 IMAD.WIDE.U32 R12, R3, 0x10, R4 ;  /* 0x00000010030c8825 */ /* 0x002fc800078e0004 */
[C---:B0-----:R-:W-:Y:S02]  /*1440*/  @!P0 IMAD.WIDE.U32 R8, R3.reuse, 0x10, R6 ;  /* 0x0000001003088825 */ /* 0x041fe400078e0006 */
[----:B------:R-:W2:Y:S04]  /*1450*/  @!P0 LDG.E.128 R12, desc[UR16][R12.64] ;  /* 0x000000100c0c8981 */ /* 0x000ea8000c1e1d00 */
[----:B------:R-:W3:Y:S01]  /*1460*/  @!P0 LDG.E.128 R8, desc[UR16][R8.64] ;  /* 0x0000001008088981 */ /* 0x000ee2000c1e1d00 */
[----:B------:R-:W-:Y:S01]  /*1470*/  VIADD R25, R3, 0x80 ;  /* 0x0000008003197836 */ /* 0x000fe20000000000 */
[----:B------:R-:W-:-:S03]  /*1480*/  MOV R28, 0x10 ;  /* 0x00000010001c7802 */ /* 0x000fc60000000f00 */
[C---:B------:R-:W-:Y:S01]  /*1490*/  IMAD.WIDE R22, R25.reuse, 0x10, R4 ;  /* 0x0000001019167825 */ /* 0x040fe200078e0204 */
[----:B------:R-:W-:-:S03]  /*14a0*/  ISETP.GE.AND P1, PT, R25, UR18, PT ;  /* 0x0000001219007c0c */ /* 0x000fc6000bf26270 */
[----:B------:R-:W-:-:S04]  /*14b0*/  @!P0 IMAD.WIDE.U32 R28, R3, R28, UR6 ;  /* 0x00000006031c8e25 */ /* 0x000fc8000f8e001c */
[----:B------:R-:W-:Y:S01]  /*14c0*/  IMAD.WIDE R20, R25, 0x10, R6 ;  /* 0x0000001019147825 */ /* 0x000fe200078e0206 */
        /* <DEDUP_REMOVED lines=8> */
[----:B------:R-:W3:Y:S01]  /*1550*/  @!P1 LDG.E.128 R8, desc[UR16][R20.64] ;  /* 0x0000001014089981 */ /* 0x000ee2000c1e1d00 */
[----:B------:R-:W-:Y:S01]  /*1560*/  VIADD R2, R3, 0x100 ;  /* 0x0000010003027836 */ /* 0x000fe20000000000 */
[----:B------:R-:W-:-:S04]  /*1570*/  MOV R24, 0x10 ;  /* 0x0000001000187802 */ /* 0x000fc80000000f00 */
[----:B------:R-:W-:Y:S01]  /*1580*/  ISETP.GE.AND P0, PT, R2, UR18, PT ;  /* 0x0000001202007c0c */ /* 0x000fe2000bf06270 */
[----:B------:R-:W-:Y:S01]  /*1590*/  IMAD.WIDE R24, R25, R24, UR6 ;  /* 0x0000000619187e25 */ /* 0x000fe2000f8e0218 */
[----:B--2---:R-:W-:Y:S02]  /*15a0*/  @!P1 DMUL R14, R14, UR12 ;  /* 0x0000000c0e0e9c28 */ /* 0x004fe40008000000 */
[----:B------:R-:W-:-:S06]  /*15b0*/  @!P1 DMUL R12, R12, UR12 ;  /* 0x0000000c0c0c9c28 */ /* 0x000fcc0008000000 */
[-C--:B---3--:R-:W-:Y:S02]  /*15c0*/  @!P1 DMUL R26, R14, R10.reuse ;  /* 0x0000000a0e1a9228 */ /* 0x088fe40000000000 */
[----:B------:R-:W-:-:S06]  /*15d0*/  @!P1 DMUL R10, R12, R10 ;  /* 0x0000000a0c0a9228 */ /* 0x000fcc0000000000 */
[-C--:B------:R-:W-:Y:S02]  /*15e0*/  @!P1 DFMA R12, R12, R8.reuse, -R26 ;  /* 0x000000080c0c922b */ /* 0x080fe4000000081a */
[----:B------:R-:W-:-:S07]  /*15f0*/  @!P1 DFMA R14, R14, R8, R10 ;  /* 0x000000080e0e922b */ /* 0x000fce000000000a */
[----:B------:R1:W-:Y:S04]  /*1600*/  @!P1 STG.E.128 desc[UR16][R24.64], R12 ;  /* 0x0000000c18009986 */ /* 0x0003e8000c101d10 */
[----:B0-----:R-:W2:Y:S04]  /*1610*/  @!P0 LDG.E.128 R16, desc[UR16][R22.64+0x800] ;  /* 0x0008001016108981 */ /* 0x001ea8000c1e1d00 */
[----:B------:R-:W3:Y:S01]  /*1620*/  @!P0 LDG.E.128 R8, desc[UR16][R20.64+0x800] ;  /* 0x0008001014088981 */ /* 0x000ee2000c1e1d00 */
[----:B------:R-:W-:-:S05]  /*1630*/  VIADD R2, R3, 0x180 ;  /* 0x0000018003027836 */ /* 0x000fca0000000000 */
[----:B------:R-:W-:Y:S01]  /*1640*/  ISETP.GE.AND P1, PT, R2, UR18, PT ;  /* 0x0000001202007c0c */ /* 0x000fe2000bf26270 */
[----:B--2---:R-:W-:Y:S02]  /*1650*/  @!P0 DMUL R18, R18, UR12 ;  /* 0x0000000c12128c28 */ /* 0x004fe40008000000 */
[----:B------:R-:W-:-:S06]  /*1660*/  @!P0 DMUL R16, R16, UR12 ;  /* 0x0000000c10108c28 */ /* 0x000fcc0008000000 */
[-C--:B---3--:R-:W-:Y:S02]  /*1670*/  @!P0 DMUL R26, R18, R10.reuse ;  /* 0x0000000a121a8228 */ /* 0x088fe40000000000 */
[----:B------:R-:W-:-:S06]  /*1680*/  @!P0 DMUL R10, R16, R10 ;  /* 0x0000000a100a8228 */ /* 0x000fcc0000000000 */
[-C--:B------:R-:W-:Y:S02]  /*1690*/  @!P0 DFMA R16, R16, R8.reuse, -R26 ;  /* 0x000000081010822b */ /* 0x080fe4000000081a */
[----:B------:R-:W-:-:S07]  /*16a0*/  @!P0 DFMA R18, R18, R8, R10 ;  /* 0x000000081212822b */ /* 0x000fce000000000a */
[----:B------:R0:W-:Y:S04]  /*16b0*/  @!P0 STG.E.128 desc[UR16][R24.64+0x800], R16 ;  /* 0x0008001018008986 */ /* 0x0001e8000c101d10 */
[----:B-1----:R-:W2:Y:S04]  /*16c0*/  @!P1 LDG.E.128 R12, desc[UR16][R22.64+0x1000] ;  /* 0x00100010160c9981 */ /* 0x002ea8000c1e1d00 */
[----:B------:R-:W3:Y:S01]  /*16d0*/  @!P1 LDG.E.128 R8, desc[UR16][R20.64+0x1000] ;  /* 0x0010001014089981 */ /* 0x000ee2000c1e1d00 */
[----:B------:R-:W-:-:S04]  /*16e0*/  IADD3 R2, PT, PT, R3, 0x200, RZ ;  /* 0x0000020003027810 */ /* 0x000fc80007ffe0ff */
        /* <DEDUP_REMOVED lines=32> */
[----:B------:R-:W-:Y:S01]  /*18f0*/  VIADD R3, R3, 0x380 ;  /* 0x0000038003037836 */ /* 0x000fe20000000000 */
[----:B------:R-:W-:Y:S01]  /*1900*/  UIADD3 UR5, UPT, UPT, UR5, 0x8, URZ ;  /* 0x0000000805057890 */ /* 0x000fe2000fffe0ff */
[----:B------:R-:W-:Y:S03]  /*1910*/  BSSY.RECONVERGENT B0, `(.L_x_88) ;  /* 0x0000014000007945 */ /* 0x000fe60003800200 */
[----:B------:R-:W-:Y:S01]  /*1920*/  UISETP.NE.AND UP0, UPT, UR5, UR4, UPT ;  /* 0x000000040500728c */ /* 0x000fe2000bf05270 */
[----:B--2---:R-:W-:-:S02]  /*1930*/  @!P0 DMUL R18, R18, UR12 ;  /* 0x0000000c12128c28 */ /* 0x004fc40008000000 */
[----:B------:R-:W-:-:S06]  /*1940*/  @!P0 DMUL R16, R16, UR12 ;  /* 0x0000000c10108c28 */ /* 0x000fcc0008000000 */
[-C--:B---3--:R-:W-:Y:S02]  /*1950*/  @!P0 DMUL R26, R18, R10.reuse ;  /* 0x0000000a121a8228 */ /* 0x088fe40000000000 */
[----:B------:R-:W-:-:S06]  /*1960*/  @!P0 DMUL R10, R16, R10 ;  /* 0x0000000a100a8228 */ /* 0x000fcc0000000000 */
[-C--:B------:R-:W-:Y:S02]  /*1970*/  @!P0 DFMA R16, R16, R8.reuse, -R26 ;  /* 0x000000081010822b */ /* 0x080fe4000000081a */
[----:B------:R-:W-:-:S07]  /*1980*/  @!P0 DFMA R18, R18, R8, R10 ;  /* 0x000000081212822b */ /* 0x000fce000000000a */
[----:B------:R1:W-:Y:S01]  /*1990*/  @!P0 STG.E.128 desc[UR16][R24.64+0x2800], R16 ;  /* 0x0028001018008986 */ /* 0x0003e2000c101d10 */
[----:B------:R-:W-:-:S13]  /*19a0*/  ISETP.GE.AND P0, PT, R3, UR18, PT ;  /* 0x0000001203007c0c */ /* 0x000fda000bf06270 */
[----:B------:R-:W-:Y:S05]  /*19b0*/  @P0 BRA `(.L_x_89) ;  /* 0x0000000000240947 */ /* 0x000fea0003800000 */
[----:B------:R-:W2:Y:S04]  /*19c0*/  LDG.E.128 R8, desc[UR16][R22.64+0x3000] ;  /* 0x0030001016087981 */ /* 0x000ea8000c1e1d00 */
[----:B-1----:R-:W3:Y:S01]  /*19d0*/  LDG.E.128 R12, desc[UR16][R20.64+0x3000] ;  /* 0x00300010140c7981 */ /* 0x002ee2000c1e1d00 */
[----:B--2---:R-:W-:Y:S02]  /*19e0*/  DMUL R10, R10, UR12 ;  /* 0x0000000c0a0a7c28 */ /* 0x004fe40008000000 */
[----:B------:R-:W-:-:S06]  /*19f0*/  DMUL R8, R8, UR12 ;  /* 0x0000000c08087c28 */ /* 0x000fcc0008000000 */
[-C--:B---3--:R-:W-:Y:S02]  /*1a00*/  DMUL R2, R10, R14.reuse ;  /* 0x0000000e0a027228 */ /* 0x088fe40000000000 */
[----:B------:R-:W-:-:S06]  /*1a10*/  DMUL R14, R8, R14 ;  /* 0x0000000e080e7228 */ /* 0x000fcc0000000000 */
[-C--:B------:R-:W-:Y:S02]  /*1a20*/  DFMA R8, R8, R12.reuse, -R2 ;  /* 0x0000000c0808722b */ /* 0x080fe40000000802 */
[----:B------:R-:W-:-:S07]  /*1a30*/  DFMA R10, R10, R12, R14 ;  /* 0x0000000c0a0a722b */ /* 0x000fce000000000e */
[----:B------:R0:W-:Y:S04]  /*1a40*/  STG.E.128 desc[UR16][R24.64+0x3000], R8 ;  /* 0x0030000818007986 */ /* 0x0001e8000c101d10 */
.L_x_89:
[----:B------:R-:W-:Y:S05]  /*1a50*/  BSYNC.RECONVERGENT B0 ;  /* 0x0000000000007941 */ /* 0x000fea0003800200 */
.L_x_88:
[----:B------:R-:W-:Y:S05]  /*1a60*/  BRA.U UP0, `(.L_x_90) ;  /* 0xfffffff900647547 */ /* 0x000fea000b83ffff */
.L_x_87:
[----:B------:R-:W-:-:S13]  /*1a70*/  ISETP.NE.AND P0, PT, RZ, UR11, PT ;  /* 0x0000000bff007c0c */ /* 0x000fda000bf05270 */
[----:B------:R-:W-:Y:S05]  /*1a80*/  @!P0 EXIT ;  /* 0x000000000000894d */ /* 0x000fea0003800000 */
[----:B------:R-:W2:Y:S01]  /*1a90*/  LDC R2, c[0x0][0x384] ;  /* 0x0000e100ff027b82 */ /* 0x000ea20000000800 */
[----:B------:R-:W-:Y:S01]  /*1aa0*/  UISETP.GE.U32.AND UP0, UPT, UR11, 0x4, UPT ;  /* 0x000000040b00788c */ /* 0x000fe2000bf06070 */
[----:B--2---:R-:W-:-:S04]  /*1ab0*/  LOP3.LUT R3, R2, 0x3, RZ, 0xc0, !PT ;  /* 0x0000000302037812 */ /* 0x004fc800078ec0ff */
[----:B------:R-:W-:-:S04]  /*1ac0*/  ISETP.NE.AND P0, PT, R3, RZ, PT ;  /* 0x000000ff0300720c */ /* 0x000fc80003f05270 */
[----:B------:R-:W-:Y:S09]  /*1ad0*/  BRA.U !UP0, `(.L_x_91) ;  /* 0x0000000108f87547 */ /* 0x000ff2000b800000 */
[----:B------:R-:W-:-:S05]  /*1ae0*/  MOV R21, UR4 ;  /* 0x0000000400157c02 */ /* 0x000fca0008000f00 */
[----:B------:R-:W-:-:S05]  /*1af0*/  IMAD R21, R21, 0x80, R0 ;  /* 0x0000008015157824 */ /* 0x000fca00078e0200 */
[----:B------:R-:W-:-:S13]  /*1b00*/  ISETP.GE.AND P2, PT, R21, UR18, PT ;  /* 0x0000001215007c0c */ /* 0x000fda000bf46270 */
[----:B-1----:R-:W-:-:S05]  /*1b10*/  @!P2 IMAD.WIDE R16, R21, 0x10, R4 ;  /* 0x000000101510a825 */ /* 0x002fca00078e0204 */
[----:B------:R1:W2:Y:S01]  /*1b20*/  @!P2 LDG.E.128 R12, desc[UR16][R16.64] ;  /* 0x00000010100ca981 */ /* 0x0002a2000c1e1d00 */
[----:B0-----:R-:W-:-:S06]  /*1b30*/  @!P2 IMAD.WIDE R8, R21, 0x10, R6 ;  /* 0x000000101508a825 */ /* 0x001fcc00078e0206 */
[----:B------:R-:W3:Y:S01]  /*1b40*/  @!P2 LDG.E.128 R8, desc[UR16][R8.64] ;  /* 0x000000100808a981 */ /* 0x000ee2000c1e1d00 */
[----:B------:R-:W-:Y:S02]  /*1b50*/  IADD3 R25, PT, PT, R21, 0x80, RZ ;  /* 0x0000008015197810 */ /* 0x000fe40007ffe0ff */
[----:B------:R-:W-:Y:S02]  /*1b60*/  MOV R28, 0x10 ;  /* 0x00000010001c7802 */ /* 0x000fe40000000f00 */
[----:B------:R-:W-:-:S03]  /*1b70*/  ISETP.GE.AND P1, PT, R25, UR18, PT ;  /* 0x0000001219007c0c */ /* 0x000fc6000bf26270 */
[----:B------:R-:W-:-:S10]  /*1b80*/  @!P2 IMAD.WIDE R28, R21, R28, UR6 ;  /* 0x00000006151cae25 */ /* 0x000fd4000f8e021c */
[----:B-1----:R-:W-:Y:S01]  /*1b90*/  @!P1 IMAD.WIDE R16, R25, 0x10, R4 ;  /* 0x0000001019109825 */ /* 0x002fe200078e0204 */
        /* <DEDUP_REMOVED lines=9> */
[----:B------:R-:W3:Y:S01]  /*1c30*/  @!P1 LDG.E.128 R8, desc[UR16][R8.64] ;  /* 0x0000001008089981 */ /* 0x000ee2000c1e1d00 */
[----:B------:R-:W-:Y:S01]  /*1c40*/  VIADD R23, R21, 0x100 ;  /* 0x0000010015177836 */ /* 0x000fe20000000000 */
[----:B------:R-:W-:-:S04]  /*1c50*/  MOV R24, 0x10 ;  /* 0x0000001000187802 */ /* 0x000fc80000000f00 */
[----:B------:R-:W-:Y:S01]  /*1c60*/  ISETP.GE.AND P2, PT, R23, UR18, PT ;  /* 0x0000001217007c0c */ /* 0x000fe2000bf46270 */
[----:B------:R-:W-:Y:S01]  /*1c70*/  @!P1 IMAD.WIDE R24, R25, R24, UR6 ;  /* 0x0000000619189e25 */ /* 0x000fe2000f8e0218 */
[----:B--2---:R-:W-:Y:S02]  /*1c80*/  @!P1 DMUL R18, R18, UR12 ;  /* 0x0000000c12129c28 */ /* 0x004fe40008000000 */
[----:B------:R-:W-:-:S06]  /*1c90*/  @!P1 DMUL R16, R16, UR12 ;  /* 0x0000000c10109c28 */ /* 0x000fcc0008000000 */
[-C--:B---3--:R-:W-:Y:S02]  /*1ca0*/  @!P1 DMUL R26, R18, R10.reuse ;  /* 0x0000000a121a9228 */ /* 0x088fe40000000000 */
[----:B------:R-:W-:-:S06]  /*1cb0*/  @!P1 DMUL R10, R16, R10 ;  /* 0x0000000a100a9228 */ /* 0x000fcc0000000000 */
[-C--:B0-----:R-:W-:Y:S02]  /*1cc0*/  @!P1 DFMA R12, R16, R8.reuse, -R26 ;  /* 0x00000008100c922b */ /* 0x081fe4000000081a */
[----:B------:R-:W-:Y:S01]  /*1cd0*/  @!P1 DFMA R14, R18, R8, R10 ;  /* 0x00000008120e922b */ /* 0x000fe2000000000a */
[----:B------:R-:W-:-:S06]  /*1ce0*/  @!P2 IMAD.WIDE R26, R23, 0x10, R4 ;  /* 0x00000010171aa825 */ /* 0x000fcc00078e0204 */
[----:B------:R0:W-:Y:S01]  /*1cf0*/  @!P1 STG.E.128 desc[UR16][R24.64], R12 ;  /* 0x0000000c18009986 */ /* 0x0001e2000c101d10 */
[----:B------:R-:W-:-:S03]  /*1d00*/  @!P2 IMAD.WIDE R8, R23, 0x10, R6 ;  /* 0x000000101708a825 */ /* 0x000fc600078e0206 */
[----:B------:R-:W2:Y:S04]  /*1d10*/  @!P2 LDG.E.128 R16, desc[UR16][R26.64] ;  /* 0x000000101a10a981 */ /* 0x000ea8000c1e1d00 */
[----:B------:R-:W3:Y:S01]  /*1d20*/  @!P2 LDG.E.128 R8, desc[UR16][R8.64] ;  /* 0x000000100808a981 */ /* 0x000ee2000c1e1d00 */
[----:B------:R-:W-:Y:S01]  /*1d30*/  IADD3 R21, PT, PT, R21, 0x180, RZ ;  /* 0x0000018015157810 */ /* 0x000fe20007ffe0ff */
[----:B------:R-:W-:-:S03]  /*1d40*/  IMAD.MOV.U32 R22, RZ, RZ, 0x10 ;  /* 0x00000010ff167424 */ /* 0x000fc600078e00ff */
[----:B------:R-:W-:Y:S01]  /*1d50*/  ISETP.GE.AND P1, PT, R21, UR18, PT ;  /* 0x0000001215007c0c */ /* 0x000fe2000bf26270 */
[----:B------:R-:W-:-:S12]  /*1d60*/  @!P2 IMAD.WIDE R22, R23, R22, UR6 ;  /* 0x000000061716ae25 */ /* 0x000fd8000f8e0216 */
        /* <DEDUP_REMOVED lines=9> */
[----:B------:R-:W3:Y:S04]  /*1e00*/  @!P1 LDG.E.128 R16, desc[UR16][R24.64] ;  /* 0x0000001018109981 */ /* 0x000ee8000c1e1d00 */
[----:B------:R-:W4:Y:S01]  /*1e10*/  @!P1 LDG.E.128 R8, desc[UR16][R8.64] ;  /* 0x0000001008089981 */ /* 0x000f22000c1e1d00 */
[----:B------:R-:W-:Y:S01]  /*1e20*/  MOV R20, 0x10 ;  /* 0x0000001000147802 */ /* 0x000fe20000000f00 */
[----:B------:R-:W-:Y:S01]  /*1e30*/  UIADD3 UR4, UPT, UPT, UR4, 0x4, URZ ;  /* 0x0000000404047890 */ /* 0x000fe2000fffe0ff */
[----:B---3--:R-:W-:-:S02]  /*1e40*/  @!P1 DMUL R18, R18, UR12 ;  /* 0x0000000c12129c28 */ /* 0x008fc40008000000 */
[----:B------:R-:W-:-:S06]  /*1e50*/  @!P1 DMUL R16, R16, UR12 ;  /* 0x0000000c10109c28 */ /* 0x000fcc0008000000 */
[-C--:B----4-:R-:W-:Y:S02]  /*1e60*/  @!P1 DMUL R26, R18, R10.reuse ;  /* 0x0000000a121a9228 */ /* 0x090fe40000000000 */
[----:B------:R-:W-:-:S06]  /*1e70*/  @!P1 DMUL R10, R16, R10 ;  /* 0x0000000a100a9228 */ /* 0x000fcc0000000000 */
[-C--:B------:R-:W-:Y:S02]  /*1e80*/  @!P1 DFMA R16, R16, R8.reuse, -R26 ;  /* 0x000000081010922b */ /* 0x080fe4000000081a */
[----:B------:R-:W-:Y:S01]  /*1e90*/  @!P1 DFMA R18, R18, R8, R10 ;  /* 0x000000081212922b */ /* 0x000fe2000000000a */
[----:B------:R-:W-:-:S06]  /*1ea0*/  @!P1 IMAD.WIDE R10, R21, R20, UR6 ;  /* 0x00000006150a9e25 */ /* 0x000fcc000f8e0214 */
[----:B------:R2:W-:Y:S04]  /*1eb0*/  @!P1 STG.E.128 desc[UR16][R10.64], R16 ;  /* 0x000000100a009986 */ /* 0x0005e8000c101d10 */
.L_x_91:
[----:B------:R-:W-:Y:S05]  /*1ec0*/  @!P0 EXIT ;  /* 0x000000000000894d */ /* 0x000fea0003800000 */
[----:B------:R-:W-:Y:S02]  /*1ed0*/  ISETP.NE.AND P1, PT, R3, 0x1, PT ;  /* 0x000000010300780c */ /* 0x000fe40003f25270 */
[----:B------:R-:W-:-:S04]  /*1ee0*/  LOP3.LUT R2, R2, 0x1, RZ, 0xc0, !PT ;  /* 0x0000000102027812 */ /* 0x000fc800078ec0ff */
[----:B------:R-:W-:-:S07]  /*1ef0*/  ISETP.NE.U32.AND P0, PT, R2, 0x1, PT ;  /* 0x000000010200780c */ /* 0x000fce0003f05070 */
[----:B------:R-:W-:Y:S06]  /*1f00*/  @!P1 BRA `(.L_x_92) ;  /* 0x00000000007c9947 */ /* 0x000fec0003800000 */
[----:B-12---:R-:W-:-:S05]  /*1f10*/  MOV R17, UR4 ;  /* 0x0000000400117c02 */ /* 0x006fca0008000f00 */
[----:B------:R-:W-:-:S05]  /*1f20*/  IMAD R17, R17, 0x80, R0 ;  /* 0x0000008011117824 */ /* 0x000fca00078e0200 */
[----:B------:R-:W-:-:S13]  /*1f30*/  ISETP.GE.AND P1, PT, R17, UR18, PT ;  /* 0x0000001211007c0c */ /* 0x000fda000bf26270 */
[----:B------:R-:W-:-:S04]  /*1f40*/  @!P1 IMAD.WIDE R14, R17, 0x10, R4 ;  /* 0x00000010110e9825 */ /* 0x000fc800078e0204 */
[C---:B0-----:R-:W-:Y:S02]  /*1f50*/  @!P1 IMAD.WIDE R8, R17.reuse, 0x10, R6 ;  /* 0x0000001011089825 */ /* 0x041fe400078e0206 */
[----:B------:R-:W2:Y:S04]  /*1f60*/  @!P1 LDG.E.128 R12, desc[UR16][R14.64] ;  /* 0x000000100e0c9981 */ /* 0x000ea8000c1e1d00 */
[----:B------:R-:W3:Y:S01]  /*1f70*/  @!P1 LDG.E.128 R8, desc[UR16][R8.64] ;  /* 0x0000001008089981 */ /* 0x000ee2000c1e1d00 */
[----:B------:R-:W-:Y:S02]  /*1f80*/  IADD3 R3, PT, PT, R17, 0x80, RZ ;  /* 0x0000008011037810 */ /* 0x000fe40007ffe0ff */
[----:B------:R-:W-:Y:S02]  /*1f90*/  MOV R2, 0x10 ;  /* 0x0000001000027802 */ /* 0x000fe40000000f00 */
[----:B------:R-:W-:-:S13]  /*1fa0*/  ISETP.GE.AND P2, PT, R3, UR18, PT ;  /* 0x0000001203007c0c */ /* 0x000fda000bf46270 */
[----:B------:R-:W-:Y:S01]  /*1fb0*/  @!P2 IMAD.WIDE R22, R3, 0x10, R4 ;  /* 0x000000100316a825 */ /* 0x000fe200078e0204 */
[----:B--2---:R-:W-:Y:S02]  /*1fc0*/  @!P1 DMUL R18, R14, UR12 ;  /* 0x0000000c0e129c28 */ /* 0x004fe40008000000 */
[----:B------:R-:W-:-:S06]  /*1fd0*/  @!P1 DMUL R12, R12, UR12 ;  /* 0x0000000c0c0c9c28 */ /* 0x000fcc0008000000 */
[-C--:B---3--:R-:W-:Y:S02]  /*1fe0*/  @!P1 DMUL R20, R18, R10.reuse ;  /* 0x0000000a12149228 */ /* 0x088fe40000000000 */
[----:B------:R-:W-:-:S06]  /*1ff0*/  @!P1 DMUL R10, R12, R10 ;  /* 0x0000000a0c0a9228 */ /* 0x000fcc0000000000 */
[-C--:B------:R-:W-:Y:S02]  /*2000*/  @!P1 DFMA R12, R12, R8.reuse, -R20 ;  /* 0x000000080c0c922b */ /* 0x080fe40000000814 */
[----:B------:R-:W-:Y:S01]  /*2010*/  @!P1 DFMA R14, R18, R8, R10 ;  /* 0x00000008120e922b */ /* 0x000fe2000000000a */
[----:B------:R-:W-:-:S06]  /*2020*/  @!P1 IMAD.WIDE R20, R17, R2, UR6 ;  /* 0x0000000611149e25 */ /* 0x000fcc000f8e0202 */
[----:B------:R3:W-:Y:S01]  /*2030*/  @!P1 STG.E.128 desc[UR16][R20.64], R12 ;  /* 0x0000000c14009986 */ /* 0x0007e2000c101d10 */
[----:B------:R-:W-:-:S03]  /*2040*/  @!P2 IMAD.WIDE R8, R3, 0x10, R6 ;  /* 0x000000100308a825 */ /* 0x000fc600078e0206 */
[----:B------:R-:W2:Y:S04]  /*2050*/  @!P2 LDG.E.128 R16, desc[UR16][R22.64] ;  /* 0x000000101610a981 */ /* 0x000ea8000c1e1d00 */
[----:B------:R-:W4:Y:S01]  /*2060*/  @!P2 LDG.E.128 R8, desc[UR16][R8.64] ;  /* 0x000000100808a981 */ /* 0x000f22000c1e1d00 */
[----:B------:R-:W-:Y:S01]  /*2070*/  @!P2 IMAD.WIDE R2, R3, R2, UR6 ;  /* 0x000000060302ae25 */ /* 0x000fe2000f8e0202 */
[----:B------:R-:W-:Y:S01]  /*2080*/  UIADD3 UR4, UPT, UPT, UR4, 0x2, URZ ;  /* 0x0000000204047890 */ /* 0x000fe2000fffe0ff */
[----:B--2---:R-:W-:Y:S02]  /*2090*/  @!P2 DMUL R18, R18, UR12 ;  /* 0x0000000c1212ac28 */ /* 0x004fe40008000000 */
[----:B------:R-:W-:-:S06]  /*20a0*/  @!P2 DMUL R16, R16, UR12 ;  /* 0x0000000c1010ac28 */ /* 0x000fcc0008000000 */
[-C--:B----4-:R-:W-:Y:S02]  /*20b0*/  @!P2 DMUL R24, R18, R10.reuse ;  /* 0x0000000a1218a228 */ /* 0x090fe40000000000 */
[----:B------:R-:W-:-:S06]  /*20c0*/  @!P2 DMUL R10, R16, R10 ;  /* 0x0000000a100aa228 */ /* 0x000fcc0000000000 */
[-C--:B------:R-:W-:Y:S02]  /*20d0*/  @!P2 DFMA R16, R16, R8.reuse, -R24 ;  /* 0x000000081010a22b */ /* 0x080fe40000000818 */
[----:B------:R-:W-:-:S07]  /*20e0*/  @!P2 DFMA R18, R18, R8, R10 ;  /* 0x000000081212a22b */ /* 0x000fce000000000a */
[----:B------:R3:W-:Y:S04]  /*20f0*/  @!P2 STG.E.128 desc[UR16][R2.64], R16 ;  /* 0x000000100200a986 */ /* 0x0007e8000c101d10 */
.L_x_92:
[----:B------:R-:W-:Y:S05]  /*2100*/  @P0 EXIT ;  /* 0x000000000000094d */ /* 0x000fea0003800000 */
[----:B---3--:R-:W-:-:S05]  /*2110*/  IMAD.U32 R3, RZ, RZ, UR4 ;  /* 0x00000004ff037e24 */ /* 0x008fca000f8e00ff */
[----:B------:R-:W-:-:S04]  /*2120*/  LEA R3, R3, R0, 0x7 ;  /* 0x0000000003037211 */ /* 0x000fc800078e38ff */
[----:B------:R-:W-:-:S13]  /*2130*/  ISETP.GE.AND P0, PT, R3, UR18, PT ;  /* 0x0000001203007c0c */ /* 0x000fda000bf06270 */
[----:B------:R-:W-:Y:S05]  /*2140*/  @P0 EXIT ;  /* 0x000000000000094d */ /* 0x000fea0003800000 */
[----:B-12---:R-:W-:-:S04]  /*2150*/  IMAD.WIDE R12, R3, 0x10, R4 ;  /* 0x00000010030c7825 */ /* 0x006fc800078e0204 */
[----:B------:R-:W-:Y:S02]  /*2160*/  IMAD.WIDE R6, R3, 0x10, R6 ;  /* 0x0000001003067825 */ /* 0x000fe400078e0206 */
[----:B------:R-:W2:Y:S04]  /*2170*/  LDG.E.128 R12, desc[UR16][R12.64] ;  /* 0x000000100c0c7981 */ /* 0x000ea8000c1e1d00 */
[----:B------:R-:W3:Y:S01]  /*2180*/  LDG.E.128 R4, desc[UR16][R6.64] ;  /* 0x0000001006047981 */ /* 0x000ee2000c1e1d00 */
[----:B------:R-:W-:-:S05]  /*2190*/  MOV R2, 0x10 ;  /* 0x0000001000027802 */ /* 0x000fca0000000f00 */
[----:B------:R-:W-:Y:S01]  /*21a0*/  IMAD.WIDE R2, R3, R2, UR6 ;  /* 0x0000000603027e25 */ /* 0x000fe2000f8e0202 */
[----:B--2---:R-:W-:Y:S02]  /*21b0*/  DMUL R14, R14, UR12 ;  /* 0x0000000c0e0e7c28 */ /* 0x004fe40008000000 */
[----:B0-----:R-:W-:-:S06]  /*21c0*/  DMUL R8, R12, UR12 ;  /* 0x0000000c0c087c28 */ /* 0x001fcc0008000000 */
[-C--:B---3--:R-:W-:Y:S02]  /*21d0*/  DMUL R10, R14, R6.reuse ;  /* 0x000000060e0a7228 */ /* 0x088fe40000000000 */
[----:B------:R-:W-:-:S06]  /*21e0*/  DMUL R16, R8, R6 ;  /* 0x0000000608107228 */ /* 0x000fcc0000000000 */
[-C--:B------:R-:W-:Y:S02]  /*21f0*/  DFMA R8, R8, R4.reuse, -R10 ;  /* 0x000000040808722b */ /* 0x080fe4000000080a */
[----:B------:R-:W-:-:S07]  /*2200*/  DFMA R10, R14, R4, R16 ;  /* 0x000000040e0a722b */ /* 0x000fce0000000010 */
[----:B------:R-:W-:Y:S01]  /*2210*/  STG.E.128 desc[UR16][R2.64], R8 ;  /* 0x0000000802007986 */ /* 0x000fe2000c101d10 */
[----:B------:R-:W-:Y:S05]  /*2220*/  EXIT ;  /* 0x000000000000794d */ /* 0x000fea0003800000 */
.L_x_93:
        /* <DEDUP_REMOVED lines=13> */
.L_x_615:


//--------------------- .text._ZN3cub18CUB_300001_SM_10006detail9transform16transform_kernelINS2_10policy_hubILb1EN4cuda3std3__45tupleIJN6thrust24THRUST_300001_SM_1000_NS6detail15normal_iteratorINSA_10device_ptrIdEEEEEEEE10policy1000El5greenNSC_INSD_INSA_7complexIdEEEEEEJPdEEEvT0_iT1_T2_DpNS2_10kernel_argIT3_EE --------------------------
	.section	.text._ZN3cub18CUB_300001_SM_10006detail9transform16transform_kernelINS2_10policy_hubILb1EN4cuda3std3__45tupleIJN6thrust24THRUST_300001_SM_1000_NS6detail15normal_iteratorINSA_10device_ptrIdEEEEEEEE10policy1000El5greenNSC_INSD_INSA_7complexIdEEEEEEJPdEEEvT0_iT1_T2_DpNS2_10kernel_argIT3_EE,"ax",@progbits
	.align	128
        .global         _ZN3cub18CUB_300001_SM_10006detail9transform16transform_kernelINS2_10policy_hubILb1EN4cuda3std3__45tupleIJN6thrust24THRUST_300001_SM_1000_NS6detail15normal_iteratorINSA_10device_ptrIdEEEEEEEE10policy1000El5greenNSC_INSD_INSA_7complexIdEEEEEEJPdEEEvT0_iT1_T2_DpNS2_10kernel_argIT3_EE
        .type           _ZN3cub18CUB_300001_SM_10006detail9transform16transform_kernelINS2_10policy_hubILb1EN4cuda3std3__45tupleIJN6thrust24THRUST_300001_SM_1000_NS6detail15normal_iteratorINSA_10device_ptrIdEEEEEEEE10policy1000El5greenNSC_INSD_INSA_7complexIdEEEEEEJPdEEEvT0_iT1_T2_DpNS2_10kernel_argIT3_EE,@function
        .size           _ZN3cub18CUB_300001_SM_10006detail9transform16transform_kernelINS2_10policy_hubILb1EN4cuda3std3__45tupleIJN6thrust24THRUST_300001_SM_1000_NS6detail15normal_iteratorINSA_10device_ptrIdEEEEEEEE10policy1000El5greenNSC_INSD_INSA_7complexIdEEEEEEJPdEEEvT0_iT1_T2_DpNS2_10kernel_argIT3_EE,(.L_x_608 - _ZN3cub18CUB_300001_SM_10006detail9transform16transform_kernelINS2_10policy_hubILb1EN4cuda3std3__45tupleIJN6thrust24THRUST_300001_SM_1000_NS6detail15normal_iteratorINSA_10device_ptrIdEEEEEEEE10policy1000El5greenNSC_INSD_INSA_7complexIdEEEEEEJPdEEEvT0_iT1_T2_DpNS2_10kernel_argIT3_EE)
        .other          _ZN3cub18CUB_300001_SM_10006detail9transform16transform_kernelINS2_10policy_hubILb1EN4cuda3std3__45tupleIJN6thrust24THRUST_300001_SM_1000_NS6detail15normal_iteratorINSA_10device_ptrIdEEEEEEEE10policy1000El5greenNSC_INSD_INSA_7complexIdEEEEEEJPdEEEvT0_iT1_T2_DpNS2_10kernel_argIT3_EE,@"STO_CUDA_ENTRY STV_DEFAULT"
_ZN3cub18CUB_300001_SM_10006detail9transform16transform_kernelINS2_10policy_hubILb1EN4cuda3std3__45tupleIJN6thrust24THRUST_300001_SM_1000_NS6detail15normal_iteratorINSA_10device_ptrIdEEEEEEEE10policy1000El5greenNSC_INSD_INSA_7complexIdEEEEEEJPdEEEvT0_iT1_T2_DpNS2_10kernel_argIT3_EE:
.text._ZN3cub18CUB_300001_SM_10006detail9transform16transform_kernelINS2_10policy_hubILb1EN4cuda3std3__45tupleIJN6thrust24THRUST_300001_SM_1000_NS6detail15normal_iteratorINSA_10device_ptrIdEEEEEEEE10policy1000El5greenNSC_INSD_INSA_7complexIdEEEEEEJPdEEEvT0_iT1_T2_DpNS2_10kernel_argIT3_EE:
[----:B------:R-:W0:Y:S01]  /*0000*/  LDC R1, c[0x0][0x37c] ;  /* 0x0000df00ff017b82 */ /* 0x000e220000000800 */
[----:B------:R-:W1:Y:S07]  /*0010*/  LDCU UR14, c[0x0][0x388] ;  /* 0x00007100ff0e77ac */ /* 0x000e6e0008000800 */
[----:B------:R-:W2:Y:S01]  /*0020*/  S2UR UR6, SR_CTAID.X ;  /* 0x00000000000679c3 */ /* 0x000ea20000002500 */
[----:B------:R-:W3:Y:S01]  /*0030*/  S2R R0, SR_TID.X ;  /* 0x0000000000007919 */ /* 0x000ee20000002100 */
[----:B------:R-:W-:Y:S01]  /*0040*/  BSSY.RECONVERGENT B0, `(.L_x_94) ;  /* 0x000001e000007945 */ /* 0x000fe20003800200 */
[----:B------:R-:W4:Y:S01]  /*0050*/  LDCU.64 UR10, c[0x0][0x380] ;  /* 0x00007000ff0a77ac */ /* 0x000f220008000a00 */
[----:B0-----:R-:W-:Y:S01]  /*0060*/  VIADD R1, R1, 0xffffffd8 ;  /* 0xffffffd801017836 */ /* 0x001fe20000000000 */
[----:B------:R-:W0:Y:S01]  /*0070*/  LDCU.64 UR16, c[0x0][0x358] ;  /* 0x00006b00ff1077ac */ /* 0x000e220008000a00 */
[----:B-1----:R-:W-:-:S04]  /*0080*/  USHF.L.U32 UR12, UR14, 0x7, URZ ;  /* 0x000000070e0c7899 */ /* 0x002fc800080006ff */
[----:B------:R-:W-:Y:S02]  /*0090*/  USHF.R.S32.HI UR8, URZ, 0x1f, UR12 ;  /* 0x0000001fff087899 */ /* 0x000fe4000801140c */
[----:B--2---:R-:W-:Y:S02]  /*00a0*/  UIMAD.WIDE.U32 UR4, UR12, UR6, URZ ;  /* 0x000000060c0472a5 */ /* 0x004fe4000f8e00ff */
[----:B------:R-:W-:Y:S02]  /*00b0*/  UIMAD UR9, UR8, UR6, URZ ;  /* 0x00000006080972a4 */ /* 0x000fe4000f8e02ff */
[----:B----4-:R-:W-:Y:S02]  /*00c0*/  UIADD3 UR6, UP1, UPT, -UR4, UR10, URZ ;  /* 0x0000000a04067290 */ /* 0x010fe4000ff3e1ff */
[----:B------:R-:W-:Y:S02]  /*00d0*/  UIADD3 UR9, UPT, UPT, UR5, UR9, URZ ;  /* 0x0000000905097290 */ /* 0x000fe4000fffe0ff */
[----:B------:R-:W-:Y:S01]  /*00e0*/  UISETP.LT.U32.AND UP0, UPT, UR6, UR12, UPT ;  /* 0x0000000c0600728c */ /* 0x000fe2000bf01070 */
[----:B---3--:R-:W-:Y:S01]  /*00f0*/  IMAD.SHL.U32 R4, R0, 0x80, RZ ;  /* 0x0000008000047824 */ /* 0x008fe200078e00ff */
[----:B------:R-:W-:-:S04]  /*0100*/  UIADD3.X UR7, UPT, UPT, ~UR9, UR11, URZ, UP1, !UPT ;  /* 0x0000000b09077290 */ /* 0x000fc80008ffe5ff */
[----:B------:R-:W-:-:S04]  /*0110*/  UISETP.LT.AND.EX UP0, UPT, UR7, UR8, UPT, UP0 ;  /* 0x000000080700728c */ /* 0x000fc8000bf01300 */
[----:B------:R-:W-:-:S04]  /*0120*/  USEL UR6, UR6, UR12, UP0 ;  /* 0x0000000c06067287 */ /* 0x000fc80008000000 */
[----:B------:R-:W-:-:S06]  /*0130*/  USHF.L.U32 UR13, UR6, 0x3, URZ ;  /* 0x00000003060d7899 */ /* 0x000fcc00080006ff */
[----:B------:R-:W-:-:S13]  /*0140*/  ISETP.GE.AND P0, PT, R4, UR13, PT ;  /* 0x0000000d04007c0c */ /* 0x000fda000bf06270 */
[----:B0-----:R-:W-:Y:S05]  /*0150*/  @P0 BRA `(.L_x_95) ;  /* 0x0000000000300947 */ /* 0x001fea0003800000 */
[----:B------:R-:W0:Y:S02]  /*0160*/  LDCU.64 UR10, c[0x0][0x3a8] ;  /* 0x00007500ff0a77ac */ /* 0x000e240008000a00 */
[----:B0-----:R-:W-:-:S04]  /*0170*/  ULEA UR7, UP0, UR4, UR10, 0x3 ;  /* 0x0000000a04077291 */ /* 0x001fc8000f8018ff */
[----:B------:R-:W-:Y:S02]  /*0180*/  ULEA.HI.X UR8, UR4, UR11, UR9, 0x3, UP0 ;  /* 0x0000000b04087291 */ /* 0x000fe400080f1c09 */
[----:B------:R-:W-:-:S04]  /*0190*/  IMAD.U32 R2, RZ, RZ, UR7 ;  /* 0x00000007ff027e24 */ /* 0x000fc8000f8e00ff */
[----:B------:R-:W-:Y:S02]  /*01a0*/  IMAD.U32 R3, RZ, RZ, UR8 ;  /* 0x00000008ff037e24 */ /* 0x000fe4000f8e00ff */
[----:B------:R-:W-:-:S07]  /*01b0*/  IMAD.WIDE.U32 R2, R0, 0x80, R2 ;  /* 0x0000008000027825 */ /* 0x000fce00078e0002 */
.L_x_96:
[----:B------:R-:W-:Y:S01]  /*01c0*/  VIADD R4, R4, 0x4000 ;  /* 0x0000400004047836 */ /* 0x000fe20000000000 */
[----:B------:R0:W-:Y:S04]  /*01d0*/  CCTL.E.PF2 [R2] ;  /* 0x000000000200798f */ /* 0x0001e80000800100 */
[----:B------:R-:W-:Y:S02]  /*01e0*/  ISETP.GE.AND P0, PT, R4, UR13, PT ;  /* 0x0000000d04007c0c */ /* 0x000fe4000bf06270 */
[----:B0-----:R-:W-:-:S05]  /*01f0*/  IADD3 R2, P1, PT, R2, 0x4000, RZ ;  /* 0x0000400002027810 */ /* 0x001fca0007f3e0ff */
[----:B------:R-:W-:-:S06]  /*0200*/  IMAD.X R3, RZ, RZ, R3, P1 ;  /* 0x000000ffff037224 */ /* 0x000fcc00008e0603 */
[----:B------:R-:W-:Y:S05]  /*0210*/  @!P0 BRA `(.L_x_96) ;  /* 0xfffffffc00e88947 */ /* 0x000fea000383ffff */
.L_x_95:
[----:B------:R-:W-:Y:S05]  /*0220*/  BSYNC.RECONVERGENT B0 ;  /* 0x0000000000007941 */ /* 0x000fea0003800200 */
.L_x_94:
[----:B------:R-:W-:-:S09]  /*0230*/  UISETP.NE.AND UP0, UPT, UR12, UR6, UPT ;  /* 0x000000060c00728c */ /* 0x000fd2000bf05270 */
[----:B------:R-:W-:Y:S05]  /*0240*/  BRA.U !UP0, `(.L_x_97) ;  /* 0x0000005508687547 */ /* 0x000fea000b800000 */
[----:B------:R-:W-:-:S06]  /*0250*/  UISETP.GE.AND UP0, UPT, UR14, 0x1, UPT ;  /* 0x000000010e00788c */ /* 0x000fcc000bf06270 */
[----:B------:R-:W-:-:S13]  /*0260*/  PLOP3.LUT P0, PT, PT, PT, UP0, 0x80, 0x8 ;  /* 0x000000000008781c */ /* 0x000fda0003f0f008 */
[----:B------:R-:W-:Y:S05]  /*0270*/  @!P0 EXIT ;  /* 0x000000000000894d */ /* 0x000fea0003800000 */
[----:B------:R-:W0:Y:S01]  /*0280*/  LDCU.128 UR12, c[0x0][0x390] ;  /* 0x00007200ff0c77ac */ /* 0x000e220008000c00 */
[----:B------:R-:W-:Y:S01]  /*0290*/  IMAD.MOV.U32 R2, RZ, RZ, 0x54442d18 ;  /* 0x54442d18ff027424 */ /* 0x000fe200078e00ff */
[----:B------:R-:W-:Y:S01]  /*02a0*/  MOV R30, 0x330 ;  /* 0x00000330001e7802 */ /* 0x000fe20000000f00 */
[----:B------:R-:W-:Y:S02]  /*02b0*/  IMAD.MOV.U32 R3, RZ, RZ, 0x400921fb ;  /* 0x400921fbff037424 */ /* 0x000fe400078e00ff */
[----:B------:R-:W-:Y:S02]  /*02c0*/  IMAD.MOV.U32 R32, RZ, RZ, RZ ;  /* 0x000000ffff207224 */ /* 0x000fe400078e00ff */
[----:B------:R-:W-:Y:S02]  /*02d0*/  IMAD.MOV.U32 R31, RZ, RZ, RZ ;  /* 0x000000ffff1f7224 */ /* 0x000fe400078e00ff */
[----:B0-----:R-:W-:-:S08]  /*02e0*/  DMUL R2, R2, UR12 ;  /* 0x0000000c02027c28 */ /* 0x001fd00008000000 */
[----:B------:R-:W-:-:S10]  /*02f0*/  DMUL R2, R2, UR14 ;  /* 0x0000000e02027c28 */ /* 0x000fd40008000000 */
[----:B------:R-:W-:Y:S02]  /*0300*/  IMAD.MOV.U32 R28, RZ, RZ, R2 ;  /* 0x000000ffff1c7224 */ /* 0x000fe400078e0002 */
[----:B------:R-:W-:-:S07]  /*0310*/  IMAD.MOV.U32 R29, RZ, RZ, R3 ;  /* 0x000000ffff1d7224 */ /* 0x000fce00078e0003 */
[----:B------:R-:W-:Y:S05]  /*0320*/  CALL.REL.NOINC `($__internal_0_$__cuda_sm20_div_rn_f64_full) ;  /* 0x000000a800a47944 */ /* 0x000fea0003c00000 */
[----:B------:R-:W0:Y:S01]  /*0330*/  MUFU.RCP64H R5, R3 ;  /* 0x0000000300057308 */ /* 0x000e220000001800 */
[----:B------:R-:W-:Y:S02]  /*0340*/  IMAD.MOV.U32 R4, RZ, RZ, 0x1 ;  /* 0x00000001ff047424 */ /* 0x000fe400078e00ff */
[----:B------:R-:W-:Y:S02]  /*0350*/  IMAD.MOV.U32 R14, RZ, RZ, R28 ;  /* 0x000000ffff0e7224 */ /* 0x000fe400078e001c */
[----:B------:R-:W-:Y:S02]  /*0360*/  IMAD.MOV.U32 R15, RZ, RZ, R29 ;  /* 0x000000ffff0f7224 */ /* 0x000fe400078e001d */
[----:B0-----:R-:W-:-:S08]  /*0370*/  DFMA R6, -R2, R4, 1 ;  /* 0x3ff000000206742b */ /* 0x001fd00000000104 */
[----:B------:R-:W-:-:S08]  /*0380*/  DFMA R6, R6, R6, R6 ;  /* 0x000000060606722b */ /* 0x000fd00000000006 */
[----:B------:R-:W-:-:S08]  /*0390*/  DFMA R6, R4, R6, R4 ;  /* 0x000000060406722b */ /* 0x000fd00000000004 */
[----:B------:R-:W-:-:S08]  /*03a0*/  DFMA R4, -R2, R6, 1 ;  /* 0x3ff000000204742b */ /* 0x000fd00000000106 */
[----:B------:R-:W-:-:S08]  /*03b0*/  DFMA R4, R6, R4, R6 ;  /* 0x000000040604722b */ /* 0x000fd00000000006 */
[----:B------:R-:W-:-:S08]  /*03c0*/  DMUL R62, R4, 2 ;  /* 0x40000000043e7828 */ /* 0x000fd00000000000 */
[----:B------:R-:W-:-:S08]  /*03d0*/  DFMA R6, -R2, R62, 2 ;  /* 0x400000000206742b */ /* 0x000fd0000000013e */
[----:B------:R-:W-:-:S10]  /*03e0*/  DFMA R62, R4, R6, R62 ;  /* 0x00000006043e722b */ /* 0x000fd4000000003e */
[----:B------:R-:W-:-:S05]  /*03f0*/  FFMA R4, RZ, R3, R63 ;  /* 0x00000003ff047223 */ /* 0x000fca000000003f */
[----:B------:R-:W-:-:S13]  /*0400*/  FSETP.GT.AND P0, PT, |R4|, 1.469367938527859385e-39, PT ;  /* 0x001000000400780b */ /* 0x000fda0003f04200 */
[----:B------:R-:W-:Y:S05]  /*0410*/  @P0 BRA `(.L_x_98) ;  /* 0x0000000000200947 */ /* 0x000fea0003800000 */
[----:B------:R-:W-:Y:S01]  /*0420*/  IMAD.MOV.U32 R28, RZ, RZ, R2 ;  /* 0x000000ffff1c7224 */ /* 0x000fe200078e0002 */
[----:B------:R-:W-:Y:S01]  /*0430*/  MOV R30, 0x480 ;  /* 0x00000480001e7802 */ /* 0x000fe20000000f00 */
[----:B------:R-:W-:Y:S02]  /*0440*/  IMAD.MOV.U32 R29, RZ, RZ, R3 ;  /* 0x000000ffff1d7224 */ /* 0x000fe400078e0003 */
[----:B------:R-:W-:Y:S02]  /*0450*/  IMAD.MOV.U32 R32, RZ, RZ, RZ ;  /* 0x000000ffff207224 */ /* 0x000fe400078e00ff */
[----:B------:R-:W-:-:S07]  /*0460*/  IMAD.MOV.U32 R31, RZ, RZ, 0x40000000 ;  /* 0x40000000ff1f7424 */ /* 0x000fce00078e00ff */
[----:B------:R-:W-:Y:S05]  /*0470*/  CALL.REL.NOINC `($__internal_0_$__cuda_sm20_div_rn_f64_full) ;  /* 0x000000a800507944 */ /* 0x000fea0003c00000 */
[----:B------:R-:W-:Y:S02]  /*0480*/  IMAD.MOV.U32 R62, RZ, RZ, R28 ;  /* 0x000000ffff3e7224 */ /* 0x000fe400078e001c */
[----:B------:R-:W-:-:S07]  /*0490*/  IMAD.MOV.U32 R63, RZ, RZ, R29 ;  /* 0x000000ffff3f7224 */ /* 0x000fce00078e001d */
.L_x_98:
[C---:B------:R-:W-:Y:S01]  /*04a0*/  DADD R4, R62.reuse, -R62 ;  /* 0x000000003e047229 */ /* 0x040fe2000000083e */
[----:B------:R-:W-:Y:S01]  /*04b0*/  IMAD.MOV.U32 R2, RZ, RZ, 0x1 ;  /* 0x00000001ff027424 */ /* 0x000fe200078e00ff */
[C---:B------:R-:W-:Y:S01]  /*04c0*/  DSETP.NEU.AND P1, PT, |R62|.reuse, +INF , PT ;  /* 0x7ff000003e00742a */ /* 0x040fe20003f2d200 */
[----:B------:R-:W-:Y:S01]  /*04d0*/  BSSY.RECONVERGENT B0, `(.L_x_99) ;  /* 0x000001a000007945 */ /* 0x000fe20003800200 */
[----:B------:R-:W-:Y:S02]  /*04e0*/  DSETP.NEU.AND P4, PT, R62, RZ, PT ;  /* 0x000000ff3e00722a */ /* 0x000fe40003f8d000 */
[----:B------:R-:W0:Y:S01]  /*04f0*/  MUFU.RCP64H R3, R5 ;  /* 0x0000000500037308 */ /* 0x000e220000001800 */
[----:B------:R-:W-:-:S03]  /*0500*/  DSETP.NAN.AND P6, PT, R14, R14, PT ;  /* 0x0000000e0e00722a */ /* 0x000fc60003fc8000 */
[----:B------:R-:W-:Y:S02]  /*0510*/  DSETP.EQ.AND P4, PT, R14, RZ, !P4 ;  /* 0x000000ff0e00722a */ /* 0x000fe40006782000 */
[----:B0-----:R-:W-:-:S08]  /*0520*/  DFMA R6, -R4, R2, 1 ;  /* 0x3ff000000406742b */ /* 0x001fd00000000102 */
[----:B------:R-:W-:-:S08]  /*0530*/  DFMA R6, R6, R6, R6 ;  /* 0x000000060606722b */ /* 0x000fd00000000006 */
[----:B------:R-:W-:-:S08]  /*0540*/  DFMA R6, R2, R6, R2 ;  /* 0x000000060206722b */ /* 0x000fd00000000002 */
[----:B------:R-:W-:-:S08]  /*0550*/  DFMA R2, -R4, R6, 1 ;  /* 0x3ff000000402742b */ /* 0x000fd00000000106 */
[----:B------:R-:W-:-:S08]  /*0560*/  DFMA R2, R6, R2, R6 ;  /* 0x000000020602722b */ /* 0x000fd00000000006 */
[----:B------:R-:W-:-:S08]  /*0570*/  DMUL R60, R4, R2 ;  /* 0x00000002043c7228 */ /* 0x000fd00000000000 */
[----:B------:R-:W-:-:S08]  /*0580*/  DFMA R6, -R4, R60, R4 ;  /* 0x0000003c0406722b */ /* 0x000fd00000000104 */
[----:B------:R-:W-:-:S10]  /*0590*/  DFMA R60, R2, R6, R60 ;  /* 0x00000006023c722b */ /* 0x000fd4000000003c */
[----:B------:R-:W-:-:S05]  /*05a0*/  FFMA R2, RZ, R5, R61 ;  /* 0x00000005ff027223 */ /* 0x000fca000000003d */
[----:B------:R-:W-:Y:S02]  /*05b0*/  FSETP.GT.AND P0, PT, |R2|, 1.469367938527859385e-39, PT ;  /* 0x001000000200780b */ /* 0x000fe40003f04200 */
[----:B------:R-:W-:Y:S02]  /*05c0*/  P2R R2, PR, RZ, 0x2 ;  /* 0x00000002ff027803 */ /* 0x000fe40000000000 */
[----:B------:R-:W-:-:S13]  /*05d0*/  FSETP.GEU.AND P1, PT, |R5|, 6.5827683646048100446e-37, PT ;  /* 0x036000000500780b */ /* 0x000fda0003f2e200 */
[----:B------:R-:W-:Y:S05]  /*05e0*/  @P0 BRA P1, `(.L_x_100) ;  /* 0x0000000000200947 */ /* 0x000fea0000800000 */
[--C-:B------:R-:W-:Y:S01]  /*05f0*/  IMAD.MOV.U32 R32, RZ, RZ, R4.reuse ;  /* 0x000000ffff207224 */ /* 0x100fe200078e0004 */
[----:B------:R-:W-:Y:S01]  /*0600*/  MOV R30, 0x650 ;  /* 0x00000650001e7802 */ /* 0x000fe20000000f00 */
[--C-:B------:R-:W-:Y:S02]  /*0610*/  IMAD.MOV.U32 R31, RZ, RZ, R5.reuse ;  /* 0x000000ffff1f7224 */ /* 0x100fe400078e0005 */
[----:B------:R-:W-:Y:S02]  /*0620*/  IMAD.MOV.U32 R28, RZ, RZ, R4 ;  /* 0x000000ffff1c7224 */ /* 0x000fe400078e0004 */
[----:B------:R-:W-:-:S07]  /*0630*/  IMAD.MOV.U32 R29, RZ, RZ, R5 ;  /* 0x000000ffff1d7224 */ /* 0x000fce00078e0005 */
[----:B------:R-:W-:Y:S05]  /*0640*/  CALL.REL.NOINC `($__internal_0_$__cuda_sm20_div_rn_f64_full) ;  /* 0x000000a400dc7944 */ /* 0x000fea0003c00000 */
[----:B------:R-:W-:Y:S02]  /*0650*/  IMAD.MOV.U32 R60, RZ, RZ, R28 ;  /* 0x000000ffff3c7224 */ /* 0x000fe400078e001c */
[----:B------:R-:W-:-:S07]  /*0660*/  IMAD.MOV.U32 R61, RZ, RZ, R29 ;  /* 0x000000ffff3d7224 */ /* 0x000fce00078e001d */
.L_x_100:
[----:B------:R-:W-:Y:S05]  /*0670*/  BSYNC.RECONVERGENT B0 ;  /* 0x0000000000007941 */ /* 0x000fea0003800200 */
.L_x_99:
[----:B------:R-:W0:Y:S01]  /*0680*/  LDC.64 R10, c[0x0][0x390] ;  /* 0x0000e400ff0a7b82 */ /* 0x000e220000000a00 */
[----:B------:R-:W-:Y:S01]  /*0690*/  IMAD.MOV.U32 R6, RZ, RZ, 0x652b82fe ;  /* 0x652b82feff067424 */ /* 0x000fe200078e00ff */
[----:B------:R-:W-:Y:S01]  /*06a0*/  UMOV UR10, 0xfefa39ef ;  /* 0xfefa39ef000a7882 */ /* 0x000fe20000000000 */
[----:B------:R-:W-:Y:S01]  /*06b0*/  IMAD.MOV.U32 R7, RZ, RZ, 0x3ff71547 ;  /* 0x3ff71547ff077424 */ /* 0x000fe200078e00ff */
[----:B------:R-:W-:Y:S01]  /*06c0*/  UMOV UR11, 0x3fe62e42 ;  /* 0x3fe62e42000b7882 */ /* 0x000fe20000000000 */
[----:B------:R-:W-:Y:S01]  /*06d0*/  ISETP.NE.AND P3, PT, R2, RZ, PT ;  /* 0x000000ff0200720c */ /* 0x000fe20003f65270 */
[----:B------:R-:W-:Y:S01]  /*06e0*/  UMOV UR12, 0x3b39803f ;  /* 0x3b39803f000c7882 */ /* 0x000fe20000000000 */
[----:B------:R-:W-:Y:S01]  /*06f0*/  UMOV UR13, 0x3c7abc9e ;  /* 0x3c7abc9e000d7882 */ /* 0x000fe20000000000 */
[----:B------:R-:W1:Y:S01]  /*0700*/  LDC.64 R56, c[0x0][0x398] ;  /* 0x0000e600ff387b82 */ /* 0x000e620000000a00 */
[----:B------:R-:W-:Y:S01]  /*0710*/  IMAD.MOV.U32 R18, RZ, RZ, -0x35dec16 ;  /* 0xfca213eaff127424 */ /* 0x000fe200078e00ff */
[----:B------:R-:W-:Y:S01]  /*0720*/  UMOV UR18, 0x19ba0da4 ;  /* 0x19ba0da400127882 */ /* 0x000fe20000000000 */
[----:B------:R-:W-:Y:S01]  /*0730*/  IMAD.MOV.U32 R19, RZ, RZ, 0x3e928af3 ;  /* 0x3e928af3ff137424 */ /* 0x000fe200078e00ff */
[----:B------:R-:W-:Y:S01]  /*0740*/  UMOV UR19, 0x40937be3 ;  /* 0x40937be300137882 */ /* 0x000fe20000000000 */
[----:B------:R-:W-:Y:S01]  /*0750*/  UMOV UR14, 0x69ce2bdf ;  /* 0x69ce2bdf000e7882 */ /* 0x000fe20000000000 */
[----:B------:R-:W-:Y:S01]  /*0760*/  UMOV UR15, 0x3e5ade15 ;  /* 0x3e5ade15000f7882 */ /* 0x000fe20000000000 */
[----:B------:R-:W-:Y:S01]  /*0770*/  UMOV UR20, 0x7c89eb71 ;  /* 0x7c89eb7100147882 */ /* 0x000fe20000000000 */
[----:B------:R-:W-:Y:S01]  /*0780*/  UMOV UR21, 0x3efa0199 ;  /* 0x3efa019900157882 */ /* 0x000fe20000000000 */
[----:B------:R-:W-:Y:S01]  /*0790*/  UMOV UR22, 0x14761f65 ;  /* 0x14761f6500167882 */ /* 0x000fe20000000000 */
[----:B------:R-:W-:Y:S01]  /*07a0*/  UMOV UR23, 0x3f2a01a0 ;  /* 0x3f2a01a000177882 */ /* 0x000fe20000000000 */
[----:B------:R-:W-:Y:S01]  /*07b0*/  DSETP.MAX.AND P2, P1, |R14|, |R62|, PT ;  /* 0x4000003e0e00722a */ /* 0x000fe2000394f200 */
[----:B------:R-:W-:Y:S01]  /*07c0*/  IMAD.MOV.U32 R30, RZ, RZ, R63 ;  /* 0x000000ffff1e7224 */ /* 0x000fe200078e003f */
[----:B------:R-:W-:Y:S01]  /*07d0*/  DSETP.EQ.OR P5, PT, |R62|, +INF , P4 ;  /* 0x7ff000003e00742a */ /* 0x000fe200027a2600 */
[----:B------:R-:W-:Y:S01]  /*07e0*/  FSEL R24, R15, +QNAN , P3 ;  /* 0x7ff000000f187808 */ /* 0x000fe20001800000 */
[----:B------:R-:W-:Y:S01]  /*07f0*/  DADD R28, -RZ, |R4| ;  /* 0x00000000ff1c7229 */ /* 0x000fe20000000504 */
[----:B------:R-:W-:Y:S01]  /*0800*/  IMAD.MOV.U32 R44, RZ, RZ, RZ ;  /* 0x000000ffff2c7224 */ /* 0x000fe200078e00ff */
[----:B0-----:R-:W-:-:S02]  /*0810*/  DMUL R58, RZ, -R10 ;  /* 0x8000000aff3a7228 */ /* 0x001fc40000000000 */
[----:B------:R-:W-:-:S06]  /*0820*/  DSETP.GTU.AND P0, PT, |R62|, 4.4501477170144027662e-308, PT ;  /* 0x002000003e00742a */ /* 0x000fcc0003f0c200 */
[-C--:B-1----:R-:W-:Y:S02]  /*0830*/  DMUL R58, R58, R56.reuse ;  /* 0x000000383a3a7228 */ /* 0x082fe40000000000 */
[----:B------:R-:W-:Y:S02]  /*0840*/  DSETP.GTU.OR P0, PT, |R14|, 4.4501477170144027662e-308, P0 ;  /* 0x002000000e00742a */ /* 0x000fe4000070c600 */
[----:B------:R-:W-:-:S04]  /*0850*/  DMUL R56, R10, -R56 ;  /* 0x800000380a387228 */ /* 0x000fc80000000000 */
[C---:B------:R-:W-:Y:S02]  /*0860*/  DFMA R12, R58.reuse, R6, 6.75539944105574400000e+15 ;  /* 0x433800003a0c742b */ /* 0x040fe40000000006 */
[----:B------:R-:W-:Y:S01]  /*0870*/  DADD R8, R58, -UR18 ;  /* 0x800000123a087e29 */ /* 0x000fe20008000000 */
[----:B------:R-:W-:Y:S01]  /*0880*/  UMOV UR18, 0x62401315 ;  /* 0x6240131500127882 */ /* 0x000fe20000000000 */
[----:B------:R-:W-:Y:S01]  /*0890*/  UMOV UR19, 0x3ec71dee ;  /* 0x3ec71dee00137882 */ /* 0x000fe20000000000 */
[----:B------:R-:W-:-:S03]  /*08a0*/  DMUL R52, RZ, R56 ;  /* 0x00000038ff347228 */ /* 0x000fc60000000000 */
[----:B------:R-:W-:Y:S02]  /*08b0*/  DADD R50, R12, -6.75539944105574400000e+15 ;  /* 0xc33800000c327429 */ /* 0x000fe40000000000 */
[C---:B------:R-:W-:Y:S02]  /*08c0*/  DFMA R6, R8.reuse, R6, 6.75539944105574400000e+15 ;  /* 0x433800000806742b */ /* 0x040fe40000000006 */
[----:B------:R-:W-:-:S04]  /*08d0*/  DADD R10, R8, +INF ;  /* 0x7ff00000080a7429 */ /* 0x000fc80000000000 */
[----:B------:R-:W-:Y:S02]  /*08e0*/  DFMA R2, R50, -UR10, R58 ;  /* 0x8000000a32027c2b */ /* 0x000fe4000800003a */
[----:B------:R-:W-:Y:S01]  /*08f0*/  DADD R20, R6, -6.75539944105574400000e+15 ;  /* 0xc338000006147429 */ /* 0x000fe20000000000 */
[----:B------:R-:W-:-:S05]  /*0900*/  IMAD.MOV.U32 R7, RZ, RZ, R14 ;  /* 0x000000ffff077224 */ /* 0x000fca00078e000e */
[----:B------:R-:W-:Y:S02]  /*0910*/  DFMA R50, R50, -UR12, R2 ;  /* 0x8000000c32327c2b */ /* 0x000fe40008000002 */
[----:B------:R-:W-:Y:S01]  /*0920*/  DFMA R16, R20, -UR10, R8 ;  /* 0x8000000a14107c2b */ /* 0x000fe20008000008 */
[----:B------:R-:W-:Y:S01]  /*0930*/  UMOV UR10, 0x1852b7af ;  /* 0x1852b7af000a7882 */ /* 0x000fe20000000000 */
[----:B------:R-:W-:-:S04]  /*0940*/  UMOV UR11, 0x3f56c16c ;  /* 0x3f56c16c000b7882 */ /* 0x000fc80000000000 */
[----:B------:R-:W-:Y:S02]  /*0950*/  DFMA R2, R50, UR14, R18 ;  /* 0x0000000e32027c2b */ /* 0x000fe40008000012 */
[----:B------:R-:W-:Y:S01]  /*0960*/  DFMA R20, R20, -UR12, R16 ;  /* 0x8000000c14147c2b */ /* 0x000fe20008000010 */
[----:B------:R-:W-:Y:S01]  /*0970*/  UMOV UR12, 0x11122322 ;  /* 0x11122322000c7882 */ /* 0x000fe20000000000 */
[----:B------:R-:W-:-:S04]  /*0980*/  UMOV UR13, 0x3f811111 ;  /* 0x3f811111000d7882 */ /* 0x000fc80000000000 */
[----:B------:R-:W-:Y:S02]  /*0990*/  DFMA R2, R50, R2, UR18 ;  /* 0x0000001232027e2b */ /* 0x000fe40008000002 */
[----:B------:R-:W-:Y:S01]  /*09a0*/  DFMA R16, R20, UR14, R18 ;  /* 0x0000000e14107c2b */ /* 0x000fe20008000012 */
[----:B------:R-:W-:Y:S01]  /*09b0*/  UMOV UR14, 0x555502a1 ;  /* 0x555502a1000e7882 */ /* 0x000fe20000000000 */
[----:B------:R-:W-:Y:S01]  /*09c0*/  UMOV UR15, 0x3fa55555 ;  /* 0x3fa55555000f7882 */ /* 0x000fe20000000000 */
[----:B------:R-:W-:-:S03]  /*09d0*/  IMAD.MOV.U32 R18, RZ, RZ, R62 ;  /* 0x000000ffff127224 */ /* 0x000fc600078e003e */
[----:B------:R-:W-:Y:S02]  /*09e0*/  DFMA R2, R50, R2, UR20 ;  /* 0x0000001432027e2b */ /* 0x000fe40008000002 */
[----:B------:R-:W-:Y:S01]  /*09f0*/  DFMA R16, R20, R16, UR18 ;  /* 0x0000001214107e2b */ /* 0x000fe20008000010 */
[----:B------:R-:W-:Y:S01]  /*0a00*/  SEL R26, R7, R18, P2 ;  /* 0x00000012071a7207 */ /* 0x000fe20001000000 */
[----:B------:R-:W-:Y:S01]  /*0a10*/  UMOV UR18, 0x55555511 ;  /* 0x5555551100127882 */ /* 0x000fe20000000000 */
[----:B------:R-:W-:Y:S01]  /*0a20*/  UMOV UR19, 0x3fc55555 ;  /* 0x3fc5555500137882 */ /* 0x000fe20000000000 */
[----:B------:R-:W-:Y:S02]  /*0a30*/  IMAD.MOV.U32 R7, RZ, RZ, R15 ;  /* 0x000000ffff077224 */ /* 0x000fe400078e000f */
[----:B------:R-:W-:Y:S02]  /*0a40*/  DFMA R2, R50, R2, UR22 ;  /* 0x0000001632027e2b */ /* 0x000fe40008000002 */
[----:B------:R-:W-:Y:S01]  /*0a50*/  DFMA R18, R20, R16, UR20 ;  /* 0x0000001414127e2b */ /* 0x000fe20008000010 */
[----:B------:R-:W-:Y:S01]  /*0a60*/  UMOV UR20, 0xb ;  /* 0x0000000b00147882 */ /* 0x000fe20000000000 */
[----:B------:R-:W-:Y:S01]  /*0a70*/  UMOV UR21, 0x3fe00000 ;  /* 0x3fe0000000157882 */ /* 0x000fe20000000000 */
[----:B------:R-:W-:-:S02]  /*0a80*/  FSEL R27, |R7|, |R30|, P2 ;  /* 0x4000001e071b7208 */ /* 0x000fc40001000200 */
[----:B------:R-:W-:Y:S01]  /*0a90*/  FSEL R7, R14, RZ, P3 ;  /* 0x000000ff0e077208 */ /* 0x000fe20001800000 */
[----:B------:R-:W-:Y:S01]  /*0aa0*/  DFMA R2, R50, R2, UR10 ;  /* 0x0000000a32027e2b */ /* 0x000fe20008000002 */
[----:B------:R-:W-:Y:S01]  /*0ab0*/  ISETP.GT.AND P2, PT, R15, -0x1, PT ;  /* 0xffffffff0f00780c */ /* 0x000fe20003f44270 */
[----:B------:R-:W-:Y:S01]  /*0ac0*/  DFMA R22, R20, R18, UR22 ;  /* 0x0000001614167e2b */ /* 0x000fe20008000012 */
[----:B------:R-:W-:Y:S01]  /*0ad0*/  @P1 LOP3.LUT R27, R30, 0x80000, RZ, 0xfc, !PT ;  /* 0x000800001e1b1812 */ /* 0x000fe200078efcff */
[----:B------:R-:W-:Y:S01]  /*0ae0*/  DSETP.NAN.OR P3, PT, R14, R14, P5 ;  /* 0x0000000e0e00722a */ /* 0x000fe20002f68400 */
[----:B------:R-:W-:-:S03]  /*0af0*/  FSETP.GEU.AND P1, PT, |R59|, 4.1917929649353027344, PT ;  /* 0x4086232b3b00780b */ /* 0x000fc60003f2e200 */
[----:B------:R-:W-:Y:S02]  /*0b00*/  DFMA R2, R50, R2, UR12 ;  /* 0x0000000c32027e2b */ /* 0x000fe40008000002 */
[----:B------:R-:W-:-:S06]  /*0b10*/  P2R R13, PR, RZ, 0x8 ;  /* 0x00000008ff0d7803 */ /* 0x000fcc0000000000 */
[----:B------:R-:W-:-:S08]  /*0b20*/  DFMA R2, R50, R2, UR14 ;  /* 0x0000000e32027e2b */ /* 0x000fd00008000002 */
[----:B------:R-:W-:Y:S01]  /*0b30*/  DFMA R16, R50, R2, UR18 ;  /* 0x0000001232107e2b */ /* 0x000fe20008000002 */
[--C-:B------:R-:W-:Y:S02]  /*0b40*/  LOP3.LUT R2, R15, 0x80000000, R63.reuse, 0xb8, !PT ;  /* 0x800000000f027812 */ /* 0x100fe400078eb83f */
[----:B------:R-:W-:Y:S02]  /*0b50*/  LOP3.LUT R3, R5, 0x80000000, R63, 0xb8, !PT ;  /* 0x8000000005037812 */ /* 0x000fe400078eb83f */
[----:B------:R-:W-:Y:S01]  /*0b60*/  FSEL R5, R24, RZ, !P4 ;  /* 0x000000ff18057208 */ /* 0x000fe20006000000 */
[----:B------:R-:W-:Y:S01]  /*0b70*/  DFMA R24, R20, R22, UR10 ;  /* 0x0000000a14187e2b */ /* 0x000fe20008000016 */
[----:B------:R-:W-:Y:S01]  /*0b80*/  FSEL R2, R3, R2, P2 ;  /* 0x0000000203027208 */ /* 0x000fe20001000000 */
[----:B------:R-:W-:Y:S01]  /*0b90*/  DFMA R18, R50, R16, UR20 ;  /* 0x0000001432127e2b */ /* 0x000fe20008000010 */
[----:B------:R-:W-:Y:S01]  /*0ba0*/  FSEL R3, R4, R14, P2 ;  /* 0x0000000e04037208 */ /* 0x000fe20001000000 */
[----:B------:R-:W-:Y:S01]  /*0bb0*/  DMUL R16, R14, 4 ;  /* 0x401000000e107828 */ /* 0x000fe20000000000 */
[----:B------:R-:W-:Y:S01]  /*0bc0*/  FSEL R4, R7, RZ, !P4 ;  /* 0x000000ff07047208 */ /* 0x000fe20006000000 */
[----:B------:R-:W-:Y:S01]  /*0bd0*/  UMOV UR10, 0x99fcef32 ;  /* 0x99fcef32000a7882 */ /* 0x000fe20000000000 */
[----:B------:R-:W-:Y:S01]  /*0be0*/  LEA.HI R7, R12, R12, RZ, 0x1 ;  /* 0x0000000c0c077211 */ /* 0x000fe200078f08ff */
[----:B------:R-:W-:Y:S01]  /*0bf0*/  DFMA R24, R20, R24, UR12 ;  /* 0x0000000c14187e2b */ /* 0x000fe20008000018 */
[----:B------:R-:W-:Y:S01]  /*0c00*/  @!P3 FSEL R5, R15, R29, P2 ;  /* 0x0000001d0f05b208 */ /* 0x000fe20001000000 */
[----:B------:R-:W-:Y:S01]  /*0c10*/  DFMA R22, R50, R18, 1 ;  /* 0x3ff000003216742b */ /* 0x000fe20000000012 */
[----:B------:R-:W-:Y:S01]  /*0c20*/  SHF.R.S32.HI R7, RZ, 0x1, R7 ;  /* 0x00000001ff077819 */ /* 0x000fe20000011407 */
[----:B------:R-:W-:Y:S01]  /*0c30*/  DMUL R18, R62, 4 ;  /* 0x401000003e127828 */ /* 0x000fe20000000000 */
[----:B------:R-:W-:Y:S01]  /*0c40*/  UMOV UR11, 0x7fda8279 ;  /* 0x7fda8279000b7882 */ /* 0x000fe20000000000 */
[----:B------:R-:W-:-:S02]  /*0c50*/  FSEL R29, R14, R16, P0 ;  /* 0x000000100e1d7208 */ /* 0x000fc40000000000 */
[----:B------:R-:W-:Y:S01]  /*0c60*/  @!P3 FSEL R4, R14, R28, P2 ;  /* 0x0000001c0e04b208 */ /* 0x000fe20001000000 */
[----:B------:R-:W-:Y:S01]  /*0c70*/  IMAD.IADD R16, R12, 0x1, -R7 ;  /* 0x000000010c107824 */ /* 0x000fe200078e0a07 */
[----:B------:R-:W-:Y:S01]  /*0c80*/  DFMA R50, R50, R22, 1 ;  /* 0x3ff000003232742b */ /* 0x000fe20000000016 */
[----:B------:R-:W-:Y:S01]  /*0c90*/  FSEL R31, R15, R17, P0 ;  /* 0x000000110f1f7208 */ /* 0x000fe20000000000 */
[----:B------:R-:W-:Y:S01]  /*0ca0*/  DSETP.GE.AND P3, PT, R26, UR10, PT ;  /* 0x0000000a1a007e2a */ /* 0x000fe2000bf66000 */
[----:B------:R-:W-:Y:S01]  /*0cb0*/  UMOV UR10, 0x6dc9c883 ;  /* 0x6dc9c883000a7882 */ /* 0x000fe20000000000 */
[----:B------:R-:W-:Y:S01]  /*0cc0*/  FSEL R33, R62, R18, P0 ;  /* 0x000000123e217208 */ /* 0x000fe20000000000 */
[----:B------:R-:W-:Y:S01]  /*0cd0*/  DFMA R26, R20, R24, UR14 ;  /* 0x0000000e141a7e2b */ /* 0x000fe20008000018 */
[----:B------:R-:W-:Y:S01]  /*0ce0*/  FSEL R35, R63, R19, P0 ;  /* 0x000000133f237208 */ /* 0x000fe20000000000 */
[C---:B------:R-:W-:Y:S01]  /*0cf0*/  DADD R18, R58.reuse, +INF ;  /* 0x7ff000003a127429 */ /* 0x040fe20000000000 */
[----:B------:R-:W-:Y:S01]  /*0d00*/  LEA R25, R16, 0x3ff00000, 0x14 ;  /* 0x3ff0000010197811 */ /* 0x000fe200078ea0ff */
[----:B------:R-:W-:Y:S01]  /*0d10*/  IMAD.MOV.U32 R24, RZ, RZ, RZ ;  /* 0x000000ffff187224 */ /* 0x000fe200078e00ff */
[----:B------:R-:W-:Y:S01]  /*0d20*/  DSETP.GEU.AND P2, PT, R58, RZ, PT ;  /* 0x000000ff3a00722a */ /* 0x000fe20003f4e000 */
[--C-:B------:R-:W-:Y:S01]  /*0d30*/  IMAD R23, R7, 0x100000, R51.reuse ;  /* 0x0010000007177824 */ /* 0x100fe200078e0233 */
[----:B------:R-:W-:Y:S01]  /*0d40*/  DMUL R16, R14, 0.25 ;  /* 0x3fd000000e107828 */ /* 0x000fe20000000000 */
[----:B------:R-:W-:Y:S01]  /*0d50*/  IMAD.MOV.U32 R22, RZ, RZ, R50 ;  /* 0x000000ffff167224 */ /* 0x000fe200078e0032 */
[----:B------:R-:W-:Y:S01]  /*0d60*/  DFMA R26, R20, R26, UR18 ;  /* 0x00000012141a7e2b */ /* 0x000fe2000800001a */
[----:B------:R-:W-:Y:S01]  /*0d70*/  IMAD R51, R12, 0x100000, R51 ;  /* 0x001000000c337824 */ /* 0x000fe200078e0233 */
[----:B------:R-:W-:Y:S01]  /*0d80*/  UMOV UR11, 0x3fe45f30 ;  /* 0x3fe45f30000b7882 */ /* 0x000fe20000000000 */
[----:B------:R-:W-:Y:S01]  /*0d90*/  FSEL R7, R19, RZ, P2 ;  /* 0x000000ff13077208 */ /* 0x000fe20001000000 */
[----:B------:R-:W0:Y:S01]  /*0da0*/  LDCU.128 UR12, c[0x0][0x3a0] ;  /* 0x00007400ff0c77ac */ /* 0x000e220008000c00 */
[----:B------:R-:W-:Y:S01]  /*0db0*/  DMUL R22, R22, R24 ;  /* 0x0000001816167228 */ /* 0x000fe20000000000 */
[----:B------:R-:W-:-:S02]  /*0dc0*/  SEL R12, RZ, 0x2, P0 ;  /* 0x00000002ff0c7807 */ /* 0x000fc40000000000 */
[----:B------:R-:W-:Y:S01]  /*0dd0*/  FSEL R25, R18, RZ, P2 ;  /* 0x000000ff12197208 */ /* 0x000fe20001000000 */
[----:B------:R-:W-:Y:S01]  /*0de0*/  DMUL R18, R62, 0.25 ;  /* 0x3fd000003e127828 */ /* 0x000fe20000000000 */
[----:B------:R-:W-:Y:S01]  /*0df0*/  FSETP.GEU.AND P2, PT, |R59|, 4.2275390625, PT ;  /* 0x408748003b00780b */ /* 0x000fe20003f4e200 */
[C---:B------:R-:W-:Y:S01]  /*0e00*/  DFMA R26, R20.reuse, R26, UR20 ;  /* 0x00000014141a7e2b */ /* 0x040fe2000800001a */
[----:B------:R-:W-:Y:S01]  /*0e10*/  FSEL R16, R16, R29, P3 ;  /* 0x0000001d10107208 */ /* 0x000fe20001800000 */
[----:B------:R-:W-:Y:S01]  /*0e20*/  UMOV UR20, 0x252049c0 ;  /* 0x252049c000147882 */ /* 0x000fe20000000000 */
[----:B------:R-:W-:Y:S01]  /*0e30*/  FSEL R17, R17, R31, P3 ;  /* 0x0000001f11117208 */ /* 0x000fe20001800000 */
[----:B------:R-:W-:Y:S01]  /*0e40*/  UMOV UR21, 0x397b839a ;  /* 0x397b839a00157882 */ /* 0x000fe20000000000 */
[----:B------:R-:W-:Y:S02]  /*0e50*/  FSEL R25, R25, R22, P2 ;  /* 0x0000001619197208 */ /* 0x000fe40001000000 */
[----:B------:R-:W-:Y:S01]  /*0e60*/  @P1 FSEL R51, R7, R23, P2 ;  /* 0x0000001707331208 */ /* 0x000fe20001000000 */
[----:B------:R-:W-:Y:S01]  /*0e70*/  DFMA R26, R20, R26, 1 ;  /* 0x3ff00000141a742b */ /* 0x000fe2000000001a */
[----:B------:R-:W-:Y:S01]  /*0e80*/  FSEL R18, R18, R33, P3 ;  /* 0x0000002112127208 */ /* 0x000fe20001800000 */
[----:B------:R-:W-:Y:S01]  /*0e90*/  DSETP.GEU.AND P2, PT, R8, RZ, PT ;  /* 0x000000ff0800722a */ /* 0x000fe20003f4e000 */
[----:B------:R-:W-:Y:S01]  /*0ea0*/  FSEL R19, R19, R35, P3 ;  /* 0x0000002313137208 */ /* 0x000fe20001800000 */
[----:B------:R-:W-:Y:S01]  /*0eb0*/  DADD R28, -RZ, |R16| ;  /* 0x00000000ff1c7229 */ /* 0x000fe20000000510 */
[----:B------:R-:W-:Y:S01]  /*0ec0*/  LEA.HI R7, R6, R6, RZ, 0x1 ;  /* 0x0000000606077211 */ /* 0x000fe200078f08ff */
[----:B0-----:R-:W-:Y:S01]  /*0ed0*/  ULEA UR5, UP0, UR4, UR12, 0x4 ;  /* 0x0000000c04057291 */ /* 0x001fe2000f8020ff */
[----:B------:R-:W-:Y:S01]  /*0ee0*/  FSEL R50, R50, R25, !P1 ;  /* 0x0000001932327208 */ /* 0x000fe20004800000 */
[----:B------:R-:W-:Y:S01]  /*0ef0*/  DFMA R20, R20, R26, 1 ;  /* 0x3ff000001414742b */ /* 0x000fe2000000001a */
[----:B------:R-:W-:Y:S01]  /*0f00*/  SHF.R.S32.HI R7, RZ, 0x1, R7 ;  /* 0x00000001ff077819 */ /* 0x000fe20000011407 */
[----:B------:R-:W-:Y:S01]  /*0f10*/  DADD R30, -RZ, |R18| ;  /* 0x00000000ff1e7229 */ /* 0x000fe20000000512 */
[----:B------:R-:W-:Y:S01]  /*0f20*/  FSEL R47, R10, RZ, P2 ;  /* 0x000000ff0a2f7208 */ /* 0x000fe20001000000 */
[----:B------:R-:W-:Y:S01]  /*0f30*/  ULEA.HI.X UR8, UR4, UR13, UR9, 0x4, UP0 ;  /* 0x0000000d04087291 */ /* 0x000fe200080f2409 */
[----:B------:R-:W-:Y:S01]  /*0f40*/  FSEL R33, R11, RZ, P2 ;  /* 0x000000ff0b217208 */ /* 0x000fe20001000000 */
[----:B------:R-:W-:Y:S01]  /*0f50*/  DMUL R10, R56, UR10 ;  /* 0x0000000a380a7c28 */ /* 0x000fe20008000000 */
[----:B------:R-:W-:Y:S01]  /*0f60*/  IMAD.IADD R24, R6, 0x1, -R7 ;  /* 0x0000000106187824 */ /* 0x000fe200078e0a07 */
[----:B------:R-:W-:Y:S01]  /*0f70*/  UMOV UR10, 0xffffffff ;  /* 0xffffffff000a7882 */ /* 0x000fe20000000000 */
[----:B------:R-:W-:Y:S01]  /*0f80*/  UMOV UR11, 0x7fefffff ;  /* 0x7fefffff000b7882 */ /* 0x000fe20000000000 */
[----:B------:R-:W-:Y:S01]  /*0f90*/  IMAD R23, R7, 0x100000, R21 ;  /* 0x0010000007177824 */ /* 0x000fe200078e0215 */
[----:B------:R-:W-:Y:S01]  /*0fa0*/  UMOV UR12, 0x54442d18 ;  /* 0x54442d18000c7882 */ /* 0x000fe20000000000 */
[----:B------:R-:W-:Y:S01]  /*0fb0*/  ISETP.GT.U32.AND P2, PT, R28, R30, PT ;  /* 0x0000001e1c00720c */ /* 0x000fe20003f44070 */
[----:B------:R-:W-:Y:S01]  /*0fc0*/  IMAD.MOV.U32 R22, RZ, RZ, R20 ;  /* 0x000000ffff167224 */ /* 0x000fe200078e0014 */
[----:B------:R-:W-:Y:S01]  /*0fd0*/  LEA R25, R24, 0x3ff00000, 0x14 ;  /* 0x3ff0000018197811 */ /* 0x000fe200078ea0ff */
[----:B------:R-:W-:Y:S01]  /*0fe0*/  IMAD.MOV.U32 R24, RZ, RZ, RZ ;  /* 0x000000ffff187224 */ /* 0x000fe200078e00ff */
[CC--:B------:R-:W-:Y:S01]  /*0ff0*/  ISETP.GT.U32.AND.EX P2, PT, R29.reuse, R31.reuse, PT, P2 ;  /* 0x0000001f1d00720c */ /* 0x0c0fe20003f44120 */
[----:B------:R-:W0:Y:S01]  /*1000*/  F2I.F64 R10, R10 ;  /* 0x0000000a000a7311 */ /* 0x000e220000301100 */
[----:B------:R-:W-:Y:S01]  /*1010*/  ISETP.LT.U32.AND P1, PT, R30, R28, PT ;  /* 0x0000001c1e00720c */ /* 0x000fe20003f21070 */
[----:B------:R-:W-:Y:S01]  /*1020*/  UMOV UR13, 0x3ff921fb ;  /* 0x3ff921fb000d7882 */ /* 0x000fe20000000000 */
[----:B------:R-:W-:Y:S01]  /*1030*/  SEL R27, R29, R31, P2 ;  /* 0x0000001f1d1b7207 */ /* 0x000fe20001000000 */
[----:B------:R-:W-:Y:S01]  /*1040*/  DMUL R24, R22, R24 ;  /* 0x0000001816187228 */ /* 0x000fe20000000000 */
[----:B------:R-:W-:Y:S01]  /*1050*/  ISETP.LT.U32.AND.EX P1, PT, R31, R29, PT, P1 ;  /* 0x0000001d1f00720c */ /* 0x000fe20003f21110 */
[----:B------:R-:W-:Y:S01]  /*1060*/  ULEA UR7, UP1, UR4, UR14, 0x3 ;  /* 0x0000000e04077291 */ /* 0x000fe2000f8218ff */
[----:B------:R-:W-:-:S02]  /*1070*/  LOP3.LUT R22, R27, 0xffc00000, RZ, 0xc0, !PT ;  /* 0xffc000001b167812 */ /* 0x000fc400078ec0ff */
[----:B------:R-:W-:Y:S01]  /*1080*/  SEL R40, R30, R28, P1 ;  /* 0x0000001c1e287207 */ /* 0x000fe20000800000 */
[----:B------:R-:W-:Y:S01]  /*1090*/  ULEA.HI.X UR4, UR4, UR15, UR9, 0x3, UP1 ;  /* 0x0000000f04047291 */ /* 0x000fe200088f1c09 */
[----:B------:R-:W-:Y:S01]  /*10a0*/  SEL R26, R28, R30, P2 ;  /* 0x0000001e1c1a7207 */ /* 0x000fe20001000000 */
[----:B------:R-:W-:Y:S01]  /*10b0*/  IMAD R30, R6, 0x100000, R21 ;  /* 0x00100000061e7824 */ /* 0x000fe200078e0215 */
[----:B------:R-:W-:Y:S01]  /*10c0*/  SEL R41, R31, R29, P1 ;  /* 0x0000001d1f297207 */ /* 0x000fe20000800000 */
[----:B------:R-:W-:Y:S01]  /*10d0*/  IMAD.MOV.U32 R6, RZ, RZ, RZ ;  /* 0x000000ffff067224 */ /* 0x000fe200078e00ff */
[----:B------:R-:W-:Y:S01]  /*10e0*/  LOP3.LUT R7, R22, 0x7fd00000, RZ, 0x3c, !PT ;  /* 0x7fd0000016077812 */ /* 0x000fe200078e3cff */
[----:B------:R-:W-:Y:S01]  /*10f0*/  UMOV UR14, 0x33145c00 ;  /* 0x33145c00000e7882 */ /* 0x000fe20000000000 */
[C---:B------:R-:W-:Y:S01]  /*1100*/  FSETP.GEU.AND P1, PT, |R9|.reuse, 4.1917929649353027344, PT ;  /* 0x4086232b0900780b */ /* 0x040fe20003f2e200 */
[----:B------:R-:W-:Y:S01]  /*1110*/  UMOV UR15, 0x3c91a626 ;  /* 0x3c91a626000f7882 */ /* 0x000fe20000000000 */
[----:B------:R-:W-:Y:S01]  /*1120*/  FSETP.GEU.AND P2, PT, |R9|, 4.2275390625, PT ;  /* 0x408748000900780b */ /* 0x000fe20003f4e200 */
[----:B------:R-:W-:Y:S01]  /*1130*/  DADD R8, R56, -R56 ;  /* 0x0000000038087229 */ /* 0x000fe20000000838 */
[----:B0-----:R-:W-:Y:S01]  /*1140*/  R2UR UR18, R10 ;  /* 0x000000000a1272ca */ /* 0x001fe200000e0000 */
[C---:B------:R-:W-:Y:S01]  /*1150*/  DMUL R10, R6.reuse, R40 ;  /* 0x00000028060a7228 */ /* 0x040fe20000000000 */
[----:B------:R-:W-:Y:S01]  /*1160*/  FSEL R47, R47, R24, P2 ;  /* 0x000000182f2f7208 */ /* 0x000fe20001000000 */
[----:B------:R-:W-:Y:S01]  /*1170*/  DMUL R28, R6, R26 ;  /* 0x0000001a061c7228 */ /* 0x000fe20000000000 */
[----:B------:R-:W0:Y:S01]  /*1180*/  LDCU UR9, c[0x0][0x388] ;  /* 0x00007100ff0977ac */ /* 0x000e220008000800 */
[----:B------:R-:W-:-:S02]  /*1190*/  LOP3.LUT R6, R59, 0x7fffffff, RZ, 0xc0, !PT ;  /* 0x7fffffff3b067812 */ /* 0x000fc400078ec0ff */
[----:B------:R-:W-:Y:S02]  /*11a0*/  FSEL R46, R20, R47, !P1 ;  /* 0x0000002f142e7208 */ /* 0x000fe40004800000 */
[----:B------:R-:W-:Y:S01]  /*11b0*/  @P1 FSEL R30, R33, R25, P2 ;  /* 0x00000019211e1208 */ /* 0x000fe20001000000 */
[----:B------:R-:W-:Y:S01]  /*11c0*/  DMUL R20, R10, R10 ;  /* 0x0000000a0a147228 */ /* 0x000fe20000000000 */
[C---:B------:R-:W-:Y:S02]  /*11d0*/  ISETP.GT.AND P2, PT, R59.reuse, -0x1, PT ;  /* 0xffffffff3b00780c */ /* 0x040fe40003f44270 */
[----:B------:R-:W-:Y:S01]  /*11e0*/  ISETP.NE.AND P1, PT, R6, 0x7ff00000, PT ;  /* 0x7ff000000600780c */ /* 0x000fe20003f25270 */
[----:B------:R-:W1:Y:S01]  /*11f0*/  I2F.F64 R54, UR18 ;  /* 0x0000001200367d12 */ /* 0x000e620008201c00 */
[C---:B------:R-:W-:Y:S02]  /*1200*/  FSEL R7, R58.reuse, RZ, P2 ;  /* 0x000000ff3a077208 */ /* 0x040fe40001000000 */
[----:B------:R-:W-:Y:S01]  /*1210*/  ISETP.NE.OR P1, PT, R58, RZ, P1 ;  /* 0x000000ff3a00720c */ /* 0x000fe20000f25670 */
[----:B------:R-:W-:Y:S01]  /*1220*/  DFMA R20, R28, R28, R20 ;  /* 0x0000001c1c14722b */ /* 0x000fe20000000014 */
[----:B------:R-:W-:-:S02]  /*1230*/  FSEL R23, R59, RZ, P2 ;  /* 0x000000ff3b177208 */ /* 0x000fc40001000000 */
[C---:B------:R-:W-:Y:S01]  /*1240*/  FSEL R6, R8.reuse, R7, P1 ;  /* 0x0000000708067208 */ /* 0x040fe20000800000 */
[----:B0-----:R-:W-:Y:S01]  /*1250*/  UIADD3 UR9, UPT, UPT, -UR9, URZ, URZ ;  /* 0x000000ff09097290 */ /* 0x001fe2000fffe1ff */
[C---:B------:R-:W-:Y:S02]  /*1260*/  FSEL R7, R9.reuse, R23, P1 ;  /* 0x0000001709077208 */ /* 0x040fe40000800000 */
[C---:B------:R-:W-:Y:S02]  /*1270*/  FSEL R11, R8.reuse, RZ, P1 ;  /* 0x000000ff080b7208 */ /* 0x040fe40000800000 */
[C---:B------:R-:W-:Y:S01]  /*1280*/  FSEL R23, R9.reuse, RZ, P1 ;  /* 0x000000ff09177208 */ /* 0x040fe20000800000 */
[----:B------:R-:W-:Y:S01]  /*1290*/  DSETP.NEU.AND P1, PT, |R56|, +INF , PT ;  /* 0x7ff000003800742a */ /* 0x000fe20003f2d200 */
[----:B------:R-:W-:Y:S01]  /*12a0*/  FSEL R8, R8, R11, P2 ;  /* 0x0000000b08087208 */ /* 0x000fe20001000000 */
[----:B-1----:R-:W-:Y:S01]  /*12b0*/  DFMA R10, R54, -UR12, R56 ;  /* 0x8000000c360a7c2b */ /* 0x002fe20008000038 */
[----:B------:R-:W-:Y:S01]  /*12c0*/  FSEL R9, R9, R23, P2 ;  /* 0x0000001709097208 */ /* 0x000fe20001000000 */
[----:B------:R-:W-:Y:S01]  /*12d0*/  DSETP.MIN.AND P2, P0, R20, UR10, PT ;  /* 0x0000000a14007e2a */ /* 0x000fe2000b840000 */
[----:B------:R-:W-:Y:S01]  /*12e0*/  IMAD.MOV.U32 R23, RZ, RZ, R21 ;  /* 0x000000ffff177224 */ /* 0x000fe200078e0015 */
[----:B------:R-:W-:Y:S01]  /*12f0*/  LEA.HI R24, R30, 0xffffff09, RZ, 0xc ;  /* 0xffffff091e187811 */ /* 0x000fe200078f60ff */
[----:B------:R-:W-:Y:S01]  /*1300*/  UMOV UR12, UR11 ;  /* 0x0000000b000c7c82 */ /* 0x000fe20008000000 */
[----:B------:R-:W-:Y:S01]  /*1310*/  SEL R12, R12, 0x1, !P3 ;  /* 0x000000010c0c7807 */ /* 0x000fe20005800000 */
[----:B------:R-:W-:Y:S01]  /*1320*/  IMAD.U32 R25, RZ, RZ, UR12 ;  /* 0x0000000cff197e24 */ /* 0x000fe2000f8e00ff */
[----:B------:R-:W-:Y:S01]  /*1330*/  FSEL R29, R23, UR12, P2 ;  /* 0x0000000c171d7c08 */ /* 0x000fe20009000000 */
[C---:B------:R-:W-:Y:S01]  /*1340*/  DFMA R10, R54.reuse, -UR14, R10 ;  /* 0x8000000e360a7c2b */ /* 0x040fe2000800000a */
[----:B------:R-:W-:Y:S01]  /*1350*/  LOP3.LUT R23, R24, 0xffff, RZ, 0xc0, !PT ;  /* 0x0000ffff18177812 */ /* 0x000fe200078ec0ff */
[----:B------:R-:W0:Y:S03]  /*1360*/  LDCU.64 UR12, c[0x0][0x390] ;  /* 0x00007200ff0c77ac */ /* 0x000e260008000a00 */
[----:B------:R-:W-:Y:S01]  /*1370*/  LEA.HI R23, R23, R24, RZ, 0x11 ;  /* 0x0000001817177211 */ /* 0x000fe200078f88ff */
[----:B------:R-:W-:Y:S01]  /*1380*/  VOTEU.ANY UP0, P1 ;  /* 0x0000000000ff7886 */ /* 0x000fe20000800100 */
[----:B------:R-:W-:Y:S01]  /*1390*/  PLOP3.LUT P1, PT, PT, PT, UP0, 0x40, 0x4 ;  /* 0x000000000004781c */ /* 0x000fe20003f2e808 */
[----:B------:R-:W-:Y:S01]  /*13a0*/  DFMA R54, R54, -UR20, R10 ;  /* 0x8000001436367c2b */ /* 0x000fe2000800000a */
[----:B------:R-:W-:Y:S01]  /*13b0*/  PRMT R23, R23, 0x9910, RZ ;  /* 0x0000991017177816 */ /* 0x000fe200000000ff */
[----:B------:R-:W-:Y:S01]  /*13c0*/  VIADD R11, R59, 0xbf79d1be ;  /* 0xbf79d1be3b0b7836 */ /* 0x000fe20000000000 */
[----:B------:R-:W-:Y:S01]  /*13d0*/  @P0 LOP3.LUT R29, R25, 0x80000, RZ, 0xfc, !PT ;  /* 0x00080000191d0812 */ /* 0x000fe200078efcff */
[----:B------:R-:W-:Y:S01]  /*13e0*/  IMAD.MOV.U32 R25, RZ, RZ, R20 ;  /* 0x000000ffff197224 */ /* 0x000fe200078e0014 */
[----:B------:R-:W-:Y:S01]  /*13f0*/  SHF.R.S32.HI R23, RZ, 0x1, R23 ;  /* 0x00000001ff177819 */ /* 0x000fe20000011417 */
[----:B------:R-:W-:Y:S01]  /*1400*/  USEL UR11, UR18, URZ, UP0 ;  /* 0x000000ff120b7287 */ /* 0x000fe20008000000 */
[----:B------:R-:W-:Y:S01]  /*1410*/  PLOP3.LUT P3, PT, PT, PT, UP0, 0x40, 0x4 ;  /* 0x000000000004781c */ /* 0x000fe20003f6e808 */
[----:B------:R-:W1:Y:S01]  /*1420*/  LDCU.64 UR14, c[0x4][0x170] ;  /* 0x01002e00ff0e77ac */ /* 0x000e620008000a00 */
[----:B------:R-:W-:-:S02]  /*1430*/  PRMT R45, R23, 0x9910, RZ ;  /* 0x00009910172d7816 */ /* 0x000fc400000000ff */
[----:B------:R-:W-:Y:S01]  /*1440*/  LOP3.LUT R23, R22, 0x100000, RZ, 0xfc, !PT ;  /* 0x0010000016177812 */ /* 0x000fe200078efcff */
[----:B------:R-:W-:Y:S01]  /*1450*/  DSETP.LTU.OR P0, PT, |R56|, 2.14748364800000000000e+09, P1 ;  /* 0x41e000003800742a */ /* 0x000fe20000f09600 */
[----:B------:R-:W-:Y:S01]  /*1460*/  LOP3.LUT R22, R30, 0xfffff, RZ, 0xc0, !PT ;  /* 0x000fffff1e167812 */ /* 0x000fe200078ec0ff */
[----:B------:R-:W-:Y:S01]  /*1470*/  IMAD.IADD R42, R24, 0x1, -R45 ;  /* 0x00000001182a7824 */ /* 0x000fe200078e0a2d */
[----:B------:R-:W-:Y:S02]  /*1480*/  PLOP3.LUT P1, PT, PT, PT, UP0, 0x40, 0x4 ;  /* 0x000000000004781c */ /* 0x000fe40003f2e808 */
[----:B------:R-:W-:Y:S01]  /*1490*/  SEL R24, R25, UR10, P2 ;  /* 0x0000000a19187c07 */ /* 0x000fe20009000000 */
[----:B------:R-:W-:Y:S01]  /*14a0*/  IMAD.MOV.U32 R25, RZ, RZ, R29 ;  /* 0x000000ffff197224 */ /* 0x000fe200078e001d */
[----:B------:R-:W-:Y:S01]  /*14b0*/  LOP3.LUT R47, R22, 0x7fe00000, RZ, 0xfc, !PT ;  /* 0x7fe00000162f7812 */ /* 0x000fe200078efcff */
[----:B------:R-:W-:Y:S01]  /*14c0*/  IMAD.MOV.U32 R22, RZ, RZ, RZ ;  /* 0x000000ffff167224 */ /* 0x000fe200078e00ff */
[----:B------:R-:W-:Y:S01]  /*14d0*/  LEA R43, R42, 0x3ff00000, 0x14 ;  /* 0x3ff000002a2b7811 */ /* 0x000fe200078ea0ff */
[----:B------:R-:W-:Y:S01]  /*14e0*/  IMAD.MOV.U32 R42, RZ, RZ, RZ ;  /* 0x000000ffff2a7224 */ /* 0x000fe200078e00ff */
[----:B------:R-:W-:-:S02]  /*14f0*/  LOP3.LUT R10, R57, 0x7fffffff, RZ, 0xc0, !PT ;  /* 0x7fffffff390a7812 */ /* 0x000fc400078ec0ff */
[----:B------:R-:W-:Y:S01]  /*1500*/  FSEL R48, R52, R54, P1 ;  /* 0x0000003634307208 */ /* 0x000fe20000800000 */
[----:B------:R-:W-:Y:S01]  /*1510*/  VOTEU.ANY UP0, P0 ;  /* 0x0000000000ff7886 */ /* 0x000fe20000000100 */
[----:B------:R-:W-:Y:S02]  /*1520*/  FSEL R49, R53, R55, P3 ;  /* 0x0000003735317208 */ /* 0x000fe40001800000 */
[----:B01----:R-:W-:-:S07]  /*1530*/  LEA R45, R45, 0x3ff00000, 0x14 ;  /* 0x3ff000002d2d7811 */ /* 0x003fce00078ea0ff */
.L_x_163:
[----:B------:R-:W-:Y:S01]  /*1540*/  ISETP.GE.AND P0, PT, R0, UR6, PT ;  /* 0x0000000600007c0c */ /* 0x000fe2000bf06270 */
[----:B------:R-:W-:-:S12]  /*1550*/  BSSY.RECONVERGENT B0, `(.L_x_101) ;  /* 0x0000424000007945 */ /* 0x000fd80003800200 */
[----:B0-----:R-:W-:Y:S05]  /*1560*/  @P0 BRA `(.L_x_102) ;  /* 0x0000004000880947 */ /* 0x001fea0003800000 */
[----:B------:R-:W-:Y:S01]  /*1570*/  ISETP.NE.AND P1, PT, R13, RZ, PT ;  /* 0x000000ff0d00720c */ /* 0x000fe20003f25270 */
[----:B------:R-:W-:Y:S01]  /*1580*/  BSSY.RECONVERGENT B1, `(.L_x_103) ;  /* 0x00000a7000017945 */ /* 0x000fe20003800200 */
[----:B------:R-:W-:Y:S01]  /*1590*/  FSEL R71, R60, R3, P6 ;  /* 0x000000033c477208 */ /* 0x000fe20003000000 */
[----:B------:R-:W-:Y:S01]  /*15a0*/  IMAD.MOV.U32 R68, RZ, RZ, R4 ;  /* 0x000000ffff447224 */ /* 0x000fe200078e0004 */
[----:B------:R-:W-:Y:S01]  /*15b0*/  FSEL R29, R61, R2, P6 ;  /* 0x000000023d1d7208 */ /* 0x000fe20003000000 */
[----:B------:R-:W-:Y:S01]  /*15c0*/  IMAD.MOV.U32 R69, RZ, RZ, R5 ;  /* 0x000000ffff457224 */ /* 0x000fe200078e0005 */
[----:B------:R-:W-:Y:S02]  /*15d0*/  FSEL R70, R62, R71, P5 ;  /* 0x000000473e467208 */ /* 0x000fe40002800000 */
[----:B------:R-:W-:-:S05]  /*15e0*/  FSEL R71, R63, R29, P5 ;  /* 0x0000001d3f477208 */ /* 0x000fca0002800000 */
[----:B------:R-:W-:-:S14]  /*15f0*/  DSETP.EQ.OR P0, PT, |R14|, +INF , P1 ;  /* 0x7ff000000e00742a */ /* 0x000fdc0000f02600 */
[----:B------:R-:W-:Y:S05]  /*1600*/  @P0 BRA `(.L_x_104) ;  /* 0x0000000800780947 */ /* 0x000fea0003800000 */
[----:B------:R-:W-:Y:S01]  /*1610*/  DSETP.GE.AND P0, PT, R16, RZ, PT ;  /* 0x000000ff1000722a */ /* 0x000fe20003f06000 */
[----:B------:R-:W-:-:S13]  /*1620*/  BSSY.RECONVERGENT B2, `(.L_x_105) ;  /* 0x0000093000027945 */ /* 0x000fda0003800200 */
[----:B------:R-:W-:Y:S05]  /*1630*/  @!P0 BRA `(.L_x_106) ;  /* 0x0000000400248947 */ /* 0x000fea0003800000 */
[----:B------:R-:W0:Y:S01]  /*1640*/  MUFU.RSQ64H R31, R25 ;  /* 0x00000019001f7308 */ /* 0x000e220000001c00 */
[----:B------:R-:W-:Y:S01]  /*1650*/  IMAD.MOV.U32 R30, RZ, RZ, RZ ;  /* 0x000000ffff1e7224 */ /* 0x000fe200078e00ff */
[----:B------:R-:W-:Y:S01]  /*1660*/  ISETP.GE.U32.AND P0, PT, R41, 0x7ff00000, PT ;  /* 0x7ff000002900780c */ /* 0x000fe20003f06070 */
[----:B------:R-:W-:Y:S04]  /*1670*/  BSSY.RECONVERGENT B3, `(.L_x_107) ;  /* 0x0000029000037945 */ /* 0x000fe80003800200 */
[----:B0-----:R-:W-:-:S08]  /*1680*/  DMUL R28, R30, R30 ;  /* 0x0000001e1e1c7228 */ /* 0x001fd00000000000 */
[----:B------:R-:W-:Y:S01]  /*1690*/  DFMA R32, R24, -R28, 1 ;  /* 0x3ff000001820742b */ /* 0x000fe2000000081c */
[----:B------:R-:W-:Y:S02]  /*16a0*/  IMAD.MOV.U32 R28, RZ, RZ, 0x0 ;  /* 0x00000000ff1c7424 */ /* 0x000fe400078e00ff */
[----:B------:R-:W-:-:S05]  /*16b0*/  IMAD.MOV.U32 R29, RZ, RZ, 0x3fd80000 ;  /* 0x3fd80000ff1d7424 */ /* 0x000fca00078e00ff */
[----:B------:R-:W-:Y:S02]  /*16c0*/  DMUL R34, R30, R32 ;  /* 0x000000201e227228 */ /* 0x000fe40000000000 */
[----:B------:R-:W-:-:S08]  /*16d0*/  DFMA R32, R32, R28, 0.5 ;  /* 0x3fe000002020742b */ /* 0x000fd0000000001c */
[----:B------:R-:W-:Y:S01]  /*16e0*/  DFMA R32, R32, R34, R30 ;  /* 0x000000222020722b */ /* 0x000fe2000000001e */
[----:B------:R-:W-:Y:S02]  /*16f0*/  IMAD.MOV.U32 R30, RZ, RZ, R40 ;  /* 0x000000ffff1e7224 */ /* 0x000fe400078e0028 */
[----:B------:R-:W-:-:S05]  /*1700*/  IMAD.MOV.U32 R31, RZ, RZ, R41 ;  /* 0x000000ffff1f7224 */ /* 0x000fca00078e0029 */
[----:B------:R-:W-:Y:S02]  /*1710*/  DMUL R32, R20, R32 ;  /* 0x0000002014207228 */ /* 0x000fe40000000000 */
[----:B------:R-:W-:-:S06]  /*1720*/  DSETP.NEU.AND P1, PT, R30, RZ, PT ;  /* 0x000000ff1e00722a */ /* 0x000fcc0003f2d000 */
[----:B------:R-:W-:-:S10]  /*1730*/  DMUL R32, R22, R32 ;  /* 0x0000002016207228 */ /* 0x000fd40000000000 */
[----:B------:R-:W-:Y:S02]  /*1740*/  FSEL R31, R26, R32, !P1 ;  /* 0x000000201a1f7208 */ /* 0x000fe40004800000 */
[----:B------:R-:W-:Y:S02]  /*1750*/  FSEL R33, R27, R33, !P1 ;  /* 0x000000211b217208 */ /* 0x000fe40004800000 */
[----:B------:R-:W-:Y:S02]  /*1760*/  FSEL R30, R31, R40, !P0 ;  /* 0x000000281f1e7208 */ /* 0x000fe40004000000 */
[----:B------:R-:W-:-:S06]  /*1770*/  FSEL R31, R33, R41, !P0 ;  /* 0x00000029211f7208 */ /* 0x000fcc0004000000 */
[----:B------:R-:W-:-:S08]  /*1780*/  DADD R30, R16, R30 ;  /* 0x00000000101e7229 */ /* 0x000fd0000000001e */
[----:B------:R-:W-:-:S06]  /*1790*/  DMUL R34, R30, 0.5 ;  /* 0x3fe000001e227828 */ /* 0x000fcc0000000000 */
[----:B------:R-:W0:Y:S04]  /*17a0*/  MUFU.RSQ64H R37, R35 ;  /* 0x0000002300257308 */ /* 0x000e280000001c00 */
[----:B------:R-:W-:-:S05]  /*17b0*/  VIADD R36, R35, 0xfcb00000 ;  /* 0xfcb0000023247836 */ /* 0x000fca0000000000 */
[----:B------:R-:W-:Y:S01]  /*17c0*/  ISETP.GE.U32.AND P0, PT, R36, 0x7ca00000, PT ;  /* 0x7ca000002400780c */ /* 0x000fe20003f06070 */
[----:B0-----:R-:W-:-:S08]  /*17d0*/  DMUL R30, R36, R36 ;  /* 0x00000024241e7228 */ /* 0x001fd00000000000 */
[----:B------:R-:W-:-:S08]  /*17e0*/  DFMA R30, R34, -R30, 1 ;  /* 0x3ff00000221e742b */ /* 0x000fd0000000081e */
[----:B------:R-:W-:Y:S02]  /*17f0*/  DFMA R28, R30, R28, 0.5 ;  /* 0x3fe000001e1c742b */ /* 0x000fe4000000001c */
[----:B------:R-:W-:-:S08]  /*1800*/  DMUL R30, R36, R30 ;  /* 0x0000001e241e7228 */ /* 0x000fd00000000000 */
[----:B------:R-:W-:-:S08]  /*1810*/  DFMA R32, R28, R30, R36 ;  /* 0x0000001e1c20722b */ /* 0x000fd00000000024 */
[----:B------:R-:W-:Y:S02]  /*1820*/  DMUL R28, R34, R32 ;  /* 0x00000020221c7228 */ /* 0x000fe40000000000 */
[----:B------:R-:W-:Y:S02]  /*1830*/  VIADD R39, R33, 0xfff00000 ;  /* 0xfff0000021277836 */ /* 0x000fe40000000000 */
[----:B------:R-:W-:-:S04]  /*1840*/  IMAD.MOV.U32 R38, RZ, RZ, R32 ;  /* 0x000000ffff267224 */ /* 0x000fc800078e0020 */
[----:B------:R-:W-:-:S08]  /*1850*/  DFMA R64, R28, -R28, R34 ;  /* 0x8000001c1c40722b */ /* 0x000fd00000000022 */
[----:B------:R-:W-:Y:S01]  /*1860*/  DFMA R30, R64, R38, R28 ;  /* 0x00000026401e722b */ /* 0x000fe2000000001c */
[----:B------:R-:W-:Y:S10]  /*1870*/  @!P0 BRA `(.L_x_108) ;  /* 0x0000000000208947 */ /* 0x000ff40003800000 */
[----:B------:R-:W-:Y:S02]  /*1880*/  IMAD.MOV.U32 R38, RZ, RZ, R34 ;  /* 0x000000ffff267224 */ /* 0x000fe400078e0022 */
[----:B------:R-:W-:Y:S01]  /*1890*/  IMAD.MOV.U32 R30, RZ, RZ, R28 ;  /* 0x000000ffff1e7224 */ /* 0x000fe200078e001c */
[----:B------:R-:W-:Y:S01]  /*18a0*/  MOV R28, 0x18f0 ;  /* 0x000018f0001c7802 */ /* 0x000fe20000000f00 */
[----:B------:R-:W-:Y:S02]  /*18b0*/  IMAD.MOV.U32 R34, RZ, RZ, R64 ;  /* 0x000000ffff227224 */ /* 0x000fe400078e0040 */
[----:B------:R-:W-:Y:S02]  /*18c0*/  IMAD.MOV.U32 R33, RZ, RZ, R65 ;  /* 0x000000ffff217224 */ /* 0x000fe400078e0041 */
[----:B------:R-:W-:-:S07]  /*18d0*/  IMAD.MOV.U32 R31, RZ, RZ, R39 ;  /* 0x000000ffff1f7224 */ /* 0x000fce00078e0027 */
[----:B------:R-:W-:Y:S05]  /*18e0*/  CALL.REL.NOINC `($__internal_1_$__cuda_sm20_dsqrt_rn_f64_mediumpath_v1) ;  /* 0x0000009800c87944 */ /* 0x000fea0003c00000 */
[----:B------:R-:W-:-:S07]  /*18f0*/  IMAD.MOV.U32 R31, RZ, RZ, R29 ;  /* 0x000000ffff1f7224 */ /* 0x000fce00078e001d */
.L_x_108:
[----:B------:R-:W-:Y:S05]  /*1900*/  BSYNC.RECONVERGENT B3 ;  /* 0x0000000000037941 */ /* 0x000fea0003800200 */
.L_x_107:
[----:B------:R-:W-:Y:S01]  /*1910*/  DADD R36, R30, R30 ;  /* 0x000000001e247229 */ /* 0x000fe2000000001e */
[----:B------:R-:W-:Y:S01]  /*1920*/  IMAD.MOV.U32 R28, RZ, RZ, 0x1 ;  /* 0x00000001ff1c7424 */ /* 0x000fe200078e00ff */
[----:B------:R-:W-:Y:S01]  /*1930*/  FSETP.GEU.AND P1, PT, |R19|, 6.5827683646048100446e-37, PT ;  /* 0x036000001300780b */ /* 0x000fe20003f2e200 */
[----:B------:R-:W-:Y:S01]  /*1940*/  BSSY.RECONVERGENT B3, `(.L_x_109) ;  /* 0x0000015000037945 */ /* 0x000fe20003800200 */
[----:B------:R-:W-:Y:S02]  /*1950*/  IMAD.MOV.U32 R68, RZ, RZ, R30 ;  /* 0x000000ffff447224 */ /* 0x000fe400078e001e */
[----:B------:R-:W0:Y:S01]  /*1960*/  MUFU.RCP64H R29, R37 ;  /* 0x00000025001d7308 */ /* 0x000e220000001800 */
[----:B------:R-:W-:Y:S01]  /*1970*/  IMAD.MOV.U32 R69, RZ, RZ, R31 ;  /* 0x000000ffff457224 */ /* 0x000fe200078e001f */
        /* <DEDUP_REMOVED lines=9> */
[----:B------:R-:W-:-:S13]  /*1a10*/  FSETP.GT.AND P0, PT, |R32|, 1.469367938527859385e-39, PT ;  /* 0x001000002000780b */ /* 0x000fda0003f04200 */
[----:B------:R-:W-:Y:S05]  /*1a20*/  @P0 BRA P1, `(.L_x_110) ;  /* 0x0000000000180947 */ /* 0x000fea0000800000 */
[----:B------:R-:W-:Y:S01]  /*1a30*/  IMAD.MOV.U32 R28, RZ, RZ, R36 ;  /* 0x000000ffff1c7224 */ /* 0x000fe200078e0024 */
[----:B------:R-:W-:Y:S01]  /*1a40*/  MOV R30, 0x1a90 ;  /* 0x00001a90001e7802 */ /* 0x000fe20000000f00 */
[----:B------:R-:W-:Y:S02]  /*1a50*/  IMAD.MOV.U32 R29, RZ, RZ, R37 ;  /* 0x000000ffff1d7224 */ /* 0x000fe400078e0025 */
[----:B------:R-:W-:Y:S02]  /*1a60*/  IMAD.MOV.U32 R32, RZ, RZ, R18 ;  /* 0x000000ffff207224 */ /* 0x000fe400078e0012 */
[----:B------:R-:W-:-:S07]  /*1a70*/  IMAD.MOV.U32 R31, RZ, RZ, R19 ;  /* 0x000000ffff1f7224 */ /* 0x000fce00078e0013 */
[----:B------:R-:W-:Y:S05]  /*1a80*/  CALL.REL.NOINC `($__internal_0_$__cuda_sm20_div_rn_f64_full) ;  /* 0x0000009000cc7944 */ /* 0x000fea0003c00000 */
.L_x_110:
[----:B------:R-:W-:Y:S05]  /*1a90*/  BSYNC.RECONVERGENT B3 ;  /* 0x0000000000037941 */ /* 0x000fea0003800200 */
.L_x_109:
[----:B------:R-:W-:Y:S02]  /*1aa0*/  IMAD.MOV.U32 R70, RZ, RZ, R28 ;  /* 0x000000ffff467224 */ /* 0x000fe400078e001c */
[----:B------:R-:W-:Y:S01]  /*1ab0*/  IMAD.MOV.U32 R71, RZ, RZ, R29 ;  /* 0x000000ffff477224 */ /* 0x000fe200078e001d */
[----:B------:R-:W-:Y:S06]  /*1ac0*/  BRA `(.L_x_111) ;  /* 0x0000000400207947 */ /* 0x000fec0003800000 */
.L_x_106:
        /* <DEDUP_REMOVED lines=20> */
[----:B------:R-:W-:-:S08]  /*1c10*/  DADD R30, -R16, R30 ;  /* 0x00000000101e7229 */ /* 0x000fd0000000011e */
        /* <DEDUP_REMOVED lines=19> */
[----:B------:R-:W-:-:S07]  /*1d50*/  IMAD.MOV.U32 R33, RZ, RZ, R65 ;  /* 0x000000ffff217224 */ /* 0x000fce00078e0041 */
[----:B------:R-:W-:Y:S05]  /*1d60*/  CALL.REL.NOINC `($__internal_1_$__cuda_sm20_dsqrt_rn_f64_mediumpath_v1) ;  /* 0x0000009400a87944 */ /* 0x000fea0003c00000 */
[----:B------:R-:W-:Y:S02]  /*1d70*/  IMAD.MOV.U32 R76, RZ, RZ, R30 ;  /* 0x000000ffff4c7224 */ /* 0x000fe400078e001e */
[----:B------:R-:W-:-:S07]  /*1d80*/  IMAD.MOV.U32 R77, RZ, RZ, R29 ;  /* 0x000000ffff4d7224 */ /* 0x000fce00078e001d */
.L_x_113:
[----:B------:R-:W-:Y:S05]  /*1d90*/  BSYNC.RECONVERGENT B3 ;  /* 0x0000000000037941 */ /* 0x000fea0003800200 */
.L_x_112:
[----:B------:R-:W-:Y:S01]  /*1da0*/  DADD R34, R76, R76 ;  /* 0x000000004c227229 */ /* 0x000fe2000000004c */
[----:B------:R-:W-:Y:S01]  /*1db0*/  IMAD.MOV.U32 R28, RZ, RZ, 0x1 ;  /* 0x00000001ff1c7424 */ /* 0x000fe200078e00ff */
[----:B------:R-:W-:Y:S04]  /*1dc0*/  BSSY.RECONVERGENT B3, `(.L_x_114) ;  /* 0x0000014000037945 */ /* 0x000fe80003800200 */
[----:B------:R-:W0:Y:S02]  /*1dd0*/  MUFU.RCP64H R29, R35 ;  /* 0x00000023001d7308 */ /* 0x000e240000001800 */
[----:B0-----:R-:W-:-:S08]  /*1de0*/  DFMA R30, -R34, R28, 1 ;  /* 0x3ff00000221e742b */ /* 0x001fd0000000011c */
[----:B------:R-:W-:-:S08]  /*1df0*/  DFMA R30, R30, R30, R30 ;  /* 0x0000001e1e1e722b */ /* 0x000fd0000000001e */
[----:B------:R-:W-:-:S08]  /*1e00*/  DFMA R30, R28, R30, R28 ;  /* 0x0000001e1c1e722b */ /* 0x000fd0000000001c */
[----:B------:R-:W-:-:S08]  /*1e10*/  DFMA R28, -R34, R30, 1 ;  /* 0x3ff00000221c742b */ /* 0x000fd0000000011e */
[----:B------:R-:W-:-:S08]  /*1e20*/  DFMA R28, R30, R28, R30 ;  /* 0x0000001c1e1c722b */ /* 0x000fd0000000001e */
[----:B------:R-:W-:-:S08]  /*1e30*/  DMUL R30, |R18|, R28 ;  /* 0x0000001c121e7228 */ /* 0x000fd00000000200 */
[----:B------:R-:W-:-:S08]  /*1e40*/  DFMA R32, -R34, R30, |R18| ;  /* 0x0000001e2220722b */ /* 0x000fd00000000512 */
[----:B------:R-:W-:Y:S02]  /*1e50*/  DFMA R28, R28, R32, R30 ;  /* 0x000000201c1c722b */ /* 0x000fe4000000001e */
[----:B------:R-:W-:-:S08]  /*1e60*/  DADD R30, -RZ, |R18| ;  /* 0x00000000ff1e7229 */ /* 0x000fd00000000512 */
[----:B------:R-:W-:Y:S02]  /*1e70*/  FFMA R32, RZ, R35, R29 ;  /* 0x00000023ff207223 */ /* 0x000fe4000000001d */
[----:B------:R-:W-:-:S03]  /*1e80*/  FSETP.GEU.AND P1, PT, |R31|, 6.5827683646048100446e-37, PT ;  /* 0x036000001f00780b */ /* 0x000fc60003f2e200 */
[----:B------:R-:W-:-:S13]  /*1e90*/  FSETP.GT.AND P0, PT, |R32|, 1.469367938527859385e-39, PT ;  /* 0x001000002000780b */ /* 0x000fda0003f04200 */
[----:B------:R-:W-:Y:S05]  /*1ea0*/  @P0 BRA P1, `(.L_x_115) ;  /* 0x0000000000140947 */ /* 0x000fea0000800000 */
[----:B------:R-:W-:Y:S01]  /*1eb0*/  IMAD.MOV.U32 R32, RZ, RZ, R30 ;  /* 0x000000ffff207224 */ /* 0x000fe200078e001e */
[----:B------:R-:W-:Y:S01]  /*1ec0*/  MOV R30, 0x1f00 ;  /* 0x00001f00001e7802 */ /* 0x000fe20000000f00 */
[----:B------:R-:W-:Y:S02]  /*1ed0*/  IMAD.MOV.U32 R28, RZ, RZ, R34 ;  /* 0x000000ffff1c7224 */ /* 0x000fe400078e0022 */
[----:B------:R-:W-:-:S07]  /*1ee0*/  IMAD.MOV.U32 R29, RZ, RZ, R35 ;  /* 0x000000ffff1d7224 */ /* 0x000fce00078e0023 */
[----:B------:R-:W-:Y:S05]  /*1ef0*/  CALL.REL.NOINC `($__internal_0_$__cuda_sm20_div_rn_f64_full) ;  /* 0x0000008c00b07944 */ /* 0x000fea0003c00000 */
.L_x_115:
[----:B------:R-:W-:Y:S05]  /*1f00*/  BSYNC.RECONVERGENT B3 ;  /* 0x0000000000037941 */ /* 0x000fea0003800200 */
.L_x_114:
[----:B------:R-:W-:Y:S01]  /*1f10*/  IMAD.MOV.U32 R68, RZ, RZ, R28 ;  /* 0x000000ffff447224 */ /* 0x000fe200078e001c */
[----:B------:R-:W-:Y:S01]  /*1f20*/  LOP3.LUT R71, R77, 0x80000000, R19, 0xb8, !PT ;  /* 0x800000004d477812 */ /* 0x000fe200078eb813 */
[----:B------:R-:W-:Y:S02]  /*1f30*/  IMAD.MOV.U32 R69, RZ, RZ, R29 ;  /* 0x000000ffff457224 */ /* 0x000fe400078e001d */
[----:B------:R-:W-:-:S07]  /*1f40*/  IMAD.MOV.U32 R70, RZ, RZ, R76 ;  /* 0x000000ffff467224 */ /* 0x000fce00078e004c */
.L_x_111:
[----:B------:R-:W-:Y:S05]  /*1f50*/  BSYNC.RECONVERGENT B2 ;  /* 0x0000000000027941 */ /* 0x000fea0003800200 */
.L_x_105:
[----:B------:R-:W-:-:S13]  /*1f60*/  ISETP.NE.AND P0, PT, R12, 0x2, PT ;  /* 0x000000020c00780c */ /* 0x000fda0003f05270 */
[----:B------:R-:W-:Y:S05]  /*1f70*/  @!P0 BRA `(.L_x_116) ;  /* 0x0000000000148947 */ /* 0x000fea0003800000 */
[----:B------:R-:W-:-:S13]  /*1f80*/  ISETP.NE.AND P0, PT, R12, 0x1, PT ;  /* 0x000000010c00780c */ /* 0x000fda0003f05270 */
[----:B------:R-:W-:Y:S05]  /*1f90*/  @P0 BRA `(.L_x_104) ;  /* 0x0000000000140947 */ /* 0x000fea0003800000 */
[----:B------:R-:W-:Y:S02]  /*1fa0*/  DADD R68, R68, R68 ;  /* 0x0000000044447229 */ /* 0x000fe40000000044 */
[----:B------:R-:W-:Y:S01]  /*1fb0*/  DADD R70, R70, R70 ;  /* 0x0000000046467229 */ /* 0x000fe20000000046 */
[----:B------:R-:W-:Y:S10]  /*1fc0*/  BRA `(.L_x_104) ;  /* 0x0000000000087947 */ /* 0x000ff40003800000 */
.L_x_116:
[----:B------:R-:W-:Y:S02]  /*1fd0*/  DMUL R68, R68, 0.5 ;  /* 0x3fe0000044447828 */ /* 0x000fe40000000000 */
[----:B------:R-:W-:-:S11]  /*1fe0*/  DMUL R70, R70, 0.5 ;  /* 0x3fe0000046467828 */ /* 0x000fd60000000000 */
.L_x_104:
[----:B------:R-:W-:Y:S05]  /*1ff0*/  BSYNC.RECONVERGENT B1 ;  /* 0x0000000000017941 */ /* 0x000fea0003800200 */
.L_x_103:
[----:B------:R-:W-:Y:S01]  /*2000*/  LOP3.LUT P0, RZ, R56, 0x7fffffff, R57, 0xf8, !PT ;  /* 0x7fffffff38ff7812 */ /* 0x000fe2000780f839 */
[----:B------:R-:W-:Y:S02]  /*2010*/  IMAD.MOV.U32 R76, RZ, RZ, R50 ;  /* 0x000000ffff4c7224 */ /* 0x000fe400078e0032 */
[----:B------:R-:W-:Y:S02]  /*2020*/  IMAD.MOV.U32 R77, RZ, RZ, R51 ;  /* 0x000000ffff4d7224 */ /* 0x000fe400078e0033 */
[----:B------:R-:W-:Y:S02]  /*2030*/  IMAD.MOV.U32 R28, RZ, RZ, R56 ;  /* 0x000000ffff1c7224 */ /* 0x000fe400078e0038 */
[----:B------:R-:W-:-:S06]  /*2040*/  IMAD.MOV.U32 R29, RZ, RZ, R57 ;  /* 0x000000ffff1d7224 */ /* 0x000fcc00078e0039 */
[----:B------:R-:W-:Y:S05]  /*2050*/  @!P0 BRA `(.L_x_117) ;  /* 0x0000001000708947 */ /* 0x000fea0003800000 */
[----:B------:R-:W-:-:S13]  /*2060*/  LOP3.LUT P0, RZ, R58, 0x7fffffff, R59, 0xf8, !PT ;  /* 0x7fffffff3aff7812 */ /* 0x000fda000780f83b */
[----:B------:R-:W-:Y:S05]  /*2070*/  @P0 BRA `(.L_x_118) ;  /* 0x0000000400640947 */ /* 0x000fea0003800000 */
[----:B------:R-:W-:Y:S01]  /*2080*/  DSETP.NEU.AND P0, PT, |R56|, +INF , PT ;  /* 0x7ff000003800742a */ /* 0x000fe20003f0d200 */
[----:B------:R-:W-:Y:S02]  /*2090*/  IMAD.MOV.U32 R72, RZ, RZ, 0x1 ;  /* 0x00000001ff487424 */ /* 0x000fe400078e00ff */
[----:B------:R-:W-:Y:S02]  /*20a0*/  IMAD.MOV.U32 R64, RZ, RZ, R52 ;  /* 0x000000ffff407224 */ /* 0x000fe400078e0034 */
[----:B------:R-:W-:-:S09]  /*20b0*/  IMAD.MOV.U32 R65, RZ, RZ, R53 ;  /* 0x000000ffff417224 */ /* 0x000fd200078e0035 */
[----:B------:R-:W-:Y:S05]  /*20c0*/  @!P0 BRA `(.L_x_119) ;  /* 0x0000000000388947 */ /* 0x000fea0003800000 */
[----:B------:R-:W-:Y:S01]  /*20d0*/  DSETP.GE.AND P0, PT, |R56|, 2.14748364800000000000e+09, PT ;  /* 0x41e000003800742a */ /* 0x000fe20003f06200 */
[----:B------:R-:W-:Y:S02]  /*20e0*/  IMAD.U32 R31, RZ, RZ, UR18 ;  /* 0x00000012ff1f7e24 */ /* 0x000fe4000f8e00ff */
[----:B------:R-:W-:Y:S02]  /*20f0*/  IMAD.MOV.U32 R64, RZ, RZ, R54 ;  /* 0x000000ffff407224 */ /* 0x000fe400078e0036 */
[----:B------:R-:W-:-:S09]  /*2100*/  IMAD.MOV.U32 R65, RZ, RZ, R55 ;  /* 0x000000ffff417224 */ /* 0x000fd200078e0037 */
[----:B------:R-:W-:Y:S05]  /*2110*/  @!P0 BRA `(.L_x_120) ;  /* 0x0000000000208947 */ /* 0x000fea0003800000 */
[----:B------:R-:W-:Y:S01]  /*2120*/  BSSY.RECONVERGENT B3, `(.L_x_121) ;  /* 0x0000005000037945 */ /* 0x000fe20003800200 */
[----:B------:R-:W-:Y:S01]  /*2130*/  IMAD.MOV.U32 R30, RZ, RZ, R56 ;  /* 0x000000ffff1e7224 */ /* 0x000fe200078e0038 */
[----:B------:R-:W-:Y:S01]  /*2140*/  MOV R64, 0x2170 ;  /* 0x0000217000407802 */ /* 0x000fe20000000f00 */
[----:B------:R-:W-:-:S07]  /*2150*/  IMAD.MOV.U32 R65, RZ, RZ, R57 ;  /* 0x000000ffff417224 */ /* 0x000fce00078e0039 */
[----:B------:R-:W-:Y:S05]  /*2160*/  CALL.REL.NOINC `($_ZN3cub18CUB_300001_SM_10006detail9transform16transform_kernelINS2_10policy_hubILb1EN4cuda3std3__45tupleIJN6thrust24THRUST_300001_SM_1000_NS6detail15normal_iteratorINSA_10device_ptrIdEEEEEEEE10policy1000El5greenNSC_INSD_INSA_7complexIdEEEEEEJPdEEEvT0_iT1_T2_DpNS2_10kernel_argIT3_EE$__internal_trig_reduction_slowpathd) ;  /* 0x00000094005c7944 */ /* 0x000fea0003c00000 */
[----:B------:R-:W-:Y:S05]  /*2170*/  BSYNC.RECONVERGENT B3 ;  /* 0x0000000000037941 */ /* 0x000fea0003800200 */
.L_x_121:
[----:B------:R-:W-:Y:S02]  /*2180*/  IMAD.MOV.U32 R64, RZ, RZ, R28 ;  /* 0x000000ffff407224 */ /* 0x000fe400078e001c */
[----:B------:R-:W-:-:S07]  /*2190*/  IMAD.MOV.U32 R65, RZ, RZ, R29 ;  /* 0x000000ffff417224 */ /* 0x000fce00078e001d */
.L_x_120:
[----:B------:R-:W-:-:S07]  /*21a0*/  VIADD R72, R31, 0x1 ;  /* 0x000000011f487836 */ /* 0x000fce0000000000 */
.L_x_119:
[----:B------:R-:W-:-:S05]  /*21b0*/  IMAD.SHL.U32 R28, R72, 0x40, RZ ;  /* 0x00000040481c7824 */ /* 0x000fca00078e00ff */
[----:B------:R-:W-:-:S04]  /*21c0*/  LOP3.LUT R28, R28, 0x40, RZ, 0xc0, !PT ;  /* 0x000000401c1c7812 */ /* 0x000fc800078ec0ff */
[----:B------:R-:W-:-:S05]  /*21d0*/  IADD3 R74, P0, PT, R28, UR14, RZ ;  /* 0x0000000e1c4a7c10 */ /* 0x000fca000ff1e0ff */
[----:B------:R-:W-:-:S05]  /*21e0*/  IMAD.X R75, RZ, RZ, UR15, P0 ;  /* 0x0000000fff4b7e24 */ /* 0x000fca00080e06ff */
[----:B------:R-:W2:Y:S04]  /*21f0*/  LDG.E.128.CONSTANT R28, desc[UR16][R74.64] ;  /* 0x000000104a1c7981 */ /* 0x000ea8000c1e9d00 */
[----:B------:R-:W3:Y:S04]  /*2200*/  LDG.E.128.CONSTANT R32, desc[UR16][R74.64+0x10] ;  /* 0x000010104a207981 */ /* 0x000ee8000c1e9d00 */
[----:B------:R-:W4:Y:S01]  /*2210*/  LDG.E.128.CONSTANT R36, desc[UR16][R74.64+0x20] ;  /* 0x000020104a247981 */ /* 0x000f22000c1e9d00 */
[----:B------:R-:W-:Y:S01]  /*2220*/  LOP3.LUT R66, R72, 0x1, RZ, 0xc0, !PT ;  /* 0x0000000148427812 */ /* 0x000fe200078ec0ff */
[----:B------:R-:W-:-:S02]  /*2230*/  IMAD.MOV.U32 R76, RZ, RZ, 0x20fd8164 ;  /* 0x20fd8164ff4c7424 */ /* 0x000fc400078e00ff */
[----:B------:R-:W-:Y:S01]  /*2240*/  IMAD.MOV.U32 R73, RZ, RZ, 0x3da8ff83 ;  /* 0x3da8ff83ff497424 */ /* 0x000fe200078e00ff */
[----:B------:R-:W-:Y:S01]  /*2250*/  ISETP.NE.U32.AND P0, PT, R66, 0x1, PT ;  /* 0x000000014200780c */ /* 0x000fe20003f05070 */
[----:B------:R-:W-:-:S03]  /*2260*/  DMUL R66, R64, R64 ;  /* 0x0000004040427228 */ /* 0x000fc60000000000 */
[----:B------:R-:W-:Y:S02]  /*2270*/  FSEL R76, R76, -8.06006814911005101289e+34, !P0 ;  /* 0xf9785eba4c4c7808 */ /* 0x000fe40004000000 */
[----:B------:R-:W-:-:S06]  /*2280*/  FSEL R77, -R73, 0.11223486810922622681, !P0 ;  /* 0x3de5db65494d7808 */ /* 0x000fcc0004000100 */
[----:B--2---:R-:W-:-:S08]  /*2290*/  DFMA R28, R66, R76, R28 ;  /* 0x0000004c421c722b */ /* 0x004fd0000000001c */
[----:B------:R-:W-:-:S08]  /*22a0*/  DFMA R28, R66, R28, R30 ;  /* 0x0000001c421c722b */ /* 0x000fd0000000001e */
[----:B---3--:R-:W-:-:S08]  /*22b0*/  DFMA R28, R66, R28, R32 ;  /* 0x0000001c421c722b */ /* 0x008fd00000000020 */
[----:B------:R-:W-:-:S08]  /*22c0*/  DFMA R28, R66, R28, R34 ;  /* 0x0000001c421c722b */ /* 0x000fd00000000022 */
[----:B----4-:R-:W-:-:S08]  /*22d0*/  DFMA R28, R66, R28, R36 ;  /* 0x0000001c421c722b */ /* 0x010fd00000000024 */
[----:B------:R-:W-:-:S08]  /*22e0*/  DFMA R28, R66, R28, R38 ;  /* 0x0000001c421c722b */ /* 0x000fd00000000026 */
[----:B------:R-:W-:Y:S02]  /*22f0*/  DFMA R30, R28, R64, R64 ;  /* 0x000000401c1e722b */ /* 0x000fe40000000040 */
[----:B------:R-:W-:Y:S01]  /*2300*/  DFMA R28, R66, R28, 1 ;  /* 0x3ff00000421c742b */ /* 0x000fe2000000001c */
[----:B------:R-:W-:Y:S02]  /*2310*/  IMAD.MOV.U32 R64, RZ, RZ, R48 ;  /* 0x000000ffff407224 */ /* 0x000fe400078e0030 */
[----:B------:R-:W-:-:S07]  /*2320*/  IMAD.MOV.U32 R65, RZ, RZ, R49 ;  /* 0x000000ffff417224 */ /* 0x000fce00078e0031 */
[----:B------:R-:W-:Y:S02]  /*2330*/  FSEL R30, R28, R30, !P0 ;  /* 0x0000001e1c1e7208 */ /* 0x000fe40004000000 */
[----:B------:R-:W-:Y:S02]  /*2340*/  FSEL R31, R29, R31, !P0 ;  /* 0x0000001f1d1f7208 */ /* 0x000fe40004000000 */
[----:B------:R-:W-:Y:S01]  /*2350*/  LOP3.LUT P0, RZ, R72, 0x2, RZ, 0xc0, !PT ;  /* 0x0000000248ff7812 */ /* 0x000fe2000780c0ff */
[----:B------:R-:W-:-:S03]  /*2360*/  IMAD.U32 R72, RZ, RZ, UR11 ;  /* 0x0000000bff487e24 */ /* 0x000fc6000f8e00ff */
[----:B------:R-:W-:-:S10]  /*2370*/  DADD R28, RZ, -R30 ;  /* 0x00000000ff1c7229 */ /* 0x000fd4000000081e */
[----:B------:R-:W-:Y:S02]  /*2380*/  FSEL R76, R30, R28, !P0 ;  /* 0x0000001c1e4c7208 */ /* 0x000fe40004000000 */
[----:B------:R-:W-:Y:S01]  /*2390*/  FSEL R77, R31, R29, !P0 ;  /* 0x0000001d1f4d7208 */ /* 0x000fe20004000000 */
[----:B------:R-:W-:Y:S06]  /*23a0*/  BRA.U UP0, `(.L_x_122) ;  /* 0x0000000100247547 */ /* 0x000fec000b800000 */
[----:B------:R-:W-:Y:S01]  /*23b0*/  BSSY.RECONVERGENT B3, `(.L_x_123) ;  /* 0x0000005000037945 */ /* 0x000fe20003800200 */
[----:B------:R-:W-:Y:S01]  /*23c0*/  IMAD.MOV.U32 R30, RZ, RZ, R56 ;  /* 0x000000ffff1e7224 */ /* 0x000fe200078e0038 */
[----:B------:R-:W-:Y:S01]  /*23d0*/  MOV R64, 0x2400 ;  /* 0x0000240000407802 */ /* 0x000fe20000000f00 */
[----:B------:R-:W-:-:S07]  /*23e0*/  IMAD.MOV.U32 R65, RZ, RZ, R57 ;  /* 0x000000ffff417224 */ /* 0x000fce00078e0039 */
[----:B------:R-:W-:Y:S05]  /*23f0*/  CALL.REL.NOINC `($_ZN3cub18CUB_300001_SM_10006detail9transform16transform_kernelINS2_10policy_hubILb1EN4cuda3std3__45tupleIJN6thrust24THRUST_300001_SM_1000_NS6detail15normal_iteratorINSA_10device_ptrIdEEEEEEEE10policy1000El5greenNSC_INSD_INSA_7complexIdEEEEEEJPdEEEvT0_iT1_T2_DpNS2_10kernel_argIT3_EE$__internal_trig_reduction_slowpathd) ;  /* 0x0000009000b87944 */ /* 0x000fea0003c00000 */
[----:B------:R-:W-:Y:S05]  /*2400*/  BSYNC.RECONVERGENT B3 ;  /* 0x0000000000037941 */ /* 0x000fea0003800200 */
.L_x_123:
[----:B------:R-:W-:Y:S02]  /*2410*/  IMAD.MOV.U32 R72, RZ, RZ, R31 ;  /* 0x000000ffff487224 */ /* 0x000fe400078e001f */
[----:B------:R-:W-:Y:S02]  /*2420*/  IMAD.MOV.U32 R64, RZ, RZ, R28 ;  /* 0x000000ffff407224 */ /* 0x000fe400078e001c */
[----:B------:R-:W-:-:S07]  /*2430*/  IMAD.MOV.U32 R65, RZ, RZ, R29 ;  /* 0x000000ffff417224 */ /* 0x000fce00078e001d */
.L_x_122:
        /* <DEDUP_REMOVED lines=21> */
[----:B------:R-:W-:-:S10]  /*2590*/  DFMA R28, R66, R28, 1 ;  /* 0x3ff00000421c742b */ /* 0x000fd4000000001c */
[----:B------:R-:W-:Y:S02]  /*25a0*/  FSEL R30, R28, R30, !P0 ;  /* 0x0000001e1c1e7208 */ /* 0x000fe40004000000 */
[----:B------:R-:W-:Y:S02]  /*25b0*/  FSEL R31, R29, R31, !P0 ;  /* 0x0000001f1d1f7208 */ /* 0x000fe40004000000 */
[----:B------:R-:W-:-:S04]  /*25c0*/  LOP3.LUT P0, RZ, R72, 0x2, RZ, 0xc0, !PT ;  /* 0x0000000248ff7812 */ /* 0x000fc8000780c0ff */
[----:B------:R-:W-:-:S10]  /*25d0*/  DADD R28, RZ, -R30 ;  /* 0x00000000ff1c7229 */ /* 0x000fd4000000081e */
[----:B------:R-:W-:Y:S02]  /*25e0*/  FSEL R28, R30, R28, !P0 ;  /* 0x0000001c1e1c7208 */ /* 0x000fe40004000000 */
[----:B------:R-:W-:Y:S01]  /*25f0*/  FSEL R29, R31, R29, !P0 ;  /* 0x0000001d1f1d7208 */ /* 0x000fe20004000000 */
[----:B------:R-:W-:Y:S06]  /*2600*/  BRA `(.L_x_117) ;  /* 0x0000000c00047947 */ /* 0x000fec0003800000 */
.L_x_118:
[----:B------:R-:W-:Y:S01]  /*2610*/  ISETP.GT.U32.AND P0, PT, R10, 0x7fefffff, PT ;  /* 0x7fefffff0a00780c */ /* 0x000fe20003f04070 */
[----:B------:R-:W-:Y:S02]  /*2620*/  IMAD.MOV.U32 R76, RZ, RZ, R6 ;  /* 0x000000ffff4c7224 */ /* 0x000fe400078e0006 */
[----:B------:R-:W-:Y:S02]  /*2630*/  IMAD.MOV.U32 R77, RZ, RZ, R7 ;  /* 0x000000ffff4d7224 */ /* 0x000fe400078e0007 */
[----:B------:R-:W-:Y:S02]  /*2640*/  IMAD.MOV.U32 R28, RZ, RZ, R8 ;  /* 0x000000ffff1c7224 */ /* 0x000fe400078e0008 */
[----:B------:R-:W-:-:S06]  /*2650*/  IMAD.MOV.U32 R29, RZ, RZ, R9 ;  /* 0x000000ffff1d7224 */ /* 0x000fcc00078e0009 */
[----:B------:R-:W-:Y:S05]  /*2660*/  @P0 BRA `(.L_x_117) ;  /* 0x0000000800ec0947 */ /* 0x000fea0003800000 */
[----:B------:R-:W-:-:S13]  /*2670*/  ISETP.GT.U32.AND P0, PT, R11, 0x108aa2, PT ;  /* 0x00108aa20b00780c */ /* 0x000fda0003f04070 */
        /* <DEDUP_REMOVED lines=17> */
.L_x_127:
[----:B------:R-:W-:Y:S02]  /*2790*/  IMAD.MOV.U32 R64, RZ, RZ, R28 ;  /* 0x000000ffff407224 */ /* 0x000fe400078e001c */
[----:B------:R-:W-:-:S07]  /*27a0*/  IMAD.MOV.U32 R65, RZ, RZ, R29 ;  /* 0x000000ffff417224 */ /* 0x000fce00078e001d */
.L_x_126:
[----:B------:R-:W-:-:S07]  /*27b0*/  VIADD R72, R31, 0x1 ;  /* 0x000000011f487836 */ /* 0x000fce0000000000 */
.L_x_125:
        /* <DEDUP_REMOVED lines=30> */
[----:B------:R-:W-:-:S06]  /*29a0*/  FSEL R77, R31, R29, !P0 ;  /* 0x0000001d1f4d7208 */ /* 0x000fcc0004000000 */
[----:B------:R-:W-:-:S08]  /*29b0*/  DMUL R76, R46, R76 ;  /* 0x0000004c2e4c7228 */ /* 0x000fd00000000000 */
[----:B------:R-:W-:Y:S01]  /*29c0*/  DMUL R76, R44, R76 ;  /* 0x0000004c2c4c7228 */ /* 0x000fe20000000000 */
[----:B------:R-:W-:Y:S10]  /*29d0*/  BRA.U UP0, `(.L_x_128) ;  /* 0x0000000100247547 */ /* 0x000ff4000b800000 */
[----:B------:R-:W-:Y:S01]  /*29e0*/  BSSY.RECONVERGENT B3, `(.L_x_129) ;  /* 0x0000005000037945 */ /* 0x000fe20003800200 */
[----:B------:R-:W-:Y:S01]  /*29f0*/  IMAD.MOV.U32 R30, RZ, RZ, R56 ;  /* 0x000000ffff1e7224 */ /* 0x000fe200078e0038 */
[----:B------:R-:W-:Y:S01]  /*2a00*/  MOV R64, 0x2a30 ;  /* 0x00002a3000407802 */ /* 0x000fe20000000f00 */
[----:B------:R-:W-:-:S07]  /*2a10*/  IMAD.MOV.U32 R65, RZ, RZ, R57 ;  /* 0x000000ffff417224 */ /* 0x000fce00078e0039 */
[----:B------:R-:W-:Y:S05]  /*2a20*/  CALL.REL.NOINC `($_ZN3cub18CUB_300001_SM_10006detail9transform16transform_kernelINS2_10policy_hubILb1EN4cuda3std3__45tupleIJN6thrust24THRUST_300001_SM_1000_NS6detail15normal_iteratorINSA_10device_ptrIdEEEEEEEE10policy1000El5greenNSC_INSD_INSA_7complexIdEEEEEEJPdEEEvT0_iT1_T2_DpNS2_10kernel_argIT3_EE$__internal_trig_reduction_slowpathd) ;  /* 0x0000008c002c7944 */ /* 0x000fea0003c00000 */
[----:B------:R-:W-:Y:S05]  /*2a30*/  BSYNC.RECONVERGENT B3 ;  /* 0x0000000000037941 */ /* 0x000fea0003800200 */
.L_x_129:
[----:B------:R-:W-:Y:S02]  /*2a40*/  IMAD.MOV.U32 R72, RZ, RZ, R31 ;  /* 0x000000ffff487224 */ /* 0x000fe400078e001f */
[----:B------:R-:W-:Y:S02]  /*2a50*/  IMAD.MOV.U32 R64, RZ, RZ, R28 ;  /* 0x000000ffff407224 */ /* 0x000fe400078e001c */
[----:B------:R-:W-:-:S07]  /*2a60*/  IMAD.MOV.U32 R65, RZ, RZ, R29 ;  /* 0x000000ffff417224 */ /* 0x000fce00078e001d */
.L_x_128:
        /* <DEDUP_REMOVED lines=8> */
[----:B------:R-:W-:Y:S01]  /*2af0*/  IMAD.MOV.U32 R78, RZ, RZ, 0x20fd8164 ;  /* 0x20fd8164ff4e7424 */ /* 0x000fe200078e00ff */
[----:B------:R-:W-:Y:S01]  /*2b00*/  DMUL R76, R42, R76 ;  /* 0x0000004c2a4c7228 */ /* 0x000fe20000000000 */
        /* <DEDUP_REMOVED lines=18> */
[----:B------:R-:W-:-:S06]  /*2c30*/  FSEL R29, R31, R29, !P0 ;  /* 0x0000001d1f1d7208 */ /* 0x000fcc0004000000 */
[----:B------:R-:W-:-:S08]  /*2c40*/  DMUL R28, R46, R28 ;  /* 0x0000001c2e1c7228 */ /* 0x000fd00000000000 */
[----:B------:R-:W-:-:S08]  /*2c50*/  DMUL R28, R44, R28 ;  /* 0x0000001c2c1c7228 */ /* 0x000fd00000000000 */
[----:B------:R-:W-:Y:S01]  /*2c60*/  DMUL R28, R42, R28 ;  /* 0x0000001c2a1c7228 */ /* 0x000fe20000000000 */
[----:B------:R-:W-:Y:S10]  /*2c70*/  BRA `(.L_x_117) ;  /* 0x0000000400687947 */ /* 0x000ff40003800000 */
.L_x_124:
        /* <DEDUP_REMOVED lines=16> */
.L_x_132:
[----:B------:R-:W-:Y:S02]  /*2d80*/  IMAD.MOV.U32 R64, RZ, RZ, R28 ;  /* 0x000000ffff407224 */ /* 0x000fe400078e001c */
[----:B------:R-:W-:-:S07]  /*2d90*/  IMAD.MOV.U32 R65, RZ, RZ, R29 ;  /* 0x000000ffff417224 */ /* 0x000fce00078e001d */
.L_x_131:
[----:B------:R-:W-:-:S07]  /*2da0*/  VIADD R72, R31, 0x1 ;  /* 0x000000011f487836 */ /* 0x000fce0000000000 */
.L_x_130:
        /* <DEDUP_REMOVED lines=38> */
.L_x_134:
[----:B------:R-:W-:Y:S02]  /*3010*/  IMAD.MOV.U32 R72, RZ, RZ, R31 ;  /* 0x000000ffff487224 */ /* 0x000fe400078e001f */
[----:B------:R-:W-:Y:S02]  /*3020*/  IMAD.MOV.U32 R64, RZ, RZ, R28 ;  /* 0x000000ffff407224 */ /* 0x000fe400078e001c */
[----:B------:R-:W-:-:S07]  /*3030*/  IMAD.MOV.U32 R65, RZ, RZ, R29 ;  /* 0x000000ffff417224 */ /* 0x000fce00078e001d */
.L_x_133:
        /* <DEDUP_REMOVED lines=29> */
[----:B------:R-:W-:-:S11]  /*3210*/  DMUL R28, R50, R28 ;  /* 0x0000001c321c7228 */ /* 0x000fd60000000000 */
.L_x_117:
[----:B------:R-:W-:Y:S02]  /*3220*/  IMAD.U32 R30, RZ, RZ, UR7 ;  /* 0x00000007ff1e7e24 */ /* 0x000fe4000f8e00ff */
[----:B------:R-:W-:Y:S02]  /*3230*/  IMAD.U32 R31, RZ, RZ, UR4 ;  /* 0x00000004ff1f7e24 */ /* 0x000fe4000f8e00ff */
[----:B------:R-:W-:-:S06]  /*3240*/  IMAD.WIDE R30, R0, 0x8, R30 ;  /* 0x00000008001e7825 */ /* 0x000fcc00078e021e */
[----:B------:R-:W2:Y:S01]  /*3250*/  LDG.E.64 R30, desc[UR16][R30.64] ;  /* 0x000000101e1e7981 */ /* 0x000ea2000c1e1b00 */
[C---:B------:R-:W-:Y:S01]  /*3260*/  DMUL R72, R28.reuse, R70 ;  /* 0x000000461c487228 */ /* 0x040fe20000000000 */
[----:B------:R-:W-:Y:S01]  /*3270*/  BSSY.RECONVERGENT B3, `(.L_x_135) ;  /* 0x0000249000037945 */ /* 0x000fe20003800200 */
[----:B------:R-:W-:Y:S02]  /*3280*/  DMUL R28, R28, R68 ;  /* 0x000000441c1c7228 */ /* 0x000fe40000000000 */
[----:B------:R-:W-:-:S04]  /*3290*/  DMUL R32, RZ, UR12 ;  /* 0x0000000cff207c28 */ /* 0x000fc80008000000 */
[C---:B------:R-:W-:Y:S02]  /*32a0*/  DFMA R72, R76.reuse, R68, -R72 ;  /* 0x000000444c48722b */ /* 0x040fe40000000848 */
[----:B------:R-:W-:Y:S02]  /*32b0*/  DFMA R70, R76, R70, R28 ;  /* 0x000000464c46722b */ /* 0x000fe4000000001c */
[C---:B--2---:R-:W-:Y:S02]  /*32c0*/  DMUL R74, R30.reuse, UR12 ;  /* 0x0000000c1e4a7c28 */ /* 0x044fe40008000000 */
[----:B------:R-:W-:-:S08]  /*32d0*/  DMUL R28, R30, R32 ;  /* 0x000000201e1c7228 */ /* 0x000fd00000000000 */
[----:B------:R-:W-:-:S04]  /*32e0*/  LOP3.LUT R35, R75, 0x7fffffff, RZ, 0xc0, !PT ;  /* 0x7fffffff4b237812 */ /* 0x000fc800078ec0ff */
[----:B------:R-:W-:-:S13]  /*32f0*/  LOP3.LUT P0, RZ, R35, R74, RZ, 0xfc, !PT ;  /* 0x0000004a23ff7212 */ /* 0x000fda000780fcff */
[----:B------:R-:W-:Y:S05]  /*3300*/  @P0 BRA `(.L_x_136) ;  /* 0x0000000000f00947 */ /* 0x000fea0003800000 */
[----:B------:R-:W-:Y:S01]  /*3310*/  IMAD.MOV.U32 R30, RZ, RZ, 0x652b82fe ;  /* 0x652b82feff1e7424 */ /* 0x000fe200078e00ff */
[----:B------:R-:W-:Y:S01]  /*3320*/  UMOV UR20, 0xfefa39ef ;  /* 0xfefa39ef00147882 */ /* 0x000fe20000000000 */
[----:B------:R-:W-:Y:S01]  /*3330*/  IMAD.MOV.U32 R31, RZ, RZ, 0x3ff71547 ;  /* 0x3ff71547ff1f7424 */ /* 0x000fe200078e00ff */
[----:B------:R-:W-:Y:S01]  /*3340*/  UMOV UR21, 0x3fe62e42 ;  /* 0x3fe62e4200157882 */ /* 0x000fe20000000000 */
[----:B------:R-:W-:-:S04]  /*3350*/  FSETP.GEU.AND P0, PT, |R29|, 4.1917929649353027344, PT ;  /* 0x4086232b1d00780b */ /* 0x000fc80003f0e200 */
[----:B------:R-:W-:-:S08]  /*3360*/  DFMA R30, R28, R30, 6.75539944105574400000e+15 ;  /* 0x433800001c1e742b */ /* 0x000fd0000000001e */
[----:B------:R-:W-:-:S08]  /*3370*/  DADD R32, R30, -6.75539944105574400000e+15 ;  /* 0xc33800001e207429 */ /* 0x000fd00000000000 */
[----:B------:R-:W-:Y:S01]  /*3380*/  DFMA R34, R32, -UR20, R28 ;  /* 0x8000001420227c2b */ /* 0x000fe2000800001c */
[----:B------:R-:W-:Y:S01]  /*3390*/  UMOV UR20, 0x3b39803f ;  /* 0x3b39803f00147882 */ /* 0x000fe20000000000 */
[----:B------:R-:W-:-:S06]  /*33a0*/  UMOV UR21, 0x3c7abc9e ;  /* 0x3c7abc9e00157882 */ /* 0x000fcc0000000000 */
[----:B------:R-:W-:Y:S01]  /*33b0*/  DFMA R32, R32, -UR20, R34 ;  /* 0x8000001420207c2b */ /* 0x000fe20008000022 */
[----:B------:R-:W-:Y:S01]  /*33c0*/  UMOV UR20, 0x69ce2bdf ;  /* 0x69ce2bdf00147882 */ /* 0x000fe20000000000 */
[----:B------:R-:W-:Y:S01]  /*33d0*/  IMAD.MOV.U32 R34, RZ, RZ, -0x35dec16 ;  /* 0xfca213eaff227424 */ /* 0x000fe200078e00ff */
[----:B------:R-:W-:Y:S01]  /*33e0*/  UMOV UR21, 0x3e5ade15 ;  /* 0x3e5ade1500157882 */ /* 0x000fe20000000000 */
[----:B------:R-:W-:-:S06]  /*33f0*/  IMAD.MOV.U32 R35, RZ, RZ, 0x3e928af3 ;  /* 0x3e928af3ff237424 */ /* 0x000fcc00078e00ff */
[----:B------:R-:W-:Y:S01]  /*3400*/  DFMA R34, R32, UR20, R34 ;  /* 0x0000001420227c2b */ /* 0x000fe20008000022 */
[----:B------:R-:W-:Y:S01]  /*3410*/  UMOV UR20, 0x62401315 ;  /* 0x6240131500147882 */ /* 0x000fe20000000000 */
[----:B------:R-:W-:-:S06]  /*3420*/  UMOV UR21, 0x3ec71dee ;  /* 0x3ec71dee00157882 */ /* 0x000fcc0000000000 */
[----:B------:R-:W-:Y:S01]  /*3430*/  DFMA R34, R32, R34, UR20 ;  /* 0x0000001420227e2b */ /* 0x000fe20008000022 */
        /* <DEDUP_REMOVED lines=20> */
[----:B------:R-:W-:-:S08]  /*3580*/  DFMA R34, R32, R34, UR20 ;  /* 0x0000001420227e2b */ /* 0x000fd00008000022 */
[----:B------:R-:W-:-:S08]  /*3590*/  DFMA R34, R32, R34, 1 ;  /* 0x3ff000002022742b */ /* 0x000fd00000000022 */
[----:B------:R-:W-:-:S10]  /*35a0*/  DFMA R34, R32, R34, 1 ;  /* 0x3ff000002022742b */ /* 0x000fd40000000022 */
[----:B------:R-:W-:Y:S02]  /*35b0*/  IMAD R81, R30, 0x100000, R35 ;  /* 0x001000001e517824 */ /* 0x000fe400078e0223 */
[----:B------:R-:W-:Y:S01]  /*35c0*/  IMAD.MOV.U32 R80, RZ, RZ, R34 ;  /* 0x000000ffff507224 */ /* 0x000fe200078e0022 */
[----:B------:R-:W-:Y:S06]  /*35d0*/  @!P0 BRA `(.L_x_137) ;  /* 0x0000002000488947 */ /* 0x000fec0003800000 */
[----:B------:R-:W-:Y:S01]  /*35e0*/  FSETP.GEU.AND P1, PT, |R29|, 4.2275390625, PT ;  /* 0x408748001d00780b */ /* 0x000fe20003f2e200 */
[C---:B------:R-:W-:Y:S02]  /*35f0*/  DADD R32, R28.reuse, +INF ;  /* 0x7ff000001c207429 */ /* 0x040fe40000000000 */
[----:B------:R-:W-:-:S08]  /*3600*/  DSETP.GEU.AND P0, PT, R28, RZ, PT ;  /* 0x000000ff1c00722a */ /* 0x000fd00003f0e000 */
[----:B------:R-:W-:Y:S02]  /*3610*/  FSEL R80, R32, RZ, P0 ;  /* 0x000000ff20507208 */ /* 0x000fe40000000000 */
[----:B------:R-:W-:Y:S01]  /*3620*/  FSEL R81, R33, RZ, P0 ;  /* 0x000000ff21517208 */ /* 0x000fe20000000000 */
[----:B------:R-:W-:Y:S06]  /*3630*/  @P1 BRA `(.L_x_137) ;  /* 0x0000002000301947 */ /* 0x000fec0003800000 */
[----:B------:R-:W-:Y:S01]  /*3640*/  LEA.HI R28, R30, R30, RZ, 0x1 ;  /* 0x0000001e1e1c7211 */ /* 0x000fe200078f08ff */
[----:B------:R-:W-:-:S03]  /*3650*/  IMAD.MOV.U32 R80, RZ, RZ, R34 ;  /* 0x000000ffff507224 */ /* 0x000fc600078e0022 */
[----:B------:R-:W-:-:S05]  /*3660*/  SHF.R.S32.HI R81, RZ, 0x1, R28 ;  /* 0x00000001ff517819 */ /* 0x000fca000001141c */
[----:B------:R-:W-:Y:S02]  /*3670*/  IMAD.IADD R28, R30, 0x1, -R81 ;  /* 0x000000011e1c7824 */ /* 0x000fe400078e0a51 */
[----:B------:R-:W-:-:S03]  /*3680*/  IMAD R81, R81, 0x100000, R35 ;  /* 0x0010000051517824 */ /* 0x000fc600078e0223 */
[----:B------:R-:W-:Y:S01]  /*3690*/  LEA R29, R28, 0x3ff00000, 0x14 ;  /* 0x3ff000001c1d7811 */ /* 0x000fe200078ea0ff */
[----:B------:R-:W-:-:S06]  /*36a0*/  IMAD.MOV.U32 R28, RZ, RZ, RZ ;  /* 0x000000ffff1c7224 */ /* 0x000fcc00078e00ff */
[----:B------:R-:W-:Y:S01]  /*36b0*/  DMUL R80, R80, R28 ;  /* 0x0000001c50507228 */ /* 0x000fe20000000000 */
[----:B------:R-:W-:Y:S10]  /*36c0*/  BRA `(.L_x_137) ;  /* 0x00000020000c7947 */ /* 0x000ff40003800000 */
.L_x_136:
[----:B------:R-:W-:-:S04]  /*36d0*/  LOP3.LUT R31, R29, 0x7fffffff, RZ, 0xc0, !PT ;  /* 0x7fffffff1d1f7812 */ /* 0x000fc800078ec0ff */
[----:B------:R-:W-:-:S13]  /*36e0*/  LOP3.LUT P0, RZ, R31, R28, RZ, 0xfc, !PT ;  /* 0x0000001c1fff7212 */ /* 0x000fda000780fcff */
[----:B------:R-:W-:Y:S05]  /*36f0*/  @P0 BRA `(.L_x_138) ;  /* 0x0000000400d40947 */ /* 0x000fea0003800000 */
[----:B------:R-:W-:Y:S01]  /*3700*/  DSETP.NEU.AND P3, PT, |R74|, +INF , PT ;  /* 0x7ff000004a00742a */ /* 0x000fe20003f6d200 */
[----:B------:R-:W-:-:S13]  /*3710*/  BSSY.RECONVERGENT B4, `(.L_x_139) ;  /* 0x000001e000047945 */ /* 0x000fda0003800200 */
[----:B------:R-:W-:Y:S01]  /*3720*/  @!P3 DMUL R64, RZ, R74 ;  /* 0x0000004aff40b228 */ /* 0x000fe20000000000 */
[----:B------:R-:W-:Y:S01]  /*3730*/  @!P3 IMAD.MOV.U32 R68, RZ, RZ, 0x1 ;  /* 0x00000001ff44b424 */ /* 0x000fe200078e00ff */
[----:B------:R-:W-:Y:S09]  /*3740*/  @!P3 BRA `(.L_x_140) ;  /* 0x000000000068b947 */ /* 0x000ff20003800000 */
[----:B------:R-:W-:Y:S01]  /*3750*/  UMOV UR20, 0x6dc9c883 ;  /* 0x6dc9c88300147882 */ /* 0x000fe20000000000 */
[----:B------:R-:W-:Y:S01]  /*3760*/  UMOV UR21, 0x3fe45f30 ;  /* 0x3fe45f3000157882 */ /* 0x000fe20000000000 */
[C---:B------:R-:W-:Y:S01]  /*3770*/  DSETP.GE.AND P0, PT, |R74|.reuse, 2.14748364800000000000e+09, PT ;  /* 0x41e000004a00742a */ /* 0x040fe20003f06200 */
[----:B------:R-:W-:Y:S01]  /*3780*/  BSSY.RECONVERGENT B5, `(.L_x_141) ;  /* 0x0000015000057945 */ /* 0x000fe20003800200 */
[----:B------:R-:W-:Y:S01]  /*3790*/  DMUL R28, R74, UR20 ;  /* 0x000000144a1c7c28 */ /* 0x000fe20008000000 */
[----:B------:R-:W-:Y:S01]  /*37a0*/  UMOV UR20, 0x54442d18 ;  /* 0x54442d1800147882 */ /* 0x000fe20000000000 */
[----:B------:R-:W-:-:S04]  /*37b0*/  UMOV UR21, 0x3ff921fb ;  /* 0x3ff921fb00157882 */ /* 0x000fc80000000000 */
[----:B------:R-:W0:Y:S08]  /*37c0*/  F2I.F64 R68, R28 ;  /* 0x0000001c00447311 */ /* 0x000e300000301100 */
[----:B0-----:R-:W0:Y:S02]  /*37d0*/  I2F.F64 R64, R68 ;  /* 0x0000004400407312 */ /* 0x001e240000201c00 */
[----:B0-----:R-:W-:Y:S01]  /*37e0*/  DFMA R30, R64, -UR20, R74 ;  /* 0x80000014401e7c2b */ /* 0x001fe2000800004a */
[----:B------:R-:W-:Y:S01]  /*37f0*/  UMOV UR20, 0x33145c00 ;  /* 0x33145c0000147882 */ /* 0x000fe20000000000 */
[----:B------:R-:W-:-:S06]  /*3800*/  UMOV UR21, 0x3c91a626 ;  /* 0x3c91a62600157882 */ /* 0x000fcc0000000000 */
[----:B------:R-:W-:Y:S01]  /*3810*/  DFMA R30, R64, -UR20, R30 ;  /* 0x80000014401e7c2b */ /* 0x000fe2000800001e */
[----:B------:R-:W-:Y:S01]  /*3820*/  UMOV UR20, 0x252049c0 ;  /* 0x252049c000147882 */ /* 0x000fe20000000000 */
[----:B------:R-:W-:-:S06]  /*3830*/  UMOV UR21, 0x397b839a ;  /* 0x397b839a00157882 */ /* 0x000fcc0000000000 */
[----:B------:R-:W-:Y:S01]  /*3840*/  DFMA R64, R64, -UR20, R30 ;  /* 0x8000001440407c2b */ /* 0x000fe2000800001e */
[----:B------:R-:W-:Y:S10]  /*3850*/  @!P0 BRA `(.L_x_142) ;  /* 0x00000000001c8947 */ /* 0x000ff40003800000 */
[----:B------:R-:W-:Y:S01]  /*3860*/  IMAD.MOV.U32 R30, RZ, RZ, R74 ;  /* 0x000000ffff1e7224 */ /* 0x000fe200078e004a */
[----:B------:R-:W-:Y:S01]  /*3870*/  MOV R64, 0x38a0 ;  /* 0x000038a000407802 */ /* 0x000fe20000000f00 */
[----:B------:R-:W-:-:S07]  /*3880*/  IMAD.MOV.U32 R65, RZ, RZ, R75 ;  /* 0x000000ffff417224 */ /* 0x000fce00078e004b */
[----:B------:R-:W-:Y:S05]  /*3890*/  CALL.REL.NOINC `($_ZN3cub18CUB_300001_SM_10006detail9transform16transform_kernelINS2_10policy_hubILb1EN4cuda3std3__45tupleIJN6thrust24THRUST_300001_SM_1000_NS6detail15normal_iteratorINSA_10device_ptrIdEEEEEEEE10policy1000El5greenNSC_INSD_INSA_7complexIdEEEEEEJPdEEEvT0_iT1_T2_DpNS2_10kernel_argIT3_EE$__internal_trig_reduction_slowpathd) ;  /* 0x0000007c00907944 */ /* 0x000fea0003c00000 */
[----:B------:R-:W-:Y:S02]  /*38a0*/  IMAD.MOV.U32 R68, RZ, RZ, R31 ;  /* 0x000000ffff447224 */ /* 0x000fe400078e001f */
[----:B------:R-:W-:Y:S02]  /*38b0*/  IMAD.MOV.U32 R64, RZ, RZ, R28 ;  /* 0x000000ffff407224 */ /* 0x000fe400078e001c */
[----:B------:R-:W-:-:S07]  /*38c0*/  IMAD.MOV.U32 R65, RZ, RZ, R29 ;  /* 0x000000ffff417224 */ /* 0x000fce00078e001d */
.L_x_142:
[----:B------:R-:W-:Y:S05]  /*38d0*/  BSYNC.RECONVERGENT B5 ;  /* 0x0000000000057941 */ /* 0x000fea0003800200 */
.L_x_141:
[----:B------:R-:W-:-:S07]  /*38e0*/  VIADD R68, R68, 0x1 ;  /* 0x0000000144447836 */ /* 0x000fce0000000000 */
.L_x_140:
[----:B------:R-:W-:Y:S05]  /*38f0*/  BSYNC.RECONVERGENT B4 ;  /* 0x0000000000047941 */ /* 0x000fea0003800200 */
.L_x_139:
        /* <DEDUP_REMOVED lines=9> */
[----:B------:R-:W-:Y:S01]  /*3990*/  BSSY.RECONVERGENT B4, `(.L_x_143) ;  /* 0x000002e000047945 */ /* 0x000fe20003800200 */
        /* <DEDUP_REMOVED lines=14> */
[----:B------:R-:W-:Y:S01]  /*3a80*/  FSEL R31, R29, R65, !P0 ;  /* 0x000000411d1f7208 */ /* 0x000fe20004000000 */
[----:B------:R-:W-:Y:S01]  /*3a90*/  @!P3 DMUL R64, RZ, R74 ;  /* 0x0000004aff40b228 */ /* 0x000fe20000000000 */
[----:B------:R-:W-:Y:S01]  /*3aa0*/  LOP3.LUT P0, RZ, R68, 0x2, RZ, 0xc0, !PT ;  /* 0x0000000244ff7812 */ /* 0x000fe2000780c0ff */
[----:B------:R-:W-:-:S03]  /*3ab0*/  @!P3 IMAD.MOV.U32 R68, RZ, RZ, RZ ;  /* 0x000000ffff44b224 */ /* 0x000fc600078e00ff */
[----:B------:R-:W-:-:S10]  /*3ac0*/  DADD R28, RZ, -R30 ;  /* 0x00000000ff1c7229 */ /* 0x000fd4000000081e */
[----:B------:R-:W-:Y:S02]  /*3ad0*/  FSEL R80, R30, R28, !P0 ;  /* 0x0000001c1e507208 */ /* 0x000fe40004000000 */
[----:B------:R-:W-:Y:S01]  /*3ae0*/  FSEL R81, R31, R29, !P0 ;  /* 0x0000001d1f517208 */ /* 0x000fe20004000000 */
[----:B------:R-:W-:Y:S06]  /*3af0*/  @!P3 BRA `(.L_x_144) ;  /* 0x00000000005cb947 */ /* 0x000fec0003800000 */
[----:B------:R-:W-:Y:S01]  /*3b00*/  UMOV UR20, 0x6dc9c883 ;  /* 0x6dc9c88300147882 */ /* 0x000fe20000000000 */
[----:B------:R-:W-:Y:S01]  /*3b10*/  UMOV UR21, 0x3fe45f30 ;  /* 0x3fe45f3000157882 */ /* 0x000fe20000000000 */
[C---:B------:R-:W-:Y:S02]  /*3b20*/  DSETP.GE.AND P0, PT, |R74|.reuse, 2.14748364800000000000e+09, PT ;  /* 0x41e000004a00742a */ /* 0x040fe40003f06200 */
[----:B------:R-:W-:Y:S01]  /*3b30*/  DMUL R68, R74, UR20 ;  /* 0x000000144a447c28 */ /* 0x000fe20008000000 */
[----:B------:R-:W-:Y:S01]  /*3b40*/  UMOV UR20, 0x54442d18 ;  /* 0x54442d1800147882 */ /* 0x000fe20000000000 */
[----:B------:R-:W-:-:S08]  /*3b50*/  UMOV UR21, 0x3ff921fb ;  /* 0x3ff921fb00157882 */ /* 0x000fd00000000000 */
        /* <DEDUP_REMOVED lines=17> */
.L_x_144:
[----:B------:R-:W-:Y:S05]  /*3c70*/  BSYNC.RECONVERGENT B4 ;  /* 0x0000000000047941 */ /* 0x000fea0003800200 */
.L_x_143:
        /* <DEDUP_REMOVED lines=29> */
.L_x_138:
[----:B------:R-:W-:-:S13]  /*3e50*/  ISETP.GE.U32.AND P0, PT, R35, 0x7ff00000, PT ;  /* 0x7ff000002300780c */ /* 0x000fda0003f06070 */
[----:B------:R-:W-:Y:S05]  /*3e60*/  @!P0 BRA `(.L_x_145) ;  /* 0x0000000000348947 */ /* 0x000fea0003800000 */
[----:B------:R-:W-:-:S04]  /*3e70*/  ISETP.NE.AND P0, PT, R31, 0x7ff00000, PT ;  /* 0x7ff000001f00780c */ /* 0x000fc80003f05270 */
[----:B------:R-:W-:-:S13]  /*3e80*/  ISETP.EQ.AND P0, PT, R28, RZ, !P0 ;  /* 0x000000ff1c00720c */ /* 0x000fda0004702270 */
[----:B------:R-:W-:-:S10]  /*3e90*/  @!P0 DADD R80, R74, -R74 ;  /* 0x000000004a508229 */ /* 0x000fd4000000084a */
[----:B------:R-:W-:Y:S02]  /*3ea0*/  @!P0 IMAD.MOV.U32 R74, RZ, RZ, R80 ;  /* 0x000000ffff4a8224 */ /* 0x000fe400078e0050 */
[----:B------:R-:W-:Y:S01]  /*3eb0*/  @!P0 IMAD.MOV.U32 R75, RZ, RZ, R81 ;  /* 0x000000ffff4b8224 */ /* 0x000fe200078e0051 */
[----:B------:R-:W-:Y:S06]  /*3ec0*/  @!P0 BRA `(.L_x_137) ;  /* 0x00000018000c8947 */ /* 0x000fec0003800000 */
[----:B------:R-:W-:Y:S01]  /*3ed0*/  DADD R74, R74, -R74 ;  /* 0x000000004a4a7229 */ /* 0x000fe2000000084a */
[----:B------:R-:W-:-:S04]  /*3ee0*/  ISETP.GT.AND P0, PT, R29, -0x1, PT ;  /* 0xffffffff1d00780c */ /* 0x000fc80003f04270 */
[----:B------:R-:W-:Y:S02]  /*3ef0*/  FSEL R80, R28, RZ, P0 ;  /* 0x000000ff1c507208 */ /* 0x000fe40000000000 */
[----:B------:R-:W-:-:S03]  /*3f00*/  FSEL R81, R29, RZ, P0 ;  /* 0x000000ff1d517208 */ /* 0x000fc60000000000 */
[----:B------:R-:W-:Y:S02]  /*3f10*/  FSEL R74, R74, RZ, P0 ;  /* 0x000000ff4a4a7208 */ /* 0x000fe40000000000 */
[----:B------:R-:W-:Y:S01]  /*3f20*/  FSEL R75, R75, RZ, P0 ;  /* 0x000000ff4b4b7208 */ /* 0x000fe20000000000 */
[----:B------:R-:W-:Y:S06]  /*3f30*/  BRA `(.L_x_137) ;  /* 0x0000001400f07947 */ /* 0x000fec0003800000 */
.L_x_145:
[----:B------:R-:W-:-:S05]  /*3f40*/  VIADD R30, R29, 0xbf79d1be ;  /* 0xbf79d1be1d1e7836 */ /* 0x000fca0000000000 */
[----:B------:R-:W-:-:S13]  /*3f50*/  ISETP.GT.U32.AND P0, PT, R30, 0x108aa2, PT ;  /* 0x00108aa21e00780c */ /* 0x000fda0003f04070 */
[----:B------:R-:W-:Y:S05]  /*3f60*/  @P0 BRA `(.L_x_146) ;  /* 0x0000000c001c0947 */ /* 0x000fea0003800000 */
[----:B------:R-:W-:Y:S01]  /*3f70*/  UMOV UR20, 0x19ba0da4 ;  /* 0x19ba0da400147882 */ /* 0x000fe20000000000 */
[----:B------:R-:W-:Y:S01]  /*3f80*/  UMOV UR21, 0x40937be3 ;  /* 0x40937be300157882 */ /* 0x000fe20000000000 */
[----:B------:R-:W-:Y:S01]  /*3f90*/  IMAD.MOV.U32 R30, RZ, RZ, 0x652b82fe ;  /* 0x652b82feff1e7424 */ /* 0x000fe200078e00ff */
[----:B------:R-:W-:Y:S01]  /*3fa0*/  DADD R28, R28, -UR20 ;  /* 0x800000141c1c7e29 */ /* 0x000fe20008000000 */
[----:B------:R-:W-:Y:S01]  /*3fb0*/  IMAD.MOV.U32 R31, RZ, RZ, 0x3ff71547 ;  /* 0x3ff71547ff1f7424 */ /* 0x000fe200078e00ff */
[----:B------:R-:W-:Y:S01]  /*3fc0*/  UMOV UR20, 0xfefa39ef ;  /* 0xfefa39ef00147882 */ /* 0x000fe20000000000 */
[----:B------:R-:W-:Y:S01]  /*3fd0*/  UMOV UR21, 0x3fe62e42 ;  /* 0x3fe62e4200157882 */ /* 0x000fe20000000000 */
[----:B------:R-:W-:Y:S04]  /*3fe0*/  BSSY.RECONVERGENT B1, `(.L_x_147) ;  /* 0x0000037000017945 */ /* 0x000fe80003800200 */
[----:B------:R-:W-:-:S02]  /*3ff0*/  DFMA R30, R28, R30, 6.75539944105574400000e+15 ;  /* 0x433800001c1e742b */ /* 0x000fc4000000001e */
[----:B------:R-:W-:-:S06]  /*4000*/  FSETP.GEU.AND P0, PT, |R29|, 4.1917929649353027344, PT ;  /* 0x4086232b1d00780b */ /* 0x000fcc0003f0e200 */
        /* <DEDUP_REMOVED lines=43> */
[----:B------:R-:W-:Y:S01]  /*42c0*/  @!P1 LEA.HI R31, R30, R30, RZ, 0x1 ;  /* 0x0000001e1e1f9211 */ /* 0x000fe200078f08ff */
[----:B------:R-:W-:Y:S01]  /*42d0*/  @!P1 IMAD.MOV.U32 R28, RZ, RZ, R34 ;  /* 0x000000ffff1c9224 */ /* 0x000fe200078e0022 */
[----:B------:R-:W-:Y:S02]  /*42e0*/  FSEL R79, R33, RZ, P0 ;  /* 0x000000ff214f7208 */ /* 0x000fe40000000000 */
[----:B------:R-:W-:-:S05]  /*42f0*/  @!P1 SHF.R.S32.HI R31, RZ, 0x1, R31 ;  /* 0x00000001ff1f9819 */ /* 0x000fca000001141f */
[----:B------:R-:W-:Y:S02]  /*4300*/  @!P1 IMAD.IADD R30, R30, 0x1, -R31 ;  /* 0x000000011e1e9824 */ /* 0x000fe400078e0a1f */
[----:B------:R-:W-:-:S03]  /*4310*/  @!P1 IMAD R29, R31, 0x100000, R35 ;  /* 0x001000001f1d9824 */ /* 0x000fc600078e0223 */
[----:B------:R-:W-:Y:S01]  /*4320*/  @!P1 LEA R31, R30, 0x3ff00000, 0x14 ;  /* 0x3ff000001e1f9811 */ /* 0x000fe200078ea0ff */
[----:B------:R-:W-:-:S06]  /*4330*/  @!P1 IMAD.MOV.U32 R30, RZ, RZ, RZ ;  /* 0x000000ffff1e9224 */ /* 0x000fcc00078e00ff */
[----:B------:R-:W-:-:S11]  /*4340*/  @!P1 DMUL R78, R28, R30 ;  /* 0x0000001e1c4e9228 */ /* 0x000fd60000000000 */
.L_x_148:
[----:B------:R-:W-:Y:S05]  /*4350*/  BSYNC.RECONVERGENT B1 ;  /* 0x0000000000017941 */ /* 0x000fea0003800200 */
.L_x_147:
[C---:B------:R-:W-:Y:S01]  /*4360*/  LEA.HI R28, R79.reuse, 0xffffff09, RZ, 0xc ;  /* 0xffffff094f1c7811 */ /* 0x040fe200078f60ff */
[----:B------:R-:W-:Y:S01]  /*4370*/  DSETP.NEU.AND P3, PT, |R74|, +INF , PT ;  /* 0x7ff000004a00742a */ /* 0x000fe20003f6d200 */
[----:B------:R-:W-:Y:S01]  /*4380*/  LOP3.LUT R79, R79, 0xfffff, RZ, 0xc0, !PT ;  /* 0x000fffff4f4f7812 */ /* 0x000fe200078ec0ff */
[----:B------:R-:W-:Y:S01]  /*4390*/  BSSY.RECONVERGENT B4, `(.L_x_149) ;  /* 0x0000028000047945 */ /* 0x000fe20003800200 */
[----:B------:R-:W-:Y:S01]  /*43a0*/  LOP3.LUT R29, R28, 0xffff, RZ, 0xc0, !PT ;  /* 0x0000ffff1c1d7812 */ /* 0x000fe200078ec0ff */
[----:B------:R-:W-:Y:S01]  /*43b0*/  IMAD.MOV.U32 R76, RZ, RZ, RZ ;  /* 0x000000ffff4c7224 */ /* 0x000fe200078e00ff */
[----:B------:R-:W-:Y:S02]  /*43c0*/  LOP3.LUT R79, R79, 0x7fe00000, RZ, 0xfc, !PT ;  /* 0x7fe000004f4f7812 */ /* 0x000fe400078efcff */
[----:B------:R-:W-:-:S04]  /*43d0*/  LEA.HI R29, R29, R28, RZ, 0x11 ;  /* 0x0000001c1d1d7211 */ /* 0x000fc800078f88ff */
[----:B------:R-:W-:-:S03]  /*43e0*/  PRMT R29, R29, 0x9910, RZ ;  /* 0x000099101d1d7816 */ /* 0x000fc600000000ff */
[----:B------:R-:W-:Y:S01]  /*43f0*/  @!P3 DMUL R80, RZ, R74 ;  /* 0x0000004aff50b228 */ /* 0x000fe20000000000 */
[----:B------:R-:W-:Y:S01]  /*4400*/  SHF.R.S32.HI R29, RZ, 0x1, R29 ;  /* 0x00000001ff1d7819 */ /* 0x000fe2000001141d */
[----:B------:R-:W-:-:S03]  /*4410*/  @!P3 IMAD.MOV.U32 R68, RZ, RZ, 0x1 ;  /* 0x00000001ff44b424 */ /* 0x000fc600078e00ff */
[----:B------:R-:W-:-:S05]  /*4420*/  PRMT R77, R29, 0x9910, RZ ;  /* 0x000099101d4d7816 */ /* 0x000fca00000000ff */
[----:B------:R-:W-:Y:S01]  /*4430*/  IMAD.IADD R69, R28, 0x1, -R77 ;  /* 0x000000011c457824 */ /* 0x000fe200078e0a4d */
[----:B------:R-:W-:-:S04]  /*4440*/  LEA R77, R77, 0x3ff00000, 0x14 ;  /* 0x3ff000004d4d7811 */ /* 0x000fc800078ea0ff */
[----:B------:R-:W-:Y:S01]  /*4450*/  LEA R69, R69, 0x3ff00000, 0x14 ;  /* 0x3ff0000045457811 */ /* 0x000fe200078ea0ff */
[----:B------:R-:W-:Y:S06]  /*4460*/  @!P3 BRA `(.L_x_150) ;  /* 0x000000000068b947 */ /* 0x000fec0003800000 */
        /* <DEDUP_REMOVED lines=24> */
.L_x_152:
[----:B------:R-:W-:Y:S05]  /*45f0*/  BSYNC.RECONVERGENT B5 ;  /* 0x0000000000057941 */ /* 0x000fea0003800200 */
.L_x_151:
[----:B------:R-:W-:-:S07]  /*4600*/  VIADD R68, R68, 0x1 ;  /* 0x0000000144447836 */ /* 0x000fce0000000000 */
.L_x_150:
[----:B------:R-:W-:Y:S05]  /*4610*/  BSYNC.RECONVERGENT B4 ;  /* 0x0000000000047941 */ /* 0x000fea0003800200 */
.L_x_149:
        /* <DEDUP_REMOVED lines=22> */
[----:B------:R-:W-:Y:S02]  /*4780*/  DFMA R28, R64, R28, 1 ;  /* 0x3ff00000401c742b */ /* 0x000fe4000000001c */
[----:B------:R-:W-:-:S08]  /*4790*/  @!P3 DMUL R64, RZ, R74 ;  /* 0x0000004aff40b228 */ /* 0x000fd00000000000 */
[----:B------:R-:W-:Y:S02]  /*47a0*/  FSEL R30, R28, R80, !P0 ;  /* 0x000000501c1e7208 */ /* 0x000fe40004000000 */
[----:B------:R-:W-:Y:S02]  /*47b0*/  FSEL R31, R29, R81, !P0 ;  /* 0x000000511d1f7208 */ /* 0x000fe40004000000 */
[----:B------:R-:W-:Y:S01]  /*47c0*/  LOP3.LUT P0, RZ, R68, 0x2, RZ, 0xc0, !PT ;  /* 0x0000000244ff7812 */ /* 0x000fe2000780c0ff */
[----:B------:R-:W-:-:S03]  /*47d0*/  @!P3 IMAD.MOV.U32 R68, RZ, RZ, RZ ;  /* 0x000000ffff44b224 */ /* 0x000fc600078e00ff */
[----:B------:R-:W-:-:S10]  /*47e0*/  DADD R28, RZ, -R30 ;  /* 0x00000000ff1c7229 */ /* 0x000fd4000000081e */
[----:B------:R-:W-:Y:S02]  /*47f0*/  FSEL R80, R30, R28, !P0 ;  /* 0x0000001c1e507208 */ /* 0x000fe40004000000 */
[----:B------:R-:W-:-:S06]  /*4800*/  FSEL R81, R31, R29, !P0 ;  /* 0x0000001d1f517208 */ /* 0x000fcc0004000000 */
[----:B------:R-:W-:-:S08]  /*4810*/  DMUL R80, R78, R80 ;  /* 0x000000504e507228 */ /* 0x000fd00000000000 */
[----:B------:R-:W-:Y:S01]  /*4820*/  DMUL R80, R76, R80 ;  /* 0x000000504c507228 */ /* 0x000fe20000000000 */
[----:B------:R-:W-:Y:S10]  /*4830*/  @!P3 BRA `(.L_x_154) ;  /* 0x00000000005cb947 */ /* 0x000ff40003800000 */
[----:B------:R-:W-:Y:S01]  /*4840*/  UMOV UR20, 0x6dc9c883 ;  /* 0x6dc9c88300147882 */ /* 0x000fe20000000000 */
[----:B------:R-:W-:Y:S01]  /*4850*/  UMOV UR21, 0x3fe45f30 ;  /* 0x3fe45f3000157882 */ /* 0x000fe20000000000 */
[C---:B------:R-:W-:Y:S02]  /*4860*/  DSETP.GE.AND P0, PT, |R74|.reuse, 2.14748364800000000000e+09, PT ;  /* 0x41e000004a00742a */ /* 0x040fe40003f06200 */
        /* <DEDUP_REMOVED lines=20> */
.L_x_154:
[----:B------:R-:W-:Y:S05]  /*49b0*/  BSYNC.RECONVERGENT B4 ;  /* 0x0000000000047941 */ /* 0x000fea0003800200 */
.L_x_153:
        /* <DEDUP_REMOVED lines=9> */
[----:B------:R-:W-:-:S02]  /*4a50*/  DMUL R74, R64, R64 ;  /* 0x00000040404a7228 */ /* 0x000fc40000000000 */
[----:B------:R-:W-:Y:S01]  /*4a60*/  ISETP.NE.U32.AND P0, PT, R66, 0x1, PT ;  /* 0x000000014200780c */ /* 0x000fe20003f05070 */
[----:B------:R-:W-:-:S03]  /*4a70*/  IMAD.MOV.U32 R66, RZ, RZ, 0x20fd8164 ;  /* 0x20fd8164ff427424 */ /* 0x000fc600078e00ff */
[----:B------:R-:W-:Y:S02]  /*4a80*/  FSEL R67, -R67, 0.11223486810922622681, !P0 ;  /* 0x3de5db6543437808 */ /* 0x000fe40004000100 */
[----:B------:R-:W-:-:S06]  /*4a90*/  FSEL R66, R66, -8.06006814911005101289e+34, !P0 ;  /* 0xf9785eba42427808 */ /* 0x000fcc0004000000 */
        /* <DEDUP_REMOVED lines=10> */
[----:B------:R-:W-:Y:S01]  /*4b40*/  LOP3.LUT P0, RZ, R68, 0x2, RZ, 0xc0, !PT ;  /* 0x0000000244ff7812 */ /* 0x000fe2000780c0ff */
[----:B------:R-:W-:-:S03]  /*4b50*/  IMAD.MOV.U32 R68, RZ, RZ, RZ ;  /* 0x000000ffff447224 */ /* 0x000fc600078e00ff */
[----:B------:R-:W-:-:S03]  /*4b60*/  DADD R28, RZ, -R30 ;  /* 0x00000000ff1c7229 */ /* 0x000fc6000000081e */
[----:B------:R-:W-:-:S07]  /*4b70*/  DMUL R80, R80, R68 ;  /* 0x0000004450507228 */ /* 0x000fce0000000000 */
[----:B------:R-:W-:Y:S02]  /*4b80*/  FSEL R28, R30, R28, !P0 ;  /* 0x0000001c1e1c7208 */ /* 0x000fe40004000000 */
[----:B------:R-:W-:-:S06]  /*4b90*/  FSEL R29, R31, R29, !P0 ;  /* 0x0000001d1f1d7208 */ /* 0x000fcc0004000000 */
[----:B------:R-:W-:-:S08]  /*4ba0*/  DMUL R78, R78, R28 ;  /* 0x0000001c4e4e7228 */ /* 0x000fd00000000000 */
[----:B------:R-:W-:-:S08]  /*4bb0*/  DMUL R78, R76, R78 ;  /* 0x0000004e4c4e7228 */ /* 0x000fd00000000000 */
[----:B------:R-:W-:Y:S01]  /*4bc0*/  DMUL R74, R68, R78 ;  /* 0x0000004e444a7228 */ /* 0x000fe20000000000 */
[----:B------:R-:W-:Y:S10]  /*4bd0*/  BRA `(.L_x_137) ;  /* 0x0000000800c87947 */ /* 0x000ff40003800000 */
.L_x_146:
[----:B------:R-:W-:Y:S01]  /*4be0*/  IMAD.MOV.U32 R30, RZ, RZ, 0x652b82fe ;  /* 0x652b82feff1e7424 */ /* 0x000fe200078e00ff */
[----:B------:R-:W-:Y:S01]  /*4bf0*/  UMOV UR20, 0xfefa39ef ;  /* 0xfefa39ef00147882 */ /* 0x000fe20000000000 */
[----:B------:R-:W-:Y:S01]  /*4c00*/  IMAD.MOV.U32 R31, RZ, RZ, 0x3ff71547 ;  /* 0x3ff71547ff1f7424 */ /* 0x000fe200078e00ff */
[----:B------:R-:W-:Y:S01]  /*4c10*/  UMOV UR21, 0x3fe62e42 ;  /* 0x3fe62e4200157882 */ /* 0x000fe20000000000 */
[----:B------:R-:W-:Y:S01]  /*4c20*/  DSETP.NEU.AND P3, PT, |R74|, +INF , PT ;  /* 0x7ff000004a00742a */ /* 0x000fe20003f6d200 */
[----:B------:R-:W-:Y:S01]  /*4c30*/  FSETP.GEU.AND P0, PT, |R29|, 4.1917929649353027344, PT ;  /* 0x4086232b1d00780b */ /* 0x000fe20003f0e200 */
[----:B------:R-:W-:Y:S02]  /*4c40*/  BSSY.RECONVERGENT B1, `(.L_x_155) ;  /* 0x0000037000017945 */ /* 0x000fe40003800200 */
[----:B------:R-:W-:-:S08]  /*4c50*/  DFMA R30, R28, R30, 6.75539944105574400000e+15 ;  /* 0x433800001c1e742b */ /* 0x000fd0000000001e */
[----:B------:R-:W-:Y:S02]  /*4c60*/  DADD R32, R30, -6.75539944105574400000e+15 ;  /* 0xc33800001e207429 */ /* 0x000fe40000000000 */
[----:B------:R-:W-:-:S06]  /*4c70*/  @!P3 DMUL R64, RZ, R74 ;  /* 0x0000004aff40b228 */ /* 0x000fcc0000000000 */
        /* <DEDUP_REMOVED lines=51> */
.L_x_156:
[----:B------:R-:W-:Y:S05]  /*4fb0*/  BSYNC.RECONVERGENT B1 ;  /* 0x0000000000017941 */ /* 0x000fea0003800200 */
.L_x_155:
[----:B------:R-:W-:Y:S01]  /*4fc0*/  BSSY.RECONVERGENT B4, `(.L_x_157) ;  /* 0x000001d000047945 */ /* 0x000fe20003800200 */
[----:B------:R-:W-:-:S03]  /*4fd0*/  @!P3 IMAD.MOV.U32 R76, RZ, RZ, 0x1 ;  /* 0x00000001ff4cb424 */ /* 0x000fc600078e00ff */
[----:B------:R-:W-:Y:S05]  /*4fe0*/  @!P3 BRA `(.L_x_158) ;  /* 0x000000000068b947 */ /* 0x000fea0003800000 */
        /* <DEDUP_REMOVED lines=24> */
.L_x_160:
[----:B------:R-:W-:Y:S05]  /*5170*/  BSYNC.RECONVERGENT B5 ;  /* 0x0000000000057941 */ /* 0x000fea0003800200 */
.L_x_159:
[----:B------:R-:W-:-:S07]  /*5180*/  VIADD R76, R76, 0x1 ;  /* 0x000000014c4c7836 */ /* 0x000fce0000000000 */
.L_x_158:
[----:B------:R-:W-:Y:S05]  /*5190*/  BSYNC.RECONVERGENT B4 ;  /* 0x0000000000047941 */ /* 0x000fea0003800200 */
.L_x_157:
        /* <DEDUP_REMOVED lines=55> */
.L_x_162:
[----:B------:R-:W-:Y:S05]  /*5510*/  BSYNC.RECONVERGENT B4 ;  /* 0x0000000000047941 */ /* 0x000fea0003800200 */
.L_x_161:
        /* <DEDUP_REMOVED lines=30> */
.L_x_137:
[----:B------:R-:W-:Y:S05]  /*5700*/  BSYNC.RECONVERGENT B3 ;  /* 0x0000000000037941 */ /* 0x000fea0003800200 */
.L_x_135:
[-C--:B------:R-:W-:Y:S01]  /*5710*/  DMUL R28, R70, R74.reuse ;  /* 0x0000004a461c7228 */ /* 0x080fe20000000000 */
[----:B------:R-:W-:Y:S01]  /*5720*/  IMAD.U32 R32, RZ, RZ, UR5 ;  /* 0x00000005ff207e24 */ /* 0x000fe2000f8e00ff */
[----:B------:R-:W-:Y:S01]  /*5730*/  DMUL R30, R72, R74 ;  /* 0x0000004a481e7228 */ /* 0x000fe20000000000 */
[----:B------:R-:W-:Y:S02]  /*5740*/  IMAD.U32 R33, RZ, RZ, UR8 ;  /* 0x00000008ff217e24 */ /* 0x000fe4000f8e00ff */
[----:B------:R-:W-:-:S03]  /*5750*/  IMAD.WIDE R32, R0, 0x10, R32 ;  /* 0x0000001000207825 */ /* 0x000fc600078e0220 */
[-C--:B------:R-:W-:Y:S02]  /*5760*/  DFMA R28, R72, R80.reuse, -R28 ;  /* 0x00000050481c722b */ /* 0x080fe4000000081c */
[----:B------:R-:W-:-:S07]  /*5770*/  DFMA R30, R70, R80, R30 ;  /* 0x00000050461e722b */ /* 0x000fce000000001e */
[----:B------:R0:W-:Y:S04]  /*5780*/  STG.E.128 desc[UR16][R32.64], R28 ;  /* 0x0000001c20007986 */ /* 0x0001e8000c101d10 */
.L_x_102:
[----:B------:R-:W-:Y:S05]  /*5790*/  BSYNC.RECONVERGENT B0 ;  /* 0x0000000000007941 */ /* 0x000fea0003800200 */
.L_x_101:
[----:B------:R-:W-:Y:S01]  /*57a0*/  UIADD3 UR9, UPT, UPT, UR9, 0x1, URZ ;  /* 0x0000000109097890 */ /* 0x000fe2000fffe0ff */
[----:B------:R-:W-:-:S03]  /*57b0*/  VIADD R0, R0, 0x80 ;  /* 0x0000008000007836 */ /* 0x000fc60000000000 */
[----:B------:R-:W-:-:S09]  /*57c0*/  UISETP.NE.AND UP1, UPT, UR9, URZ, UPT ;  /* 0x000000ff0900728c */ /* 0x000fd2000bf25270 */
[----:B------:R-:W-:Y:S05]  /*57d0*/  BRA.U UP1, `(.L_x_163) ;  /* 0xffffffbd01587547 */ /* 0x000fea000b83ffff */
[----:B------:R-:W-:Y:S05]  /*57e0*/  EXIT ;  /* 0x000000000000794d */ /* 0x000fea0003800000 */
.L_x_97:
        /* <DEDUP_REMOVED lines=37> */
.L_x_164:
        /* <DEDUP_REMOVED lines=29> */
.L_x_166:
[----:B------:R-:W-:Y:S05]  /*5c10*/  BSYNC.RECONVERGENT B0 ;  /* 0x0000000000007941 */ /* 0x000fea0003800200 */
.L_x_165:
        /* <DEDUP_REMOVED lines=9> */
[----:B------:R-:W-:Y:S01]  /*5cb0*/  DSETP.MAX.AND P0, P1, |R44|, |R62|, PT ;  /* 0x4000003e2c00722a */ /* 0x000fe2000390f200 */
[--C-:B------:R-:W-:Y:S01]  /*5cc0*/  IMAD.MOV.U32 R22, RZ, RZ, R63.reuse ;  /* 0x000000ffff167224 */ /* 0x100fe200078e003f */
[C---:B------:R-:W-:Y:S01]  /*5cd0*/  DSETP.EQ.OR P5, PT, |R62|.reuse, +INF , P4 ;  /* 0x7ff000003e00742a */ /* 0x040fe200027a2600 */
[----:B------:R-:W-:Y:S01]  /*5ce0*/  FSEL R31, R44, RZ, P3 ;  /* 0x000000ff2c1f7208 */ /* 0x000fe20001800000 */
[----:B------:R-:W-:Y:S01]  /*5cf0*/  DMUL R24, R62, 4 ;  /* 0x401000003e187828 */ /* 0x000fe20000000000 */
[C---:B------:R-:W-:Y:S01]  /*5d00*/  FSEL R32, R45.reuse, +QNAN , P3 ;  /* 0x7ff000002d207808 */ /* 0x040fe20001800000 */
[----:B------:R-:W2:Y:S01]  /*5d10*/  LDCU.128 UR12, c[0x0][0x3a0] ;  /* 0x00007400ff0c77ac */ /* 0x000ea20008000c00 */
[----:B------:R-:W-:Y:S01]  /*5d20*/  ISETP.GT.AND P2, PT, R45, -0x1, PT ;  /* 0xffffffff2d00780c */ /* 0x000fe20003f44270 */
[----:B------:R-:W-:Y:S01]  /*5d30*/  DSETP.NAN.OR P3, PT, R44, R44, P5 ;  /* 0x0000002c2c00722a */ /* 0x000fe20002f68400 */
[----:B------:R-:W-:Y:S01]  /*5d40*/  LOP3.LUT R30, R7, 0x80000000, R63, 0xb8, !PT ;  /* 0x80000000071e7812 */ /* 0x000fe200078eb83f */
[----:B------:R-:W-:Y:S01]  /*5d50*/  UMOV UR5, 0x7fefffff ;  /* 0x7fefffff00057882 */ /* 0x000fe20000000000 */
[----:B------:R-:W-:Y:S01]  /*5d60*/  UMOV UR18, 0x33145c00 ;  /* 0x33145c0000127882 */ /* 0x000fe20000000000 */
[----:B------:R-:W-:Y:S01]  /*5d70*/  UMOV UR19, 0x3c91a626 ;  /* 0x3c91a62600137882 */ /* 0x000fe20000000000 */
[----:B------:R-:W-:Y:S01]  /*5d80*/  UMOV UR22, 0x252049c0 ;  /* 0x252049c000167882 */ /* 0x000fe20000000000 */
[----:B------:R-:W-:Y:S01]  /*5d90*/  UMOV UR23, 0x397b839a ;  /* 0x397b839a00177882 */ /* 0x000fe20000000000 */
[----:B0-----:R-:W-:-:S08]  /*5da0*/  DMUL R42, RZ, -R18 ;  /* 0x80000012ff2a7228 */ /* 0x001fd00000000000 */
[-C--:B-1----:R-:W-:Y:S02]  /*5db0*/  DMUL R42, R42, R40.reuse ;  /* 0x000000282a2a7228 */ /* 0x082fe40000000000 */
[----:B------:R-:W-:Y:S02]  /*5dc0*/  DMUL R40, R18, -R40 ;  /* 0x8000002812287228 */ /* 0x000fe40000000000 */
[----:B------:R-:W-:-:S04]  /*5dd0*/  DMUL R18, RZ, R18 ;  /* 0x00000012ff127228 */ /* 0x000fc80000000000 */
[C---:B------:R-:W-:Y:S01]  /*5de0*/  DADD R10, R42.reuse, -UR6 ;  /* 0x800000062a0a7e29 */ /* 0x040fe20008000000 */
[----:B------:R-:W-:Y:S01]  /*5df0*/  UMOV UR6, 0xfefa39ef ;  /* 0xfefa39ef00067882 */ /* 0x000fe20000000000 */
[----:B------:R-:W-:Y:S01]  /*5e00*/  DFMA R12, R42, R8, 6.75539944105574400000e+15 ;  /* 0x433800002a0c742b */ /* 0x000fe20000000008 */
[----:B------:R-:W-:-:S05]  /*5e10*/  UMOV UR7, 0x3fe62e42 ;  /* 0x3fe62e4200077882 */ /* 0x000fca0000000000 */
[----:B------:R-:W-:Y:S02]  /*5e20*/  DFMA R8, R10, R8, 6.75539944105574400000e+15 ;  /* 0x433800000a08742b */ /* 0x000fe40000000008 */
[----:B------:R-:W-:Y:S01]  /*5e30*/  DADD R16, R12, -6.75539944105574400000e+15 ;  /* 0xc33800000c107429 */ /* 0x000fe20000000000 */
[----:B------:R-:W-:-:S05]  /*5e40*/  P2R R13, PR, RZ, 0x8 ;  /* 0x00000008ff0d7803 */ /* 0x000fca0000000000 */
[----:B------:R-:W-:Y:S02]  /*5e50*/  DADD R14, R8, -6.75539944105574400000e+15 ;  /* 0xc3380000080e7429 */ /* 0x000fe40000000000 */
[----:B------:R-:W-:Y:S01]  /*5e60*/  DFMA R2, R16, -UR6, R42 ;  /* 0x8000000610027c2b */ /* 0x000fe2000800002a */
[----:B------:R-:W-:-:S05]  /*5e70*/  IMAD.MOV.U32 R9, RZ, RZ, R45 ;  /* 0x000000ffff097224 */ /* 0x000fca00078e002d */
[----:B------:R-:W-:Y:S01]  /*5e80*/  DFMA R4, R14, -UR6, R10 ;  /* 0x800000060e047c2b */ /* 0x000fe2000800000a */
[----:B------:R-:W-:Y:S01]  /*5e90*/  UMOV UR6, 0x3b39803f ;  /* 0x3b39803f00067882 */ /* 0x000fe20000000000 */
[----:B------:R-:W-:Y:S01]  /*5ea0*/  UMOV UR7, 0x3c7abc9e ;  /* 0x3c7abc9e00077882 */ /* 0x000fe20000000000 */
[----:B------:R-:W-:Y:S01]  /*5eb0*/  FSEL R9, |R9|, |R22|, P0 ;  /* 0x4000001609097208 */ /* 0x000fe20000000200 */
[----:B------:R-:W-:Y:S01]  /*5ec0*/  DFMA R16, R16, -UR6, R2 ;  /* 0x8000000610107c2b */ /* 0x000fe20008000002 */
[----:B------:R-:W-:Y:S01]  /*5ed0*/  @P1 LOP3.LUT R9, R22, 0x80000, RZ, 0xfc, !PT ;  /* 0x0008000016091812 */ /* 0x000fe200078efcff */
[----:B------:R-:W-:Y:S01]  /*5ee0*/  IMAD.MOV.U32 R2, RZ, RZ, -0x35dec16 ;  /* 0xfca213eaff027424 */ /* 0x000fe200078e00ff */
[----:B------:R-:W-:Y:S01]  /*5ef0*/  DSETP.GTU.AND P1, PT, |R62|, 4.4501477170144027662e-308, PT ;  /* 0x002000003e00742a */ /* 0x000fe20003f2c200 */
[----:B------:R-:W-:Y:S01]  /*5f00*/  IMAD.MOV.U32 R3, RZ, RZ, 0x3e928af3 ;  /* 0x3e928af3ff037424 */ /* 0x000fe200078e00ff */
[----:B------:R-:W-:Y:S01]  /*5f10*/  DFMA R14, R14, -UR6, R4 ;  /* 0x800000060e0e7c2b */ /* 0x000fe20008000004 */
[----:B------:R-:W-:Y:S01]  /*5f20*/  UMOV UR6, 0x69ce2bdf ;  /* 0x69ce2bdf00067882 */ /* 0x000fe20000000000 */
[----:B------:R-:W-:Y:S01]  /*5f30*/  UMOV UR7, 0x3e5ade15 ;  /* 0x3e5ade1500077882 */ /* 0x000fe20000000000 */
[----:B------:R-:W-:-:S02]  /*5f40*/  DMUL R22, R44, 4 ;  /* 0x401000002c167828 */ /* 0x000fc40000000000 */
[--C-:B------:R-:W-:Y:S02]  /*5f50*/  DFMA R4, R16, UR6, R2.reuse ;  /* 0x0000000610047c2b */ /* 0x100fe40008000002 */
[----:B------:R-:W-:Y:S02]  /*5f60*/  DSETP.GTU.OR P1, PT, |R44|, 4.4501477170144027662e-308, P1 ;  /* 0x002000002c00742a */ /* 0x000fe40000f2c600 */
[----:B------:R-:W-:Y:S01]  /*5f70*/  DFMA R2, R14, UR6, R2 ;  /* 0x000000060e027c2b */ /* 0x000fe20008000002 */
[----:B------:R-:W-:Y:S01]  /*5f80*/  UMOV UR6, 0x7c89eb71 ;  /* 0x7c89eb7100067882 */ /* 0x000fe20000000000 */
[----:B------:R-:W-:Y:S02]  /*5f90*/  UMOV UR7, 0x3efa0199 ;  /* 0x3efa019900077882 */ /* 0x000fe40000000000 */
[----:B------:R-:W-:Y:S01]  /*5fa0*/  DFMA R4, R16, R4, UR10 ;  /* 0x0000000a10047e2b */ /* 0x000fe20008000004 */
[----:B------:R-:W-:Y:S02]  /*5fb0*/  FSEL R55, R62, R24, P1 ;  /* 0x000000183e377208 */ /* 0x000fe40000800000 */
[----:B------:R-:W-:Y:S01]  /*5fc0*/  FSEL R53, R44, R22, P1 ;  /* 0x000000162c357208 */ /* 0x000fe20000800000 */
[----:B------:R-:W-:Y:S01]  /*5fd0*/  DFMA R2, R14, R2, UR10 ;  /* 0x0000000a0e027e2b */ /* 0x000fe20008000002 */
[----:B------:R-:W-:Y:S01]  /*5fe0*/  UMOV UR10, 0x14761f65 ;  /* 0x14761f65000a7882 */ /* 0x000fe20000000000 */
[----:B------:R-:W-:Y:S01]  /*5ff0*/  UMOV UR11, 0x3f2a01a0 ;  /* 0x3f2a01a0000b7882 */ /* 0x000fe20000000000 */
[----:B------:R-:W-:Y:S01]  /*6000*/  FSEL R23, R45, R23, P1 ;  /* 0x000000172d177208 */ /* 0x000fe20000800000 */
[----:B------:R-:W-:-:S04]  /*6010*/  DFMA R4, R16, R4, UR6 ;  /* 0x0000000610047e2b */ /* 0x000fc80008000004 */
[----:B------:R-:W-:Y:S01]  /*6020*/  DFMA R2, R14, R2, UR6 ;  /* 0x000000060e027e2b */ /* 0x000fe20008000002 */
[----:B------:R-:W-:Y:S01]  /*6030*/  UMOV UR6, 0x1852b7af ;  /* 0x1852b7af00067882 */ /* 0x000fe20000000000 */
[----:B------:R-:W-:Y:S02]  /*6040*/  UMOV UR7, 0x3f56c16c ;  /* 0x3f56c16c00077882 */ /* 0x000fe40000000000 */
[----:B------:R-:W-:-:S04]  /*6050*/  DFMA R4, R16, R4, UR10 ;  /* 0x0000000a10047e2b */ /* 0x000fc80008000004 */
[----:B------:R-:W-:Y:S01]  /*6060*/  DFMA R2, R14, R2, UR10 ;  /* 0x0000000a0e027e2b */ /* 0x000fe20008000002 */
[----:B------:R-:W-:Y:S01]  /*6070*/  UMOV UR10, 0x11122322 ;  /* 0x11122322000a7882 */ /* 0x000fe20000000000 */
[----:B------:R-:W-:Y:S02]  /*6080*/  UMOV UR11, 0x3f811111 ;  /* 0x3f811111000b7882 */ /* 0x000fe40000000000 */
[----:B------:R-:W-:-:S04]  /*6090*/  DFMA R4, R16, R4, UR6 ;  /* 0x0000000610047e2b */ /* 0x000fc80008000004 */
[----:B------:R-:W-:Y:S01]  /*60a0*/  DFMA R20, R14, R2, UR6 ;  /* 0x000000060e147e2b */ /* 0x000fe20008000002 */
[----:B------:R-:W-:Y:S01]  /*60b0*/  UMOV UR6, 0x555502a1 ;  /* 0x555502a100067882 */ /* 0x000fe20000000000 */
[----:B------:R-:W-:Y:S01]  /*60c0*/  IMAD.MOV.U32 R2, RZ, RZ, R44 ;  /* 0x000000ffff027224 */ /* 0x000fe200078e002c */
[----:B------:R-:W-:Y:S01]  /*60d0*/  UMOV UR7, 0x3fa55555 ;  /* 0x3fa5555500077882 */ /* 0x000fe20000000000 */
[----:B------:R-:W-:Y:S01]  /*60e0*/  DFMA R4, R16, R4, UR10 ;  /* 0x0000000a10047e2b */ /* 0x000fe20008000004 */
[----:B------:R-:W-:-:S03]  /*60f0*/  IMAD.MOV.U32 R3, RZ, RZ, R62 ;  /* 0x000000ffff037224 */ /* 0x000fc600078e003e */
[----:B------:R-:W-:Y:S01]  /*6100*/  DFMA R20, R14, R20, UR10 ;  /* 0x0000000a0e147e2b */ /* 0x000fe20008000014 */
[----:B------:R-:W-:Y:S01]  /*6110*/  UMOV UR10, 0x99fcef32 ;  /* 0x99fcef32000a7882 */ /* 0x000fe20000000000 */
[----:B------:R-:W-:Y:S01]  /*6120*/  SEL R2, R2, R3, P0 ;  /* 0x0000000302027207 */ /* 0x000fe20000000000 */
[----:B------:R-:W-:Y:S01]  /*6130*/  IMAD.MOV.U32 R3, RZ, RZ, R9 ;  /* 0x000000ffff037224 */ /* 0x000fe200078e0009 */
[----:B------:R-:W-:Y:S01]  /*6140*/  DFMA R4, R16, R4, UR6 ;  /* 0x0000000610047e2b */ /* 0x000fe20008000004 */
[----:B------:R-:W-:Y:S01]  /*6150*/  UMOV UR11, 0x7fda8279 ;  /* 0x7fda8279000b7882 */ /* 0x000fe20000000000 */
[----:B------:R-:W-:Y:S02]  /*6160*/  LOP3.LUT R9, R45, 0x80000000, R63, 0xb8, !PT ;  /* 0x800000002d097812 */ /* 0x000fe400078eb83f */
[----:B------:R-:W-:Y:S01]  /*6170*/  DFMA R20, R14, R20, UR6 ;  /* 0x000000060e147e2b */ /* 0x000fe20008000014 */
[----:B------:R-:W-:Y:S01]  /*6180*/  UMOV UR6, 0xb ;  /* 0x0000000b00067882 */ /* 0x000fe20000000000 */
[----:B------:R-:W-:Y:S01]  /*6190*/  DSETP.GE.AND P0, PT, R2, UR10, PT ;  /* 0x0000000a02007e2a */ /* 0x000fe2000bf06000 */
[----:B------:R-:W-:Y:S01]  /*61a0*/  UMOV UR10, 0x55555511 ;  /* 0x55555511000a7882 */ /* 0x000fe20000000000 */
[----:B------:R-:W-:Y:S01]  /*61b0*/  UMOV UR11, 0x3fc55555 ;  /* 0x3fc55555000b7882 */ /* 0x000fe20000000000 */
[----:B------:R-:W-:Y:S01]  /*61c0*/  UMOV UR7, 0x3fe00000 ;  /* 0x3fe0000000077882 */ /* 0x000fe20000000000 */
[----:B------:R-:W-:-:S02]  /*61d0*/  DFMA R4, R16, R4, UR10 ;  /* 0x0000000a10047e2b */ /* 0x000fc40008000004 */
[----:B------:R-:W-:Y:S02]  /*61e0*/  DFMA R2, R14, R20, UR10 ;  /* 0x0000000a0e027e2b */ /* 0x000fe40008000014 */
[----:B------:R-:W-:-:S04]  /*61f0*/  DADD R20, -RZ, |R6| ;  /* 0x00000000ff147229 */ /* 0x000fc80000000506 */
[----:B------:R-:W-:Y:S02]  /*6200*/  DFMA R4, R16, R4, UR6 ;  /* 0x0000000610047e2b */ /* 0x000fe40008000004 */
[----:B------:R-:W-:Y:S01]  /*6210*/  DFMA R28, R14, R2, UR6 ;  /* 0x000000060e1c7e2b */ /* 0x000fe20008000002 */
[----:B------:R-:W-:Y:S01]  /*6220*/  UMOV UR6, 0x6dc9c883 ;  /* 0x6dc9c88300067882 */ /* 0x000fe20000000000 */
[----:B------:R-:W-:Y:S01]  /*6230*/  FSEL R2, R30, R9, P2 ;  /* 0x000000091e027208 */ /* 0x000fe20001000000 */
[----:B------:R-:W-:Y:S01]  /*6240*/  UMOV UR7, 0x3fe45f30 ;  /* 0x3fe45f3000077882 */ /* 0x000fe20000000000 */
[----:B------:R-:W-:Y:S02]  /*6250*/  LEA.HI R9, R12, R12, RZ, 0x1 ;  /* 0x0000000c0c097211 */ /* 0x000fe400078f08ff */
[----:B------:R-:W-:Y:S01]  /*6260*/  DFMA R26, R16, R4, 1 ;  /* 0x3ff00000101a742b */ /* 0x000fe20000000004 */
[----:B------:R-:W-:Y:S01]  /*6270*/  FSEL R3, R6, R44, P2 ;  /* 0x0000002c06037208 */ /* 0x000fe20001000000 */
[----:B------:R-:W-:Y:S01]  /*6280*/  DFMA R28, R14, R28, 1 ;  /* 0x3ff000000e1c742b */ /* 0x000fe2000000001c */
[----:B------:R-:W-:-:S02]  /*6290*/  FSEL R4, R31, RZ, !P4 ;  /* 0x000000ff1f047208 */ /* 0x000fc40006000000 */
[----:B------:R-:W-:Y:S02]  /*62a0*/  FSEL R5, R32, RZ, !P4 ;  /* 0x000000ff20057208 */ /* 0x000fe40006000000 */
[----:B------:R-:W-:Y:S01]  /*62b0*/  @!P3 FSEL R4, R44, R20, P2 ;  /* 0x000000142c04b208 */ /* 0x000fe20001000000 */
[----:B------:R-:W-:Y:S01]  /*62c0*/  DFMA R6, R16, R26, 1 ;  /* 0x3ff000001006742b */ /* 0x000fe2000000001a */
[----:B------:R-:W-:Y:S01]  /*62d0*/  @!P3 FSEL R5, R45, R21, P2 ;  /* 0x000000152d05b208 */ /* 0x000fe20001000000 */
[----:B------:R-:W-:Y:S01]  /*62e0*/  DMUL R20, R44, 0.25 ;  /* 0x3fd000002c147828 */ /* 0x000fe20000000000 */
[----:B------:R-:W-:Y:S01]  /*62f0*/  SHF.R.S32.HI R27, RZ, 0x1, R9 ;  /* 0x00000001ff1b7819 */ /* 0x000fe20000011409 */
[----:B------:R-:W-:Y:S01]  /*6300*/  DFMA R16, R14, R28, 1 ;  /* 0x3ff000000e10742b */ /* 0x000fe2000000001c */
[----:B------:R-:W-:Y:S01]  /*6310*/  FSEL R9, R63, R25, P1 ;  /* 0x000000193f097208 */ /* 0x000fe20000800000 */
[----:B------:R-:W-:Y:S01]  /*6320*/  DMUL R14, R62, 0.25 ;  /* 0x3fd000003e0e7828 */ /* 0x000fe20000000000 */
[----:B------:R-:W-:Y:S01]  /*6330*/  LEA.HI R26, R8, R8, RZ, 0x1 ;  /* 0x00000008081a7211 */ /* 0x000fe200078f08ff */
[----:B------:R-:W-:Y:S01]  /*6340*/  IMAD.IADD R24, R12, 0x1, -R27 ;  /* 0x000000010c187824 */ /* 0x000fe200078e0a1b */
[----:B------:R-:W-:Y:S01]  /*6350*/  FSETP.GEU.AND P2, PT, |R43|, 4.1917929649353027344, PT ;  /* 0x4086232b2b00780b */ /* 0x000fe20003f4e200 */
[----:B------:R-:W-:Y:S01]  /*6360*/  IMAD.MOV.U32 R22, RZ, RZ, R6 ;  /* 0x000000ffff167224 */ /* 0x000fe200078e0006 */
[----:B------:R-:W-:Y:S01]  /*6370*/  DSETP.GEU.AND P3, PT, R42, RZ, PT ;  /* 0x000000ff2a00722a */ /* 0x000fe20003f6e000 */
[----:B------:R-:W-:-:S02]  /*6380*/  FSEL R52, R20, R53, P0 ;  /* 0x0000003514347208 */ /* 0x000fc40000000000 */
[----:B------:R-:W-:Y:S01]  /*6390*/  FSEL R53, R21, R23, P0 ;  /* 0x0000001715357208 */ /* 0x000fe20000000000 */
[----:B------:R-:W-:Y:S01]  /*63a0*/  IMAD R23, R27, 0x100000, R7 ;  /* 0x001000001b177824 */ /* 0x000fe200078e0207 */
[----:B------:R-:W-:Y:S01]  /*63b0*/  LEA R25, R24, 0x3ff00000, 0x14 ;  /* 0x3ff0000018197811 */ /* 0x000fe200078ea0ff */
[----:B------:R-:W-:Y:S01]  /*63c0*/  IMAD.MOV.U32 R24, RZ, RZ, RZ ;  /* 0x000000ffff187224 */ /* 0x000fe200078e00ff */
[----:B------:R-:W-:Y:S01]  /*63d0*/  DADD R20, R42, +INF ;  /* 0x7ff000002a147429 */ /* 0x000fe20000000000 */
[----:B------:R-:W-:Y:S02]  /*63e0*/  SHF.R.S32.HI R29, RZ, 0x1, R26 ;  /* 0x00000001ff1d7819 */ /* 0x000fe4000001141a */
[----:B------:R-:W-:Y:S02]  /*63f0*/  FSEL R54, R14, R55, P0 ;  /* 0x000000370e367208 */ /* 0x000fe40000000000 */
[----:B------:R-:W-:Y:S01]  /*6400*/  DMUL R22, R22, R24 ;  /* 0x0000001816167228 */ /* 0x000fe20000000000 */
[----:B------:R-:W-:Y:S01]  /*6410*/  FSEL R55, R15, R9, P0 ;  /* 0x000000090f377208 */ /* 0x000fe20000000000 */
[----:B------:R-:W-:-:S02]  /*6420*/  IMAD.IADD R24, R8, 0x1, -R29 ;  /* 0x0000000108187824 */ /* 0x000fc400078e0a1d */
[----:B------:R-:W-:Y:S01]  /*6430*/  IMAD R15, R12, 0x100000, R7 ;  /* 0x001000000c0f7824 */ /* 0x000fe200078e0207 */
[----:B------:R-:W-:Y:S01]  /*6440*/  FSEL R9, R20, RZ, P3 ;  /* 0x000000ff14097208 */ /* 0x000fe20001800000 */
[----:B------:R-:W-:Y:S01]  /*6450*/  IMAD.MOV.U32 R20, RZ, RZ, R16 ;  /* 0x000000ffff147224 */ /* 0x000fe200078e0010 */
[----:B------:R-:W-:Y:S01]  /*6460*/  FSEL R27, R21, RZ, P3 ;  /* 0x000000ff151b7208 */ /* 0x000fe20001800000 */
[--C-:B------:R-:W-:Y:S01]  /*6470*/  IMAD R21, R29, 0x100000, R17.reuse ;  /* 0x001000001d157824 */ /* 0x100fe200078e0211 */
[----:B------:R-:W-:Y:S01]  /*6480*/  FSETP.GEU.AND P3, PT, |R43|, 4.2275390625, PT ;  /* 0x408748002b00780b */ /* 0x000fe20003f6e200 */
[----:B------:R-:W-:Y:S01]  /*6490*/  IMAD R8, R8, 0x100000, R17 ;  /* 0x0010000008087824 */ /* 0x000fe200078e0211 */
[----:B------:R-:W-:Y:S01]  /*64a0*/  LEA R25, R24, 0x3ff00000, 0x14 ;  /* 0x3ff0000018197811 */ /* 0x000fe200078ea0ff */
[----:B------:R-:W-:Y:S01]  /*64b0*/  IMAD.MOV.U32 R24, RZ, RZ, RZ ;  /* 0x000000ffff187224 */ /* 0x000fe200078e00ff */
[----:B------:R-:W-:Y:S02]  /*64c0*/  FSEL R9, R9, R22, P3 ;  /* 0x0000001609097208 */ /* 0x000fe40001800000 */
[----:B------:R-:W-:Y:S01]  /*64d0*/  @P2 FSEL R15, R27, R23, P3 ;  /* 0x000000171b0f2208 */ /* 0x000fe20001800000 */
[----:B------:R-:W-:Y:S01]  /*64e0*/  DADD R22, R10, +INF ;  /* 0x7ff000000a167429 */ /* 0x000fe20000000000 */
[----:B------:R-:W-:Y:S01]  /*64f0*/  FSETP.GEU.AND P3, PT, |R11|, 4.1917929649353027344, PT ;  /* 0x4086232b0b00780b */ /* 0x000fe20003f6e200 */
[----:B------:R-:W-:Y:S01]  /*6500*/  DMUL R24, R20, R24 ;  /* 0x0000001814187228 */ /* 0x000fe20000000000 */
[----:B------:R-:W-:Y:S01]  /*6510*/  FSEL R14, R6, R9, !P2 ;  /* 0x00000009060e7208 */ /* 0x000fe20005000000 */
[----:B------:R-:W-:Y:S01]  /*6520*/  DSETP.GEU.AND P2, PT, R10, RZ, PT ;  /* 0x000000ff0a00722a */ /* 0x000fe20003f4e000 */
[----:B------:R-:W-:Y:S01]  /*6530*/  R2UR UR21, R8 ;  /* 0x00000000081572ca */ /* 0x000fe200000e0000 */
[----:B------:R-:W-:Y:S01]  /*6540*/  DADD R6, -RZ, |R52| ;  /* 0x00000000ff067229 */ /* 0x000fe20000000534 */
[----:B------:R-:W-:Y:S01]  /*6550*/  SEL R12, RZ, 0x2, P1 ;  /* 0x00000002ff0c7807 */ /* 0x000fe20000800000 */
[----:B------:R-:W-:-:S02]  /*6560*/  DADD R20, -RZ, |R54| ;  /* 0x00000000ff147229 */ /* 0x000fc40000000536 */
[----:B------:R-:W-:Y:S02]  /*6570*/  FSEL R9, R22, RZ, P2 ;  /* 0x000000ff16097208 */ /* 0x000fe40001000000 */
[----:B------:R-:W-:Y:S02]  /*6580*/  FSEL R23, R23, RZ, P2 ;  /* 0x000000ff17177208 */ /* 0x000fe40001000000 */
[----:B------:R-:W-:Y:S01]  /*6590*/  FSETP.GEU.AND P2, PT, |R11|, 4.2275390625, PT ;  /* 0x408748000b00780b */ /* 0x000fe20003f4e200 */
[----:B------:R-:W-:Y:S01]  /*65a0*/  DMUL R10, R40, UR6 ;  /* 0x00000006280a7c28 */ /* 0x000fe20008000000 */
[----:B--2---:R-:W-:Y:S01]  /*65b0*/  ULEA UR6, UP0, UR4, UR12, 0x4 ;  /* 0x0000000c04067291 */ /* 0x004fe2000f8020ff */
[----:B------:R-:W-:Y:S01]  /*65c0*/  SEL R12, R12, 0x1, !P0 ;  /* 0x000000010c0c7807 */ /* 0x000fe20004000000 */
[----:B------:R-:W-:Y:S01]  /*65d0*/  ULEA UR7, UP1, UR4, UR14, 0x3 ;  /* 0x0000000e04077291 */ /* 0x000fe2000f8218ff */
[----:B------:R-:W-:Y:S01]  /*65e0*/  FSEL R9, R9, R24, P2 ;  /* 0x0000001809097208 */ /* 0x000fe20001000000 */
[----:B------:R-:W0:Y:S01]  /*65f0*/  LDCU UR12, c[0x0][0x388] ;  /* 0x00007100ff0c77ac */ /* 0x000e220008000800 */
[----:B------:R-:W-:-:S02]  /*6600*/  @P3 FSEL R23, R23, R25, P2 ;  /* 0x0000001917173208 */ /* 0x000fc40001000000 */
[-C--:B------:R-:W-:Y:S01]  /*6610*/  ISETP.LT.U32.AND P2, PT, R20, R6.reuse, PT ;  /* 0x000000061400720c */ /* 0x080fe20003f41070 */
[----:B------:R-:W-:Y:S01]  /*6620*/  ULEA.HI.X UR11, UR4, UR13, UR9, 0x4, UP0 ;  /* 0x0000000d040b7291 */ /* 0x000fe200080f2409 */
[----:B------:R-:W1:Y:S01]  /*6630*/  F2I.F64 R10, R10 ;  /* 0x0000000a000a7311 */ /* 0x000e620000301100 */
[----:B------:R-:W-:Y:S01]  /*6640*/  FSEL R16, R16, R9, !P3 ;  /* 0x0000000910107208 */ /* 0x000fe20005800000 */
[----:B------:R-:W-:Y:S01]  /*6650*/  ULEA.HI.X UR9, UR4, UR15, UR9, 0x3, UP1 ;  /* 0x0000000f04097291 */ /* 0x000fe200088f1c09 */
[-C--:B------:R-:W-:Y:S01]  /*6660*/  ISETP.LT.U32.AND.EX P2, PT, R21, R7.reuse, PT, P2 ;  /* 0x000000071500720c */ /* 0x080fe20003f41120 */
[----:B------:R-:W-:Y:S01]  /*6670*/  UMOV UR13, UR5 ;  /* 0x00000005000d7c82 */ /* 0x000fe20008000000 */
[----:B------:R-:W-:Y:S01]  /*6680*/  @P3 R2UR UR21, R23 ;  /* 0x00000000171532ca */ /* 0x000fe200000e0000 */
[----:B------:R-:W-:Y:S01]  /*6690*/  UMOV UR4, 0xffffffff ;  /* 0xffffffff00047882 */ /* 0x000fe20000000000 */
[----:B------:R-:W-:Y:S01]  /*66a0*/  SEL R58, R20, R6, P2 ;  /* 0x00000006143a7207 */ /* 0x000fe20001000000 */
[----:B------:R-:W-:Y:S01]  /*66b0*/  UMOV UR14, 0x54442d18 ;  /* 0x54442d18000e7882 */ /* 0x000fe20000000000 */
[----:B------:R-:W-:Y:S01]  /*66c0*/  SEL R59, R21, R7, P2 ;  /* 0x00000007153b7207 */ /* 0x000fe20001000000 */
[----:B------:R-:W-:Y:S01]  /*66d0*/  UMOV UR15, 0x3ff921fb ;  /* 0x3ff921fb000f7882 */ /* 0x000fe20000000000 */
[----:B------:R-:W-:-:S02]  /*66e0*/  ISETP.GT.U32.AND P2, PT, R6, R20, PT ;  /* 0x000000140600720c */ /* 0x000fc40003f44070 */
[----:B------:R-:W-:Y:S02]  /*66f0*/  ISETP.GT.AND P3, PT, R43, -0x1, PT ;  /* 0xffffffff2b00780c */ /* 0x000fe40003f64270 */
[CC--:B------:R-:W-:Y:S02]  /*6700*/  ISETP.GT.U32.AND.EX P2, PT, R7.reuse, R21.reuse, PT, P2 ;  /* 0x000000150700720c */ /* 0x0c0fe40003f44120 */
[----:B-1----:R-:W-:Y:S01]  /*6710*/  R2UR UR20, R10 ;  /* 0x000000000a1472ca */ /* 0x002fe200000e0000 */
[----:B------:R-:W-:Y:S01]  /*6720*/  DADD R10, R40, -R40 ;  /* 0x00000000280a7229 */ /* 0x000fe20000000828 */
[----:B------:R-:W-:Y:S01]  /*6730*/  SEL R57, R7, R21, P2 ;  /* 0x0000001507397207 */ /* 0x000fe20001000000 */
[----:B------:R-:W-:Y:S01]  /*6740*/  ULEA.HI UR10, UR21, 0xffffff09, URZ, 0xc ;  /* 0xffffff09150a7891 */ /* 0x000fe2000f8f60ff */
[----:B------:R-:W-:Y:S01]  /*6750*/  SEL R56, R6, R20, P2 ;  /* 0x0000001406387207 */ /* 0x000fe20001000000 */
[----:B------:R-:W-:Y:S01]  /*6760*/  IMAD.U32 R20, RZ, RZ, UR13 ;  /* 0x0000000dff147e24 */ /* 0x000fe2000f8e00ff */
[----:B------:R-:W-:Y:S01]  /*6770*/  LOP3.LUT R6, R43, 0x7fffffff, RZ, 0xc0, !PT ;  /* 0x7fffffff2b067812 */ /* 0x000fe200078ec0ff */
[----:B------:R-:W-:Y:S01]  /*6780*/  ULOP3.LUT UR8, UR10, 0xffff, URZ, 0xc0, !UPT ;  /* 0x0000ffff0a087892 */ /* 0x000fe2000f8ec0ff */
[----:B------:R-:W-:-:S02]  /*6790*/  LOP3.LUT R46, R57, 0xffc00000, RZ, 0xc0, !PT ;  /* 0xffc00000392e7812 */ /* 0x000fc400078ec0ff */
[----:B------:R-:W-:Y:S01]  /*67a0*/  ISETP.NE.AND P2, PT, R6, 0x7ff00000, PT ;  /* 0x7ff000000600780c */ /* 0x000fe20003f45270 */
[----:B------:R-:W-:Y:S01]  /*67b0*/  IMAD.MOV.U32 R6, RZ, RZ, RZ ;  /* 0x000000ffff067224 */ /* 0x000fe200078e00ff */
[----:B------:R-:W-:Y:S01]  /*67c0*/  LOP3.LUT R7, R46, 0x7fd00000, RZ, 0x3c, !PT ;  /* 0x7fd000002e077812 */ /* 0x000fe200078e3cff */
[----:B------:R-:W1:Y:S01]  /*67d0*/  I2F.F64 R26, UR20 ;  /* 0x00000014001a7d12 */ /* 0x000e620008201c00 */
[----:B------:R-:W-:Y:S01]  /*67e0*/  ISETP.NE.OR P2, PT, R42, RZ, P2 ;  /* 0x000000ff2a00720c */ /* 0x000fe20001745670 */
[----:B------:R-:W-:Y:S01]  /*67f0*/  ULEA.HI UR8, UR8, UR10, URZ, 0x11 ;  /* 0x0000000a08087291 */ /* 0x000fe2000f8f88ff */
[----:B------:R-:W-:Y:S02]  /*6800*/  FSEL R17, R43, RZ, P3 ;  /* 0x000000ff2b117208 */ /* 0x000fe40001800000 */
[C---:B------:R-:W-:Y:S01]  /*6810*/  DMUL R8, R6.reuse, R58 ;  /* 0x0000003a06087228 */ /* 0x040fe20000000000 */
[----:B------:R-:W-:Y:S01]  /*6820*/  FSEL R21, R11, RZ, P2 ;  /* 0x000000ff0b157208 */ /* 0x000fe20001000000 */
[----:B------:R-:W-:Y:S01]  /*6830*/  DMUL R50, R6, R56 ;  /* 0x0000003806327228 */ /* 0x000fe20000000000 */
[----:B------:R-:W-:Y:S01]  /*6840*/  LOP3.LUT R47, R46, 0x100000, RZ, 0xfc, !PT ;  /* 0x001000002e2f7812 */ /* 0x000fe200078efcff */
[----:B------:R-:W-:Y:S01]  /*6850*/  IMAD.MOV.U32 R46, RZ, RZ, RZ ;  /* 0x000000ffff2e7224 */ /* 0x000fe200078e00ff */
[----:B------:R-:W-:-:S03]  /*6860*/  FSEL R7, R42, RZ, P3 ;  /* 0x000000ff2a077208 */ /* 0x000fc60001800000 */
[----:B------:R-:W-:Y:S01]  /*6870*/  DMUL R8, R8, R8 ;  /* 0x0000000808087228 */ /* 0x000fe20000000000 */
[C---:B------:R-:W-:Y:S02]  /*6880*/  FSEL R6, R10.reuse, R7, P2 ;  /* 0x000000070a067208 */ /* 0x040fe40001000000 */
[C---:B------:R-:W-:Y:S02]  /*6890*/  FSEL R7, R11.reuse, R17, P2 ;  /* 0x000000110b077208 */ /* 0x040fe40001000000 */
[C---:B------:R-:W-:Y:S01]  /*68a0*/  FSEL R17, R10.reuse, RZ, P2 ;  /* 0x000000ff0a117208 */ /* 0x040fe20001000000 */
[----:B------:R-:W-:Y:S02]  /*68b0*/  DSETP.NEU.AND P2, PT, |R40|, +INF , PT ;  /* 0x7ff000002800742a */ /* 0x000fe40003f4d200 */
[----:B------:R-:W-:Y:S01]  /*68c0*/  DFMA R50, R50, R50, R8 ;  /* 0x000000323232722b */ /* 0x000fe20000000008 */
[----:B------:R-:W-:Y:S02]  /*68d0*/  FSEL R8, R10, R17, P3 ;  /* 0x000000110a087208 */ /* 0x000fe40001800000 */
[----:B------:R-:W-:Y:S01]  /*68e0*/  FSEL R9, R11, R21, P3 ;  /* 0x000000150b097208 */ /* 0x000fe20001800000 */
[----:B-1----:R-:W-:Y:S01]  /*68f0*/  DFMA R10, R26, -UR14, R40 ;  /* 0x8000000e1a0a7c2b */ /* 0x002fe20008000028 */
[----:B------:R-:W1:Y:S03]  /*6900*/  LDCU.64 UR14, c[0x0][0x390] ;  /* 0x00007200ff0e77ac */ /* 0x000e660008000a00 */
[----:B------:R-:W-:-:S02]  /*6910*/  DSETP.MIN.AND P3, P1, R50, UR4, PT ;  /* 0x0000000432007e2a */ /* 0x000fc4000b960000 */
[----:B------:R-:W-:Y:S02]  /*6920*/  IMAD.MOV.U32 R17, RZ, RZ, R51 ;  /* 0x000000ffff117224 */ /* 0x000fe400078e0033 */
[----:B------:R-:W-:Y:S01]  /*6930*/  VOTEU.ANY UP0, P2 ;  /* 0x0000000000ff7886 */ /* 0x000fe20001000100 */
[----:B------:R-:W-:Y:S01]  /*6940*/  PLOP3.LUT P2, PT, PT, PT, UP0, 0x40, 0x4 ;  /* 0x000000000004781c */ /* 0x000fe20003f4e808 */
[C---:B------:R-:W-:Y:S01]  /*6950*/  DFMA R10, R26.reuse, -UR18, R10 ;  /* 0x800000121a0a7c2b */ /* 0x040fe2000800000a */
[----:B------:R-:W-:Y:S01]  /*6960*/  FSEL R49, R17, UR13, P3 ;  /* 0x0000000d11317c08 */ /* 0x000fe20009800000 */
[----:B------:R-:W-:Y:S01]  /*6970*/  UPRMT UR13, UR8, 0x9910, URZ ;  /* 0x00009910080d7896 */ /* 0x000fe200080000ff */
[----:B------:R-:W-:Y:S01]  /*6980*/  IMAD.U32 R17, RZ, RZ, UR21 ;  /* 0x00000015ff117e24 */ /* 0x000fe2000f8e00ff */
[----:B0-----:R-:W-:Y:S01]  /*6990*/  UIADD3 UR8, UPT, UPT, -UR12, URZ, URZ ;  /* 0x000000ff0c087290 */ /* 0x001fe2000fffe1ff */
[----:B------:R-:W-:Y:S01]  /*69a0*/  IMAD.MOV.U32 R25, RZ, RZ, R50 ;  /* 0x000000ffff197224 */ /* 0x000fe200078e0032 */
[----:B------:R-:W-:Y:S01]  /*69b0*/  PLOP3.LUT P0, PT, PT, PT, UP0, 0x40, 0x4 ;  /* 0x000000000004781c */ /* 0x000fe20003f0e808 */
[----:B------:R-:W0:Y:S01]  /*69c0*/  LDCU.64 UR18, c[0x4][0x170] ;  /* 0x01002e00ff1277ac */ /* 0x000e220008000a00 */
[----:B------:R-:W-:Y:S01]  /*69d0*/  @P1 LOP3.LUT R49, R20, 0x80000, RZ, 0xfc, !PT ;  /* 0x0008000014311812 */ /* 0x000fe200078efcff */
[----:B------:R-:W-:Y:S01]  /*69e0*/  DFMA R26, R26, -UR22, R10 ;  /* 0x800000161a1a7c2b */ /* 0x000fe2000800000a */
[----:B------:R-:W-:Y:S01]  /*69f0*/  LOP3.LUT R17, R17, 0xfffff, RZ, 0xc0, !PT ;  /* 0x000fffff11117812 */ /* 0x000fe200078ec0ff */
[----:B------:R-:W-:Y:S01]  /*6a00*/  UMOV UR12, UR13 ;  /* 0x0000000d000c7c82 */ /* 0x000fe20008000000 */
[----:B------:R-:W-:Y:S01]  /*6a10*/  UMOV UR13, UR4 ;  /* 0x00000004000d7c82 */ /* 0x000fe20008000000 */
[----:B------:R-:W-:Y:S01]  /*6a20*/  USHF.R.S32.HI UR12, URZ, 0x1, UR12 ;  /* 0x00000001ff0c7899 */ /* 0x000fe2000801140c */
[----:B------:R-:W-:Y:S01]  /*6a30*/  DSETP.LTU.OR P1, PT, |R40|, 2.14748364800000000000e+09, P2 ;  /* 0x41e000002800742a */ /* 0x000fe20001729600 */
[----:B------:R-:W-:Y:S01]  /*6a40*/  PLOP3.LUT P2, PT, PT, PT, UP0, 0x40, 0x4 ;  /* 0x000000000004781c */ /* 0x000fe20003f4e808 */
[----:B------:R-:W-:Y:S01]  /*6a50*/  DMUL R20, RZ, R40 ;  /* 0x00000028ff147228 */ /* 0x000fe20000000000 */
[----:B------:R-:W-:Y:S01]  /*6a60*/  UPRMT UR4, UR12, 0x9910, URZ ;  /* 0x000099100c047896 */ /* 0x000fe200080000ff */
[----:B------:R-:W-:Y:S01]  /*6a70*/  SEL R48, R25, UR13, P3 ;  /* 0x0000000d19307c07 */ /* 0x000fe20009800000 */
[----:B------:R-:W-:Y:S01]  /*6a80*/  VIADD R11, R43, 0xbf79d1be ;  /* 0xbf79d1be2b0b7836 */ /* 0x000fe20000000000 */
[----:B------:R-:W-:Y:S01]  /*6a90*/  LOP3.LUT R10, R41, 0x7fffffff, RZ, 0xc0, !PT ;  /* 0x7fffffff290a7812 */ /* 0x000fe200078ec0ff */
[----:B------:R-:W-:Y:S01]  /*6aa0*/  UIADD3 UR10, UPT, UPT, UR10, -UR4, URZ ;  /* 0x800000040a0a7290 */ /* 0x000fe2000fffe0ff */
[----:B------:R-:W-:Y:S01]  /*6ab0*/  LOP3.LUT R17, R17, 0x7fe00000, RZ, 0xfc, !PT ;  /* 0x7fe0000011117812 */ /* 0x000fe200078efcff */
[----:B------:R-:W-:-:S02]  /*6ac0*/  USEL UR12, UR20, URZ, UP0 ;  /* 0x000000ff140c7287 */ /* 0x000fc40008000000 */
[----:B------:R-:W-:Y:S01]  /*6ad0*/  ULEA UR5, UR4, 0x3ff00000, 0x14 ;  /* 0x3ff0000004057891 */ /* 0x000fe2000f8ea0ff */
[----:B------:R-:W-:Y:S01]  /*6ae0*/  FSEL R22, R20, R26, P0 ;  /* 0x0000001a14167208 */ /* 0x000fe20000000000 */
[----:B------:R-:W-:Y:S01]  /*6af0*/  IMAD.U32 R24, RZ, RZ, UR10 ;  /* 0x0000000aff187e24 */ /* 0x000fe2000f8e00ff */
[----:B------:R-:W-:Y:S01]  /*6b00*/  FSEL R23, R21, R27, P2 ;  /* 0x0000001b15177208 */ /* 0x000fe20001000000 */
[----:B------:R-:W-:Y:S01]  /*6b10*/  VOTEU.ANY UP0, P1 ;  /* 0x0000000000ff7886 */ /* 0x000fe20000800100 */
[----:B------:R-:W-:Y:S02]  /*6b20*/  UMOV UR4, URZ ;  /* 0x000000ff00047c82 */ /* 0x000fe40008000000 */
[----:B------:R-:W-:Y:S01]  /*6b30*/  LEA R25, R24, 0x3ff00000, 0x14 ;  /* 0x3ff0000018197811 */ /* 0x000fe200078ea0ff */
[----:B01----:R-:W-:-:S07]  /*6b40*/  IMAD.MOV.U32 R24, RZ, RZ, RZ ;  /* 0x000000ffff187224 */ /* 0x003fce00078e00ff */
.L_x_227:
[----:B------:R-:W-:Y:S01]  /*6b50*/  ISETP.NE.AND P0, PT, R13, RZ, PT ;  /* 0x000000ff0d00720c */ /* 0x000fe20003f05270 */
[----:B------:R-:W-:Y:S01]  /*6b60*/  BSSY.RECONVERGENT B0, `(.L_x_167) ;  /* 0x00000a7000007945 */ /* 0x000fe20003800200 */
[----:B------:R-:W-:Y:S01]  /*6b70*/  FSEL R71, R60, R3, P6 ;  /* 0x000000033c477208 */ /* 0x000fe20003000000 */
[----:B------:R-:W-:Y:S01]  /*6b80*/  IMAD.MOV.U32 R68, RZ, RZ, R4 ;  /* 0x000000ffff447224 */ /* 0x000fe200078e0004 */
[----:B0-----:R-:W-:Y:S01]  /*6b90*/  FSEL R29, R61, R2, P6 ;  /* 0x000000023d1d7208 */ /* 0x001fe20003000000 */
        /* <DEDUP_REMOVED lines=52> */
.L_x_172:
[----:B------:R-:W-:Y:S05]  /*6ee0*/  BSYNC.RECONVERGENT B2 ;  /* 0x0000000000027941 */ /* 0x000fea0003800200 */
.L_x_171:
        /* <DEDUP_REMOVED lines=24> */
.L_x_174:
[----:B------:R-:W-:Y:S05]  /*7070*/  BSYNC.RECONVERGENT B2 ;  /* 0x0000000000027941 */ /* 0x000fea0003800200 */
.L_x_173:
[----:B------:R-:W-:Y:S02]  /*7080*/  IMAD.MOV.U32 R70, RZ, RZ, R28 ;  /* 0x000000ffff467224 */ /* 0x000fe400078e001c */
[----:B------:R-:W-:Y:S01]  /*7090*/  IMAD.MOV.U32 R71, RZ, RZ, R29 ;  /* 0x000000ffff477224 */ /* 0x000fe200078e001d */
[----:B------:R-:W-:Y:S06]  /*70a0*/  BRA `(.L_x_175) ;  /* 0x0000000400207947 */ /* 0x000fec0003800000 */
.L_x_170:
        /* <DEDUP_REMOVED lines=44> */
.L_x_177:
[----:B------:R-:W-:Y:S05]  /*7370*/  BSYNC.RECONVERGENT B2 ;  /* 0x0000000000027941 */ /* 0x000fea0003800200 */
.L_x_176:
        /* <DEDUP_REMOVED lines=22> */
.L_x_179:
[----:B------:R-:W-:Y:S05]  /*74e0*/  BSYNC.RECONVERGENT B2 ;  /* 0x0000000000027941 */ /* 0x000fea0003800200 */
.L_x_178:
[----:B------:R-:W-:Y:S01]  /*74f0*/  IMAD.MOV.U32 R68, RZ, RZ, R28 ;  /* 0x000000ffff447224 */ /* 0x000fe200078e001c */
[----:B------:R-:W-:Y:S01]  /*7500*/  LOP3.LUT R71, R77, 0x80000000, R55, 0xb8, !PT ;  /* 0x800000004d477812 */ /* 0x000fe200078eb837 */
[----:B------:R-:W-:Y:S02]  /*7510*/  IMAD.MOV.U32 R69, RZ, RZ, R29 ;  /* 0x000000ffff457224 */ /* 0x000fe400078e001d */
[----:B------:R-:W-:-:S07]  /*7520*/  IMAD.MOV.U32 R70, RZ, RZ, R76 ;  /* 0x000000ffff467224 */ /* 0x000fce00078e004c */
.L_x_175:
[----:B------:R-:W-:Y:S05]  /*7530*/  BSYNC.RECONVERGENT B1 ;  /* 0x0000000000017941 */ /* 0x000fea0003800200 */
.L_x_169:
[----:B------:R-:W-:-:S13]  /*7540*/  ISETP.NE.AND P0, PT, R12, 0x2, PT ;  /* 0x000000020c00780c */ /* 0x000fda0003f05270 */
[----:B------:R-:W-:Y:S05]  /*7550*/  @!P0 BRA `(.L_x_180) ;  /* 0x0000000000148947 */ /* 0x000fea0003800000 */
[----:B------:R-:W-:-:S13]  /*7560*/  ISETP.NE.AND P0, PT, R12, 0x1, PT ;  /* 0x000000010c00780c */ /* 0x000fda0003f05270 */
[----:B------:R-:W-:Y:S05]  /*7570*/  @P0 BRA `(.L_x_168) ;  /* 0x0000000000140947 */ /* 0x000fea0003800000 */
[----:B------:R-:W-:Y:S02]  /*7580*/  DADD R68, R68, R68 ;  /* 0x0000000044447229 */ /* 0x000fe40000000044 */
[----:B------:R-:W-:Y:S01]  /*7590*/  DADD R70, R70, R70 ;  /* 0x0000000046467229 */ /* 0x000fe20000000046 */
[----:B------:R-:W-:Y:S10]  /*75a0*/  BRA `(.L_x_168) ;  /* 0x0000000000087947 */ /* 0x000ff40003800000 */
.L_x_180:
[----:B------:R-:W-:Y:S02]  /*75b0*/  DMUL R68, R68, 0.5 ;  /* 0x3fe0000044447828 */ /* 0x000fe40000000000 */
[----:B------:R-:W-:-:S11]  /*75c0*/  DMUL R70, R70, 0.5 ;  /* 0x3fe0000046467828 */ /* 0x000fd60000000000 */
.L_x_168:
[----:B------:R-:W-:Y:S05]  /*75d0*/  BSYNC.RECONVERGENT B0 ;  /* 0x0000000000007941 */ /* 0x000fea0003800200 */
.L_x_167:
        /* <DEDUP_REMOVED lines=24> */
.L_x_185:
[----:B------:R-:W-:Y:S02]  /*7760*/  IMAD.MOV.U32 R64, RZ, RZ, R28 ;  /* 0x000000ffff407224 */ /* 0x000fe400078e001c */
[----:B------:R-:W-:-:S07]  /*7770*/  IMAD.MOV.U32 R65, RZ, RZ, R29 ;  /* 0x000000ffff417224 */ /* 0x000fce00078e001d */
.L_x_184:
[----:B------:R-:W-:-:S07]  /*7780*/  VIADD R72, R31, 0x1 ;  /* 0x000000011f487836 */ /* 0x000fce0000000000 */
.L_x_183:
        /* <DEDUP_REMOVED lines=38> */
.L_x_187:
[----:B------:R-:W-:Y:S02]  /*79f0*/  IMAD.MOV.U32 R72, RZ, RZ, R31 ;  /* 0x000000ffff487224 */ /* 0x000fe400078e001f */
[----:B------:R-:W-:Y:S02]  /*7a00*/  IMAD.MOV.U32 R64, RZ, RZ, R28 ;  /* 0x000000ffff407224 */ /* 0x000fe400078e001c */
[----:B------:R-:W-:-:S07]  /*7a10*/  IMAD.MOV.U32 R65, RZ, RZ, R29 ;  /* 0x000000ffff417224 */ /* 0x000fce00078e001d */
.L_x_186:
        /* <DEDUP_REMOVED lines=29> */
.L_x_182:
        /* <DEDUP_REMOVED lines=24> */
.L_x_191:
[----:B------:R-:W-:Y:S02]  /*7d70*/  IMAD.MOV.U32 R64, RZ, RZ, R28 ;  /* 0x000000ffff407224 */ /* 0x000fe400078e001c */
[----:B------:R-:W-:-:S07]  /*7d80*/  IMAD.MOV.U32 R65, RZ, RZ, R29 ;  /* 0x000000ffff417224 */ /* 0x000fce00078e001d */
.L_x_190:
[----:B------:R-:W-:-:S07]  /*7d90*/  VIADD R72, R31, 0x1 ;  /* 0x000000011f487836 */ /* 0x000fce0000000000 */
.L_x_189:
        /* <DEDUP_REMOVED lines=32> */
[----:B------:R-:W-:Y:S01]  /*7fa0*/  DMUL R76, R76, UR4 ;  /* 0x000000044c4c7c28 */ /* 0x000fe20008000000 */
[----:B------:R-:W-:Y:S10]  /*7fb0*/  BRA.U UP0, `(.L_x_192) ;  /* 0x0000000100247547 */ /* 0x000ff4000b800000 */
[----:B------:R-:W-:Y:S01]  /*7fc0*/  BSSY.RECONVERGENT B0, `(.L_x_193) ;  /* 0x0000005000007945 */ /* 0x000fe20003800200 */
[----:B------:R-:W-:Y:S01]  /*7fd0*/  IMAD.MOV.U32 R30, RZ, RZ, R40 ;  /* 0x000000ffff1e7224 */ /* 0x000fe200078e0028 */
[----:B------:R-:W-:Y:S01]  /*7fe0*/  MOV R64, 0x8010 ;  /* 0x0000801000407802 */ /* 0x000fe20000000f00 */
[----:B------:R-:W-:-:S07]  /*7ff0*/  IMAD.MOV.U32 R65, RZ, RZ, R41 ;  /* 0x000000ffff417224 */ /* 0x000fce00078e0029 */
[----:B------:R-:W-:Y:S05]  /*8000*/  CALL.REL.NOINC `($_ZN3cub18CUB_300001_SM_10006detail9transform16transform_kernelINS2_10policy_hubILb1EN4cuda3std3__45tupleIJN6thrust24THRUST_300001_SM_1000_NS6detail15normal_iteratorINSA_10device_ptrIdEEEEEEEE10policy1000El5greenNSC_INSD_INSA_7complexIdEEEEEEJPdEEEvT0_iT1_T2_DpNS2_10kernel_argIT3_EE$__internal_trig_reduction_slowpathd) ;  /* 0x0000003400b47944 */ /* 0x000fea0003c00000 */
[----:B------:R-:W-:Y:S05]  /*8010*/  BSYNC.RECONVERGENT B0 ;  /* 0x0000000000007941 */ /* 0x000fea0003800200 */
.L_x_193:
[----:B------:R-:W-:Y:S02]  /*8020*/  IMAD.MOV.U32 R72, RZ, RZ, R31 ;  /* 0x000000ffff487224 */ /* 0x000fe400078e001f */
[----:B------:R-:W-:Y:S02]  /*8030*/  IMAD.MOV.U32 R64, RZ, RZ, R28 ;  /* 0x000000ffff407224 */ /* 0x000fe400078e001c */
[----:B------:R-:W-:-:S07]  /*8040*/  IMAD.MOV.U32 R65, RZ, RZ, R29 ;  /* 0x000000ffff417224 */ /* 0x000fce00078e001d */
.L_x_192:
        /* <DEDUP_REMOVED lines=30> */
[----:B------:R-:W-:-:S08]  /*8230*/  DMUL R28, R28, UR4 ;  /* 0x000000041c1c7c28 */ /* 0x000fd00008000000 */
[----:B------:R-:W-:Y:S01]  /*8240*/  DMUL R28, R24, R28 ;  /* 0x0000001c181c7228 */ /* 0x000fe20000000000 */
[----:B------:R-:W-:Y:S10]  /*8250*/  BRA `(.L_x_181) ;  /* 0x0000000400687947 */ /* 0x000ff40003800000 */
.L_x_188:
        /* <DEDUP_REMOVED lines=16> */
.L_x_196:
[----:B------:R-:W-:Y:S02]  /*8360*/  IMAD.MOV.U32 R64, RZ, RZ, R28 ;  /* 0x000000ffff407224 */ /* 0x000fe400078e001c */
[----:B------:R-:W-:-:S07]  /*8370*/  IMAD.MOV.U32 R65, RZ, RZ, R29 ;  /* 0x000000ffff417224 */ /* 0x000fce00078e001d */
.L_x_195:
[----:B------:R-:W-:-:S07]  /*8380*/  VIADD R72, R31, 0x1 ;  /* 0x000000011f487836 */ /* 0x000fce0000000000 */
.L_x_194:
        /* <DEDUP_REMOVED lines=38> */
.L_x_198:
[----:B------:R-:W-:Y:S02]  /*85f0*/  IMAD.MOV.U32 R72, RZ, RZ, R31 ;  /* 0x000000ffff487224 */ /* 0x000fe400078e001f */
[----:B------:R-:W-:Y:S02]  /*8600*/  IMAD.MOV.U32 R64, RZ, RZ, R28 ;  /* 0x000000ffff407224 */ /* 0x000fe400078e001c */
[----:B------:R-:W-:-:S07]  /*8610*/  IMAD.MOV.U32 R65, RZ, RZ, R29 ;  /* 0x000000ffff417224 */ /* 0x000fce00078e001d */
.L_x_197:
        /* <DEDUP_REMOVED lines=30> */
.L_x_181:
[----:B------:R-:W-:Y:S02]  /*8800*/  IMAD.U32 R30, RZ, RZ, UR7 ;  /* 0x00000007ff1e7e24 */ /* 0x000fe4000f8e00ff */
[----:B------:R-:W-:Y:S02]  /*8810*/  IMAD.U32 R31, RZ, RZ, UR9 ;  /* 0x00000009ff1f7e24 */ /* 0x000fe4000f8e00ff */
[----:B------:R-:W-:-:S06]  /*8820*/  IMAD.WIDE R30, R0, 0x8, R30 ;  /* 0x00000008001e7825 */ /* 0x000fcc00078e021e */
[----:B------:R-:W2:Y:S01]  /*8830*/  LDG.E.64 R30, desc[UR16][R30.64] ;  /* 0x000000101e1e7981 */ /* 0x000ea2000c1e1b00 */
[C---:B------:R-:W-:Y:S01]  /*8840*/  DMUL R72, R28.reuse, R70 ;  /* 0x000000461c487228 */ /* 0x040fe20000000000 */
[----:B------:R-:W-:Y:S01]  /*8850*/  BSSY.RECONVERGENT B0, `(.L_x_199) ;  /* 0x0000248000007945 */ /* 0x000fe20003800200 */
[----:B------:R-:W-:-:S06]  /*8860*/  DMUL R28, R28, R68 ;  /* 0x000000441c1c7228 */ /* 0x000fcc0000000000 */
        /* <DEDUP_REMOVED lines=67> */
.L_x_200:
        /* <DEDUP_REMOVED lines=32> */
.L_x_206:
[----:B------:R-:W-:Y:S05]  /*8ea0*/  BSYNC.RECONVERGENT B4 ;  /* 0x0000000000047941 */ /* 0x000fea0003800200 */
.L_x_205:
[----:B------:R-:W-:-:S07]  /*8eb0*/  VIADD R68, R68, 0x1 ;  /* 0x0000000144447836 */ /* 0x000fce0000000000 */
.L_x_204:
[----:B------:R-:W-:Y:S05]  /*8ec0*/  BSYNC.RECONVERGENT B3 ;  /* 0x0000000000037941 */ /* 0x000fea0003800200 */
.L_x_203:
        /* <DEDUP_REMOVED lines=55> */
.L_x_208:
[----:B------:R-:W-:Y:S05]  /*9240*/  BSYNC.RECONVERGENT B3 ;  /* 0x0000000000037941 */ /* 0x000fea0003800200 */
.L_x_207:
        /* <DEDUP_REMOVED lines=29> */
.L_x_202:
        /* <DEDUP_REMOVED lines=15> */
.L_x_209:
        /* <DEDUP_REMOVED lines=65> */
.L_x_212:
[----:B------:R-:W-:Y:S05]  /*9920*/  BSYNC.RECONVERGENT B1 ;  /* 0x0000000000017941 */ /* 0x000fea0003800200 */
.L_x_211:
        /* <DEDUP_REMOVED lines=41> */
.L_x_216:
[----:B------:R-:W-:Y:S05]  /*9bc0*/  BSYNC.RECONVERGENT B4 ;  /* 0x0000000000047941 */ /* 0x000fea0003800200 */
.L_x_215:
[----:B------:R-:W-:-:S07]  /*9bd0*/  VIADD R68, R68, 0x1 ;  /* 0x0000000144447836 */ /* 0x000fce0000000000 */
.L_x_214:
[----:B------:R-:W-:Y:S05]  /*9be0*/  BSYNC.RECONVERGENT B3 ;  /* 0x0000000000037941 */ /* 0x000fea0003800200 */
.L_x_213:
        /* <DEDUP_REMOVED lines=57> */
.L_x_218:
[----:B------:R-:W-:Y:S05]  /*9f80*/  BSYNC.RECONVERGENT B3 ;  /* 0x0000000000037941 */ /* 0x000fea0003800200 */
.L_x_217:
        /* <DEDUP_REMOVED lines=34> */
.L_x_210:
        /* <DEDUP_REMOVED lines=61> */
.L_x_220:
[----:B------:R-:W-:Y:S05]  /*a580*/  BSYNC.RECONVERGENT B1 ;  /* 0x0000000000017941 */ /* 0x000fea0003800200 */
.L_x_219:
        /* <DEDUP_REMOVED lines=27> */
.L_x_224:
[----:B------:R-:W-:Y:S05]  /*a740*/  BSYNC.RECONVERGENT B4 ;  /* 0x0000000000047941 */ /* 0x000fea0003800200 */
.L_x_223:
[----:B------:R-:W-:-:S07]  /*a750*/  VIADD R76, R76, 0x1 ;  /* 0x000000014c4c7836 */ /* 0x000fce0000000000 */
.L_x_222:
[----:B------:R-:W-:Y:S05]  /*a760*/  BSYNC.RECONVERGENT B3 ;  /* 0x0000000000037941 */ /* 0x000fea0003800200 */
.L_x_221:
        /* <DEDUP_REMOVED lines=55> */
.L_x_226:
[----:B------:R-:W-:Y:S05]  /*aae0*/  BSYNC.RECONVERGENT B3 ;  /* 0x0000000000037941 */ /* 0x000fea0003800200 */
.L_x_225:
        /* <DEDUP_REMOVED lines=30> */
.L_x_201:
[----:B------:R-:W-:Y:S05]  /*acd0*/  BSYNC.RECONVERGENT B0 ;  /* 0x0000000000007941 */ /* 0x000fea0003800200 */
.L_x_199:
[----:B------:R-:W-:Y:S01]  /*ace0*/  IMAD.MOV.U32 R33, RZ, RZ, 0x10 ;  /* 0x00000010ff217424 */ /* 0x000fe200078e00ff */
[----:B------:R-:W-:Y:S01]  /*acf0*/  UMOV UR10, UR6 ;  /* 0x00000006000a7c82 */ /* 0x000fe20008000000 */
[-C--:B------:R-:W-:Y:S02]  /*ad00*/  DMUL R28, R70, R74.reuse ;  /* 0x0000004a461c7228 */ /* 0x080fe40000000000 */
[----:B------:R-:W-:Y:S01]  /*ad10*/  IMAD.WIDE R32, R0, R33, UR10 ;  /* 0x0000000a00207e25 */ /* 0x000fe2000f8e0221 */
[----:B------:R-:W-:Y:S01]  /*ad20*/  UIADD3 UR10, UPT, UPT, UR8, 0x1, URZ ;  /* 0x00000001080a7890 */ /* 0x000fe2000fffe0ff */
[----:B------:R-:W-:-:S04]  /*ad30*/  DMUL R30, R72, R74 ;  /* 0x0000004a481e7228 */ /* 0x000fc80000000000 */
[----:B------:R-:W-:Y:S01]  /*ad40*/  DFMA R28, R72, R80, -R28 ;  /* 0x00000050481c722b */ /* 0x000fe2000000081c */
[----:B------:R-:W-:-:S03]  /*ad50*/  ISETP.NE.AND P0, PT, RZ, UR10, PT ;  /* 0x0000000aff007c0c */ /* 0x000fc6000bf05270 */
[----:B------:R-:W-:-:S07]  /*ad60*/  DFMA R30, R70, R80, R30 ;  /* 0x00000050461e722b */ /* 0x000fce000000001e */
[----:B------:R0:W-:Y:S03]  /*ad70*/  STG.E.128 desc[UR16][R32.64], R28 ;  /* 0x0000001c20007986 */ /* 0x0001e6000c101d10 */
[----:B------:R-:W-:Y:S05]  /*ad80*/  @!P0 EXIT ;  /* 0x000000000000894d */ /* 0x000fea0003800000 */
[----:B------:R-:W-:Y:S01]  /*ad90*/  VIADD R0, R0, 0x80 ;  /* 0x0000008000007836 */ /* 0x000fe20000000000 */
[----:B------:R-:W-:Y:S01]  /*ada0*/  UMOV UR8, UR10 ;  /* 0x0000000a00087c82 */ /* 0x000fe20008000000 */
[----:B------:R-:W-:Y:S05]  /*adb0*/  BRA `(.L_x_227) ;  /* 0xffffffbc00647947 */ /* 0x000fea000383ffff */
        .weak           $__internal_0_$__cuda_sm20_div_rn_f64_full
        .type           $__internal_0_$__cuda_sm20_div_rn_f64_full,@function
        .size           $__internal_0_$__cuda_sm20_div_rn_f64_full,($__internal_1_$__cuda_sm20_dsqrt_rn_f64_mediumpath_v1 - $__internal_0_$__cuda_sm20_div_rn_f64_full)
$__internal_0_$__cuda_sm20_div_rn_f64_full:
[C---:B------:R-:W-:Y:S01]  /*adc0*/  FSETP.GEU.AND P0, PT, |R29|.reuse, 1.469367938527859385e-39, PT ;  /* 0x001000001d00780b */ /* 0x040fe20003f0e200 */
[--C-:B------:R-:W-:Y:S01]  /*add0*/  IMAD.MOV.U32 R36, RZ, RZ, R28.reuse ;  /* 0x000000ffff247224 */ /* 0x100fe200078e001c */
[C---:B------:R-:W-:Y:S01]  /*ade0*/  LOP3.LUT R33, R29.reuse, 0x800fffff, RZ, 0xc0, !PT ;  /* 0x800fffff1d217812 */ /* 0x040fe200078ec0ff */
[----:B------:R-:W-:Y:S01]  /*adf0*/  IMAD.MOV.U32 R37, RZ, RZ, R29 ;  /* 0x000000ffff257224 */ /* 0x000fe200078e001d */
[----:B------:R-:W-:Y:S01]  /*ae00*/  LOP3.LUT R34, R29, 0x7ff00000, RZ, 0xc0, !PT ;  /* 0x7ff000001d227812 */ /* 0x000fe200078ec0ff */
[----:B------:R-:W-:Y:S01]  /*ae10*/  IMAD.MOV.U32 R38, RZ, RZ, R28 ;  /* 0x000000ffff267224 */ /* 0x000fe200078e001c */
[----:B------:R-:W-:Y:S01]  /*ae20*/  LOP3.LUT R39, R33, 0x3ff00000, RZ, 0xfc, !PT ;  /* 0x3ff0000021277812 */ /* 0x000fe200078efcff */
[----:B------:R-:W-:Y:S01]  /*ae30*/  IMAD.MOV.U32 R65, RZ, RZ, R31 ;  /* 0x000000ffff417224 */ /* 0x000fe200078e001f */
[----:B------:R-:W-:Y:S01]  /*ae40*/  BSSY.RECONVERGENT B4, `(.L_x_228) ;  /* 0x0000058000047945 */ /* 0x000fe20003800200 */
[----:B------:R-:W-:Y:S02]  /*ae50*/  IMAD.MOV.U32 R72, RZ, RZ, 0x1 ;  /* 0x00000001ff487424 */ /* 0x000fe400078e00ff */
[----:B------:R-:W-:Y:S01]  /*ae60*/  IMAD.MOV.U32 R64, RZ, RZ, R32 ;  /* 0x000000ffff407224 */ /* 0x000fe200078e0020 */
[C---:B------:R-:W-:Y:S01]  /*ae70*/  FSETP.GEU.AND P1, PT, |R65|.reuse, 1.469367938527859385e-39, PT ;  /* 0x001000004100780b */ /* 0x040fe20003f2e200 */
[----:B------:R-:W-:Y:S01]  /*ae80*/  @!P0 DMUL R38, R36, 8.98846567431157953865e+307 ;  /* 0x7fe0000024268828 */ /* 0x000fe20000000000 */
[----:B------:R-:W-:Y:S01]  /*ae90*/  LOP3.LUT R28, R65, 0x7ff00000, RZ, 0xc0, !PT ;  /* 0x7ff00000411c7812 */ /* 0x000fe200078ec0ff */
[----:B------:R-:W-:-:S02]  /*aea0*/  IMAD.MOV.U32 R29, RZ, RZ, 0x1ca00000 ;  /* 0x1ca00000ff1d7424 */ /* 0x000fc400078e00ff */
[----:B------:R-:W-:Y:S01]  /*aeb0*/  IMAD.MOV.U32 R66, RZ, RZ, R64 ;  /* 0x000000ffff427224 */ /* 0x000fe200078e0040 */
[----:B------:R-:W-:Y:S01]  /*aec0*/  ISETP.GE.U32.AND P3, PT, R28, R34, PT ;  /* 0x000000221c00720c */ /* 0x000fe20003f66070 */
[----:B------:R-:W0:Y:S04]  /*aed0*/  MUFU.RCP64H R73, R39 ;  /* 0x0000002700497308 */ /* 0x000e280000001800 */
[----:B------:R-:W-:Y:S02]  /*aee0*/  @!P0 LOP3.LUT R34, R39, 0x7ff00000, RZ, 0xc0, !PT ;  /* 0x7ff0000027228812 */ /* 0x000fe400078ec0ff */
[----:B------:R-:W-:Y:S01]  /*aef0*/  @!P1 LOP3.LUT R31, R37, 0x7ff00000, RZ, 0xc0, !PT ;  /* 0x7ff00000251f9812 */ /* 0x000fe200078ec0ff */
[----:B------:R-:W-:-:S03]  /*af00*/  @!P1 IMAD.MOV.U32 R70, RZ, RZ, RZ ;  /* 0x000000ffff469224 */ /* 0x000fc600078e00ff */
[----:B------:R-:W-:-:S04]  /*af10*/  @!P1 ISETP.GE.U32.AND P2, PT, R28, R31, PT ;  /* 0x0000001f1c00920c */ /* 0x000fc80003f46070 */
[----:B------:R-:W-:Y:S01]  /*af20*/  @!P1 SEL R31, R29, 0x63400000, !P2 ;  /* 0x634000001d1f9807 */ /* 0x000fe20005000000 */
[----:B0-----:R-:W-:-:S03]  /*af30*/  DFMA R32, R72, -R38, 1 ;  /* 0x3ff000004820742b */ /* 0x001fc60000000826 */
[----:B------:R-:W-:-:S04]  /*af40*/  @!P1 LOP3.LUT R31, R31, 0x80000000, R65, 0xf8, !PT ;  /* 0x800000001f1f9812 */ /* 0x000fc800078ef841 */
[----:B------:R-:W-:Y:S01]  /*af50*/  @!P1 LOP3.LUT R71, R31, 0x100000, RZ, 0xfc, !PT ;  /* 0x001000001f479812 */ /* 0x000fe200078efcff */
[----:B------:R-:W-:Y:S01]  /*af60*/  VIADD R31, R34, 0xffffffff ;  /* 0xffffffff221f7836 */ /* 0x000fe20000000000 */
[----:B------:R-:W-:-:S08]  /*af70*/  DFMA R32, R32, R32, R32 ;  /* 0x000000202020722b */ /* 0x000fd00000000020 */
[----:B------:R-:W-:Y:S01]  /*af80*/  DFMA R72, R72, R32, R72 ;  /* 0x000000204848722b */ /* 0x000fe20000000048 */
[----:B------:R-:W-:-:S04]  /*af90*/  SEL R32, R29, 0x63400000, !P3 ;  /* 0x634000001d207807 */ /* 0x000fc80005800000 */
[----:B------:R-:W-:-:S03]  /*afa0*/  LOP3.LUT R67, R32, 0x800fffff, R65, 0xf8, !PT ;  /* 0x800fffff20437812 */ /* 0x000fc600078ef841 */
[----:B------:R-:W-:-:S03]  /*afb0*/  DFMA R32, R72, -R38, 1 ;  /* 0x3ff000004820742b */ /* 0x000fc60000000826 */
[----:B------:R-:W-:-:S05]  /*afc0*/  @!P1 DFMA R66, R66, 2, -R70 ;  /* 0x400000004242982b */ /* 0x000fca0000000846 */
[----:B------:R-:W-:Y:S01]  /*afd0*/  DFMA R72, R72, R32, R72 ;  /* 0x000000204848722b */ /* 0x000fe20000000048 */
[----:B------:R-:W-:-:S04]  /*afe0*/  IMAD.MOV.U32 R33, RZ, RZ, R28 ;  /* 0x000000ffff217224 */ /* 0x000fc800078e001c */
[----:B------:R-:W-:-:S03]  /*aff0*/  @!P1 LOP3.LUT R33, R67, 0x7ff00000, RZ, 0xc0, !PT ;  /* 0x7ff0000043219812 */ /* 0x000fc600078ec0ff */
[----:B------:R-:W-:Y:S02]  /*b000*/  DMUL R70, R72, R66 ;  /* 0x0000004248467228 */ /* 0x000fe40000000000 */
[----:B------:R-:W-:-:S05]  /*b010*/  VIADD R32, R33, 0xffffffff ;  /* 0xffffffff21207836 */ /* 0x000fca0000000000 */
[----:B------:R-:W-:Y:S01]  /*b020*/  ISETP.GT.U32.AND P0, PT, R32, 0x7feffffe, PT ;  /* 0x7feffffe2000780c */ /* 0x000fe20003f04070 */
[----:B------:R-:W-:-:S03]  /*b030*/  DFMA R74, R70, -R38, R66 ;  /* 0x80000026464a722b */ /* 0x000fc60000000042 */
[----:B------:R-:W-:-:S05]  /*b040*/  ISETP.GT.U32.OR P0, PT, R31, 0x7feffffe, P0 ;  /* 0x7feffffe1f00780c */ /* 0x000fca0000704470 */
[----:B------:R-:W-:-:S08]  /*b050*/  DFMA R70, R72, R74, R70 ;  /* 0x0000004a4846722b */ /* 0x000fd00000000046 */
[----:B------:R-:W-:Y:S05]  /*b060*/  @P0 BRA `(.L_x_229) ;  /* 0x0000000000740947 */ /* 0x000fea0003800000 */
[----:B------:R-:W-:-:S04]  /*b070*/  LOP3.LUT R31, R37, 0x7ff00000, RZ, 0xc0, !PT ;  /* 0x7ff00000251f7812 */ /* 0x000fc800078ec0ff */
[CC--:B------:R-:W-:Y:S02]  /*b080*/  VIADDMNMX R32, R28.reuse, -R31.reuse, 0xb9600000, !PT ;  /* 0xb96000001c207446 */ /* 0x0c0fe4000780091f */
[----:B------:R-:W-:Y:S02]  /*b090*/  ISETP.GE.U32.AND P0, PT, R28, R31, PT ;  /* 0x0000001f1c00720c */ /* 0x000fe40003f06070 */
[----:B------:R-:W-:Y:S02]  /*b0a0*/  VIMNMX R32, PT, PT, R32, 0x46a00000, PT ;  /* 0x46a0000020207848 */ /* 0x000fe40003fe0100 */
[----:B------:R-:W-:-:S05]  /*b0b0*/  SEL R29, R29, 0x63400000, !P0 ;  /* 0x634000001d1d7807 */ /* 0x000fca0004000000 */
[----:B------:R-:W-:Y:S02]  /*b0c0*/  IMAD.IADD R29, R32, 0x1, -R29 ;  /* 0x00000001201d7824 */ /* 0x000fe400078e0a1d */
[----:B------:R-:W-:Y:S02]  /*b0d0*/  IMAD.MOV.U32 R32, RZ, RZ, RZ ;  /* 0x000000ffff207224 */ /* 0x000fe400078e00ff */
[----:B------:R-:W-:-:S06]  /*b0e0*/  VIADD R33, R29, 0x7fe00000 ;  /* 0x7fe000001d217836 */ /* 0x000fcc0000000000 */
[----:B------:R-:W-:-:S10]  /*b0f0*/  DMUL R72, R70, R32 ;  /* 0x0000002046487228 */ /* 0x000fd40000000000 */
[----:B------:R-:W-:-:S13]  /*b100*/  FSETP.GTU.AND P0, PT, |R73|, 1.469367938527859385e-39, PT ;  /* 0x001000004900780b */ /* 0x000fda0003f0c200 */
[----:B------:R-:W-:Y:S05]  /*b110*/  @P0 BRA `(.L_x_230) ;  /* 0x0000000000a80947 */ /* 0x000fea0003800000 */
[----:B------:R-:W-:Y:S01]  /*b120*/  DFMA R38, R70, -R38, R66 ;  /* 0x800000264626722b */ /* 0x000fe20000000042 */
[----:B------:R-:W-:-:S09]  /*b130*/  IMAD.MOV.U32 R32, RZ, RZ, RZ ;  /* 0x000000ffff207224 */ /* 0x000fd200078e00ff */
[C---:B------:R-:W-:Y:S02]  /*b140*/  FSETP.NEU.AND P0, PT, R39.reuse, RZ, PT ;  /* 0x000000ff2700720b */ /* 0x040fe40003f0d000 */
[----:B------:R-:W-:-:S04]  /*b150*/  LOP3.LUT R28, R39, 0x80000000, R37, 0x48, !PT ;  /* 0x80000000271c7812 */ /* 0x000fc800078e4825 */
[----:B------:R-:W-:-:S07]  /*b160*/  LOP3.LUT R33, R28, R33, RZ, 0xfc, !PT ;  /* 0x000000211c217212 */ /* 0x000fce00078efcff */
[----:B------:R-:W-:Y:S05]  /*b170*/  @!P0 BRA `(.L_x_230) ;  /* 0x0000000000908947 */ /* 0x000fea0003800000 */
[----:B------:R-:W-:Y:S01]  /*b180*/  IMAD.MOV R35, RZ, RZ, -R29 ;  /* 0x000000ffff237224 */ /* 0x000fe200078e0a1d */
[----:B------:R-:W-:Y:S01]  /*b190*/  DMUL.RP R32, R70, R32 ;  /* 0x0000002046207228 */ /* 0x000fe20000008000 */
[----:B------:R-:W-:Y:S01]  /*b1a0*/  IMAD.MOV.U32 R34, RZ, RZ, RZ ;  /* 0x000000ffff227224 */ /* 0x000fe200078e00ff */
[----:B------:R-:W-:-:S05]  /*b1b0*/  IADD3 R29, PT, PT, -R29, -0x43300000, RZ ;  /* 0xbcd000001d1d7810 */ /* 0x000fca0007ffe1ff */
[----:B------:R-:W-:-:S03]  /*b1c0*/  DFMA R34, R72, -R34, R70 ;  /* 0x800000224822722b */ /* 0x000fc60000000046 */
[----:B------:R-:W-:-:S07]  /*b1d0*/  LOP3.LUT R28, R33, R28, RZ, 0x3c, !PT ;  /* 0x0000001c211c7212 */ /* 0x000fce00078e3cff */
[----:B------:R-:W-:-:S04]  /*b1e0*/  FSETP.NEU.AND P0, PT, |R35|, R29, PT ;  /* 0x0000001d2300720b */ /* 0x000fc80003f0d200 */
[----:B------:R-:W-:Y:S02]  /*b1f0*/  FSEL R32, R32, R72, !P0 ;  /* 0x0000004820207208 */ /* 0x000fe40004000000 */
[----:B------:R-:W-:-:S03]  /*b200*/  FSEL R33, R28, R73, !P0 ;  /* 0x000000491c217208 */ /* 0x000fc60004000000 */
[----:B------:R-:W-:Y:S02]  /*b210*/  IMAD.MOV.U32 R72, RZ, RZ, R32 ;  /* 0x000000ffff487224 */ /* 0x000fe400078e0020 */
[----:B------:R-:W-:Y:S01]  /*b220*/  IMAD.MOV.U32 R73, RZ, RZ, R33 ;  /* 0x000000ffff497224 */ /* 0x000fe200078e0021 */
[----:B------:R-:W-:Y:S06]  /*b230*/  BRA `(.L_x_230) ;  /* 0x0000000000607947 */ /* 0x000fec0003800000 */
.L_x_229:
[----:B------:R-:W-:-:S14]  /*b240*/  DSETP.NAN.AND P0, PT, R64, R64, PT ;  /* 0x000000404000722a */ /* 0x000fdc0003f08000 */
[----:B------:R-:W-:Y:S05]  /*b250*/  @P0 BRA `(.L_x_231) ;  /* 0x00000000004c0947 */ /* 0x000fea0003800000 */
[----:B------:R-:W-:-:S14]  /*b260*/  DSETP.NAN.AND P0, PT, R36, R36, PT ;  /* 0x000000242400722a */ /* 0x000fdc0003f08000 */
[----:B------:R-:W-:Y:S05]  /*b270*/  @P0 BRA `(.L_x_232) ;  /* 0x0000000000340947 */ /* 0x000fea0003800000 */
[----:B------:R-:W-:Y:S01]  /*b280*/  ISETP.NE.AND P0, PT, R33, R34, PT ;  /* 0x000000222100720c */ /* 0x000fe20003f05270 */
[----:B------:R-:W-:Y:S02]  /*b290*/  IMAD.MOV.U32 R72, RZ, RZ, 0x0 ;  /* 0x00000000ff487424 */ /* 0x000fe400078e00ff */
[----:B------:R-:W-:-:S10]  /*b2a0*/  IMAD.MOV.U32 R73, RZ, RZ, -0x80000 ;  /* 0xfff80000ff497424 */ /* 0x000fd400078e00ff */
[----:B------:R-:W-:Y:S05]  /*b2b0*/  @!P0 BRA `(.L_x_230) ;  /* 0x0000000000408947 */ /* 0x000fea0003800000 */
[----:B------:R-:W-:Y:S02]  /*b2c0*/  ISETP.NE.AND P0, PT, R33, 0x7ff00000, PT ;  /* 0x7ff000002100780c */ /* 0x000fe40003f05270 */
[----:B------:R-:W-:Y:S02]  /*b2d0*/  LOP3.LUT R29, R65, 0x80000000, R37, 0x48, !PT ;  /* 0x80000000411d7812 */ /* 0x000fe400078e4825 */
[----:B------:R-:W-:-:S13]  /*b2e0*/  ISETP.EQ.OR P0, PT, R34, RZ, !P0 ;  /* 0x000000ff2200720c */ /* 0x000fda0004702670 */
[----:B------:R-:W-:Y:S01]  /*b2f0*/  @P0 LOP3.LUT R28, R29, 0x7ff00000, RZ, 0xfc, !PT ;  /* 0x7ff000001d1c0812 */ /* 0x000fe200078efcff */
[----:B------:R-:W-:Y:S02]  /*b300*/  @!P0 IMAD.MOV.U32 R72, RZ, RZ, RZ ;  /* 0x000000ffff488224 */ /* 0x000fe400078e00ff */
[----:B------:R-:W-:Y:S02]  /*b310*/  @!P0 IMAD.MOV.U32 R73, RZ, RZ, R29 ;  /* 0x000000ffff498224 */ /* 0x000fe400078e001d */
[----:B------:R-:W-:Y:S02]  /*b320*/  @P0 IMAD.MOV.U32 R72, RZ, RZ, RZ ;  /* 0x000000ffff480224 */ /* 0x000fe400078e00ff */
[----:B------:R-:W-:Y:S01]  /*b330*/  @P0 IMAD.MOV.U32 R73, RZ, RZ, R28 ;  /* 0x000000ffff490224 */ /* 0x000fe200078e001c */
[----:B------:R-:W-:Y:S06]  /*b340*/  BRA `(.L_x_230) ;  /* 0x00000000001c7947 */ /* 0x000fec0003800000 */
.L_x_232:
[----:B------:R-:W-:Y:S01]  /*b350*/  LOP3.LUT R29, R37, 0x80000, RZ, 0xfc, !PT ;  /* 0x00080000251d7812 */ /* 0x000fe200078efcff */
[----:B------:R-:W-:-:S04]  /*b360*/  IMAD.MOV.U32 R72, RZ, RZ, R36 ;  /* 0x000000ffff487224 */ /* 0x000fc800078e0024 */
[----:B------:R-:W-:Y:S01]  /*b370*/  IMAD.MOV.U32 R73, RZ, RZ, R29 ;  /* 0x000000ffff497224 */ /* 0x000fe200078e001d */
[----:B------:R-:W-:Y:S06]  /*b380*/  BRA `(.L_x_230) ;  /* 0x00000000000c7947 */ /* 0x000fec0003800000 */
.L_x_231:
[----:B------:R-:W-:Y:S01]  /*b390*/  LOP3.LUT R29, R65, 0x80000, RZ, 0xfc, !PT ;  /* 0x00080000411d7812 */ /* 0x000fe200078efcff */
[----:B------:R-:W-:-:S04]  /*b3a0*/  IMAD.MOV.U32 R72, RZ, RZ, R64 ;  /* 0x000000ffff487224 */ /* 0x000fc800078e0040 */
[----:B------:R-:W-:-:S07]  /*b3b0*/  IMAD.MOV.U32 R73, RZ, RZ, R29 ;  /* 0x000000ffff497224 */ /* 0x000fce00078e001d */
.L_x_230:
[----:B------:R-:W-:Y:S05]  /*b3c0*/  BSYNC.RECONVERGENT B4 ;  /* 0x0000000000047941 */ /* 0x000fea0003800200 */
.L_x_228:
[----:B------:R-:W-:Y:S02]  /*b3d0*/  IMAD.MOV.U32 R31, RZ, RZ, 0x0 ;  /* 0x00000000ff1f7424 */ /* 0x000fe400078e00ff */
[----:B------:R-:W-:Y:S02]  /*b3e0*/  IMAD.MOV.U32 R28, RZ, RZ, R72 ;  /* 0x000000ffff1c7224 */ /* 0x000fe400078e0048 */
[----:B------:R-:W-:Y:S01]  /*b3f0*/  IMAD.MOV.U32 R29, RZ, RZ, R73 ;  /* 0x000000ffff1d7224 */ /* 0x000fe200078e0049 */
[----:B------:R-:W-:Y:S06]  /*b400*/  RET.REL.NODEC R30 `(_ZN3cub18CUB_300001_SM_10006detail9transform16transform_kernelINS2_10policy_hubILb1EN4cuda3std3__45tupleIJN6thrust24THRUST_300001_SM_1000_NS6detail15normal_iteratorINSA_10device_ptrIdEEEEEEEE10policy1000El5greenNSC_INSD_INSA_7complexIdEEEEEEJPdEEEvT0_iT1_T2_DpNS2_10kernel_argIT3_EE) ;  /* 0xffffff481efc7950 */ /* 0x000fec0003c3ffff */
        .weak           $__internal_1_$__cuda_sm20_dsqrt_rn_f64_mediumpath_v1
        .type           $__internal_1_$__cuda_sm20_dsqrt_rn_f64_mediumpath_v1,@function
        .size           $__internal_1_$__cuda_sm20_dsqrt_rn_f64_mediumpath_v1,($_ZN3cub18CUB_300001_SM_10006detail9transform16transform_kernelINS2_10policy_hubILb1EN4cuda3std3__45tupleIJN6thrust24THRUST_300001_SM_1000_NS6detail15normal_iteratorINSA_10device_ptrIdEEEEEEEE10policy1000El5greenNSC_INSD_INSA_7complexIdEEEEEEJPdEEEvT0_iT1_T2_DpNS2_10kernel_argIT3_EE$__internal_trig_reduction_slowpathd - $__internal_1_$__cuda_sm20_dsqrt_rn_f64_mediumpath_v1)
$__internal_1_$__cuda_sm20_dsqrt_rn_f64_mediumpath_v1:
[----:B------:R-:W-:Y:S01]  /*b410*/  ISETP.GE.U32.AND P0, PT, R36, -0x3400000, PT ;  /* 0xfcc000002400780c */ /* 0x000fe20003f06070 */
[----:B------:R-:W-:Y:S01]  /*b420*/  IMAD.MOV.U32 R39, RZ, RZ, R35 ;  /* 0x000000ffff277224 */ /* 0x000fe200078e0023 */
[----:B------:R-:W-:Y:S01]  /*b430*/  BSSY.RECONVERGENT B4, `(.L_x_233) ;  /* 0x0000026000047945 */ /* 0x000fe20003800200 */
[----:B------:R-:W-:Y:S02]  /*b440*/  IMAD.MOV.U32 R35, RZ, RZ, R33 ;  /* 0x000000ffff237224 */ /* 0x000fe400078e0021 */
[----:B------:R-:W-:Y:S02]  /*b450*/  IMAD.MOV.U32 R33, RZ, RZ, R31 ;  /* 0x000000ffff217224 */ /* 0x000fe400078e001f */
[----:B------:R-:W-:-:S06]  /*b460*/  IMAD.MOV.U32 R31, RZ, RZ, R29 ;  /* 0x000000ffff1f7224 */ /* 0x000fcc00078e001d */
[----:B------:R-:W-:Y:S05]  /*b470*/  @!P0 BRA `(.L_x_234) ;  /* 0x0000000000208947 */ /* 0x000fea0003800000 */
[----:B------:R-:W-:-:S10]  /*b480*/  DFMA.RM R32, R34, R32, R30 ;  /* 0x000000202220722b */ /* 0x000fd4000000401e */
[----:B------:R-:W-:-:S05]  /*b490*/  IADD3 R30, P0, PT, R32, 0x1, RZ ;  /* 0x00000001201e7810 */ /* 0x000fca0007f1e0ff */
[----:B------:R-:W-:-:S06]  /*b4a0*/  IMAD.X R31, RZ, RZ, R33, P0 ;  /* 0x000000ffff1f7224 */ /* 0x000fcc00000e0621 */
[----:B------:R-:W-:-:S08]  /*b4b0*/  DFMA.RP R38, -R32, R30, R38 ;  /* 0x0000001e2026722b */ /* 0x000fd00000008126 */
[----:B------:R-:W-:-:S06]  /*b4c0*/  DSETP.GT.AND P0, PT, R38, RZ, PT ;  /* 0x000000ff2600722a */ /* 0x000fcc0003f04000 */
[----:B------:R-:W-:Y:S02]  /*b4d0*/  FSEL R30, R30, R32, P0 ;  /* 0x000000201e1e7208 */ /* 0x000fe40000000000 */
[----:B------:R-:W-:Y:S01]  /*b4e0*/  FSEL R31, R31, R33, P0 ;  /* 0x000000211f1f7208 */ /* 0x000fe20000000000 */
[----:B------:R-:W-:Y:S06]  /*b4f0*/  BRA `(.L_x_235) ;  /* 0x0000000000647947 */ /* 0x000fec0003800000 */
.L_x_234:
[----:B------:R-:W-:-:S14]  /*b500*/  DSETP.NE.AND P0, PT, R38, RZ, PT ;  /* 0x000000ff2600722a */ /* 0x000fdc0003f05000 */
[----:B------:R-:W-:Y:S05]  /*b510*/  @!P0 BRA `(.L_x_236) ;  /* 0x0000000000588947 */ /* 0x000fea0003800000 */
[----:B------:R-:W-:-:S13]  /*b520*/  ISETP.GE.AND P0, PT, R39, RZ, PT ;  /* 0x000000ff2700720c */ /* 0x000fda0003f06270 */
[----:B------:R-:W-:Y:S02]  /*b530*/  @!P0 IMAD.MOV.U32 R30, RZ, RZ, 0x0 ;  /* 0x00000000ff1e8424 */ /* 0x000fe400078e00ff */
[----:B------:R-:W-:Y:S01]  /*b540*/  @!P0 IMAD.MOV.U32 R31, RZ, RZ, -0x80000 ;  /* 0xfff80000ff1f8424 */ /* 0x000fe200078e00ff */
[----:B------:R-:W-:Y:S06]  /*b550*/  @!P0 BRA `(.L_x_235) ;  /* 0x00000000004c8947 */ /* 0x000fec0003800000 */
[----:B------:R-:W-:-:S13]  /*b560*/  ISETP.GT.AND P0, PT, R39, 0x7fefffff, PT ;  /* 0x7fefffff2700780c */ /* 0x000fda0003f04270 */
[----:B------:R-:W-:Y:S05]  /*b570*/  @P0 BRA `(.L_x_236) ;  /* 0x0000000000400947 */ /* 0x000fea0003800000 */
[----:B------:R-:W-:Y:S01]  /*b580*/  DMUL R38, R38, 8.11296384146066816958e+31 ;  /* 0x4690000026267828 */ /* 0x000fe20000000000 */
[----:B------:R-:W-:Y:S02]  /*b590*/  IMAD.MOV.U32 R34, RZ, RZ, RZ ;  /* 0x000000ffff227224 */ /* 0x000fe400078e00ff */
[----:B------:R-:W-:Y:S02]  /*b5a0*/  IMAD.MOV.U32 R30, RZ, RZ, 0x0 ;  /* 0x00000000ff1e7424 */ /* 0x000fe400078e00ff */
[----:B------:R-:W-:Y:S01]  /*b5b0*/  IMAD.MOV.U32 R31, RZ, RZ, 0x3fd80000 ;  /* 0x3fd80000ff1f7424 */ /* 0x000fe200078e00ff */
[----:B------:R-:W0:Y:S02]  /*b5c0*/  MUFU.RSQ64H R35, R39 ;  /* 0x0000002700237308 */ /* 0x000e240000001c00 */
[----:B0-----:R-:W-:-:S08]  /*b5d0*/  DMUL R32, R34, R34 ;  /* 0x0000002222207228 */ /* 0x001fd00000000000 */
[----:B------:R-:W-:-:S08]  /*b5e0*/  DFMA R32, R38, -R32, 1 ;  /* 0x3ff000002620742b */ /* 0x000fd00000000820 */
[----:B------:R-:W-:Y:S02]  /*b5f0*/  DFMA R30, R32, R30, 0.5 ;  /* 0x3fe00000201e742b */ /* 0x000fe4000000001e */
[----:B------:R-:W-:-:S08]  /*b600*/  DMUL R32, R34, R32 ;  /* 0x0000002022207228 */ /* 0x000fd00000000000 */
[----:B------:R-:W-:-:S08]  /*b610*/  DFMA R32, R30, R32, R34 ;  /* 0x000000201e20722b */ /* 0x000fd00000000022 */
[----:B------:R-:W-:Y:S02]  /*b620*/  DMUL R30, R38, R32 ;  /* 0x00000020261e7228 */ /* 0x000fe40000000000 */
[----:B------:R-:W-:-:S06]  /*b630*/  VIADD R33, R33, 0xfff00000 ;  /* 0xfff0000021217836 */ /* 0x000fcc0000000000 */
[----:B------:R-:W-:-:S08]  /*b640*/  DFMA R34, R30, -R30, R38 ;  /* 0x8000001e1e22722b */ /* 0x000fd00000000026 */
[----:B------:R-:W-:-:S10]  /*b650*/  DFMA R30, R32, R34, R30 ;  /* 0x00000022201e722b */ /* 0x000fd4000000001e */
[----:B------:R-:W-:Y:S01]  /*b660*/  VIADD R31, R31, 0xfcb00000 ;  /* 0xfcb000001f1f7836 */ /* 0x000fe20000000000 */
[----:B------:R-:W-:Y:S06]  /*b670*/  BRA `(.L_x_235) ;  /* 0x0000000000047947 */ /* 0x000fec0003800000 */
.L_x_236:
[----:B------:R-:W-:-:S11]  /*b680*/  DADD R30, R38, R38 ;  /* 0x00000000261e7229 */ /* 0x000fd60000000026 */
.L_x_235:
[----:B------:R-:W-:Y:S05]  /*b690*/  BSYNC.RECONVERGENT B4 ;  /* 0x0000000000047941 */ /* 0x000fea0003800200 */
.L_x_233:
[----:B------:R-:W-:Y:S02]  /*b6a0*/  IMAD.MOV.U32 R32, RZ, RZ, R28 ;  /* 0x000000ffff207224 */ /* 0x000fe400078e001c */
[----:B------:R-:W-:Y:S02]  /*b6b0*/  IMAD.MOV.U32 R33, RZ, RZ, 0x0 ;  /* 0x00000000ff217424 */ /* 0x000fe400078e00ff */
[----:B------:R-:W-:Y:S02]  /*b6c0*/  IMAD.MOV.U32 R29, RZ, RZ, R31 ;  /* 0x000000ffff1d7224 */ /* 0x000fe400078e001f */
[----:B------:R-:W-:Y:S05]  /*b6d0*/  RET.REL.NODEC R32 `(_ZN3cub18CUB_300001_SM_10006detail9transform16transform_kernelINS2_10policy_hubILb1EN4cuda3std3__45tupleIJN6thrust24THRUST_300001_SM_1000_NS6detail15normal_iteratorINSA_10device_ptrIdEEEEEEEE10policy1000El5greenNSC_INSD_INSA_7complexIdEEEEEEJPdEEEvT0_iT1_T2_DpNS2_10kernel_argIT3_EE) ;  /* 0xffffff4820487950 */ /* 0x000fea0003c3ffff */
        .type           $_ZN3cub18CUB_300001_SM_10006detail9transform16transform_kernelINS2_10policy_hubILb1EN4cuda3std3__45tupleIJN6thrust24THRUST_300001_SM_1000_NS6detail15normal_iteratorINSA_10device_ptrIdEEEEEEEE10policy1000El5greenNSC_INSD_INSA_7complexIdEEEEEEJPdEEEvT0_iT1_T2_DpNS2_10kernel_argIT3_EE$__internal_trig_reduction_slowpathd,@function
        .size           $_ZN3cub18CUB_300001_SM_10006detail9transform16transform_kernelINS2_10policy_hubILb1EN4cuda3std3__45tupleIJN6thrust24THRUST_300001_SM_1000_NS6detail15normal_iteratorINSA_10device_ptrIdEEEEEEEE10policy1000El5greenNSC_INSD_INSA_7complexIdEEEEEEJPdEEEvT0_iT1_T2_DpNS2_10kernel_argIT3_EE$__internal_trig_reduction_slowpathd,(.L_x_608 - $_ZN3cub18CUB_300001_SM_10006detail9transform16transform_kernelINS2_10policy_hubILb1EN4cuda3std3__45tupleIJN6thrust24THRUST_300001_SM_1000_NS6detail15normal_iteratorINSA_10device_ptrIdEEEEEEEE10policy1000El5greenNSC_INSD_INSA_7complexIdEEEEEEJPdEEEvT0_iT1_T2_DpNS2_10kernel_argIT3_EE$__internal_trig_reduction_slowpathd)
$_ZN3cub18CUB_300001_SM_10006detail9transform16transform_kernelINS2_10policy_hubILb1EN4cuda3std3__45tupleIJN6thrust24THRUST_300001_SM_1000_NS6detail15normal_iteratorINSA_10device_ptrIdEEEEEEEE10policy1000El5greenNSC_INSD_INSA_7complexIdEEEEEEJPdEEEvT0_iT1_T2_DpNS2_10kernel_argIT3_EE$__internal_trig_reduction_slowpathd:
[----:B------:R-:W-:Y:S01]  /*b6e0*/  SHF.R.U32.HI R35, RZ, 0x14, R65 ;  /* 0x00000014ff237819 */ /* 0x000fe20000011641 */
[----:B------:R-:W-:-:S03]  /*b6f0*/  IMAD.MOV.U32 R31, RZ, RZ, RZ ;  /* 0x000000ffff1f7224 */ /* 0x000fc600078e00ff */
[----:B------:R-:W-:-:S04]  /*b700*/  LOP3.LUT R28, R35, 0x7ff, RZ, 0xc0, !PT ;  /* 0x000007ff231c7812 */ /* 0x000fc800078ec0ff */
[----:B------:R-:W-:-:S13]  /*b710*/  ISETP.NE.AND P0, PT, R28, 0x7ff, PT ;  /* 0x000007ff1c00780c */ /* 0x000fda0003f05270 */
[----:B------:R-:W-:Y:S05]  /*b720*/  @!P0 BRA `(.L_x_237) ;  /* 0x0000000800488947 */ /* 0x000fea0003800000 */
[----:B------:R-:W-:Y:S01]  /*b730*/  VIADD R29, R28, 0xfffffc00 ;  /* 0xfffffc001c1d7836 */ /* 0x000fe20000000000 */
[----:B------:R-:W-:Y:S01]  /*b740*/  BSSY.RECONVERGENT B1, `(.L_x_238) ;  /* 0x000002f000017945 */ /* 0x000fe20003800200 */
[----:B------:R-:W-:-:S03]  /*b750*/  CS2R R86, SRZ ;  /* 0x0000000000567805 */ /* 0x000fc6000001ff00 */
[----:B------:R-:W-:Y:S02]  /*b760*/  SHF.R.U32.HI R28, RZ, 0x6, R29 ;  /* 0x00000006ff1c7819 */ /* 0x000fe4000001161d */
[----:B------:R-:W-:Y:S02]  /*b770*/  ISETP.GE.U32.AND P0, PT, R29, 0x80, PT ;  /* 0x000000801d00780c */ /* 0x000fe40003f06070 */
[C---:B------:R-:W-:Y:S02]  /*b780*/  IADD3 R33, PT, PT, -R28.reuse, 0x13, RZ ;  /* 0x000000131c217810 */ /* 0x040fe40007ffe1ff */
[----:B------:R-:W-:Y:S02]  /*b790*/  IADD3 R37, PT, PT, -R28, 0xf, RZ ;  /* 0x0000000f1c257810 */ /* 0x000fe40007ffe1ff */
[----:B------:R-:W-:-:S04]  /*b7a0*/  SEL R33, R33, 0x12, P0 ;  /* 0x0000001221217807 */ /* 0x000fc80000000000 */
[----:B------:R-:W-:-:S13]  /*b7b0*/  ISETP.GE.AND P0, PT, R37, R33, PT ;  /* 0x000000212500720c */ /* 0x000fda0003f06270 */
[----:B------:R-:W-:Y:S05]  /*b7c0*/  @P0 BRA `(.L_x_239) ;  /* 0x0000000000980947 */ /* 0x000fea0003800000 */
[----:B------:R-:W0:Y:S01]  /*b7d0*/  LDC.64 R82, c[0x0][0x358] ;  /* 0x0000d600ff527b82 */ /* 0x000e220000000a00 */
[C---:B------:R-:W-:Y:S01]  /*b7e0*/  SHF.L.U64.HI R32, R30.reuse, 0xb, R65 ;  /* 0x0000000b1e207819 */ /* 0x040fe20000010241 */
[----:B------:R-:W-:Y:S01]  /*b7f0*/  BSSY.RECONVERGENT B2, `(.L_x_240) ;  /* 0x0000022000027945 */ /* 0x000fe20003800200 */
[----:B------:R-:W-:Y:S01]  /*b800*/  IMAD.SHL.U32 R34, R30, 0x800, RZ ;  /* 0x000008001e227824 */ /* 0x000fe200078e00ff */
[----:B------:R-:W-:Y:S01]  /*b810*/  IADD3 R39, PT, PT, RZ, -R28, -R33 ;  /* 0x8000001cff277210 */ /* 0x000fe20007ffe821 */
[----:B------:R-:W-:Y:S01]  /*b820*/  IMAD.MOV.U32 R38, RZ, RZ, RZ ;  /* 0x000000ffff267224 */ /* 0x000fe200078e00ff */
[----:B------:R-:W-:Y:S02]  /*b830*/  CS2R R86, SRZ ;  /* 0x0000000000567805 */ /* 0x000fe4000001ff00 */
[----:B------:R-:W-:-:S07]  /*b840*/  LOP3.LUT R32, R32, 0x80000000, RZ, 0xfc, !PT ;  /* 0x8000000020207812 */ /* 0x000fce00078efcff */
.L_x_241:
[----:B------:R-:W1:Y:S01]  /*b850*/  LDC.64 R30, c[0x4][0x168] ;  /* 0x01005a00ff1e7b82 */ /* 0x000e620000000a00 */
[----:B0-----:R-:W-:Y:S02]  /*b860*/  R2UR UR22, R82 ;  /* 0x00000000521672ca */ /* 0x001fe400000e0000 */
[----:B------:R-:W-:Y:S01]  /*b870*/  R2UR UR23, R83 ;  /* 0x00000000531772ca */ /* 0x000fe200000e0000 */
[----:B-1----:R-:W-:-:S12]  /*b880*/  IMAD.WIDE R84, R37, 0x8, R30 ;  /* 0x0000000825547825 */ /* 0x002fd800078e021e */
[----:B------:R-:W2:Y:S01]  /*b890*/  LDG.E.64.CONSTANT R84, desc[UR22][R84.64] ;  /* 0x0000001654547981 */ /* 0x000ea2000c1e9b00 */
[----:B------:R-:W-:Y:S02]  /*b8a0*/  VIADD R39, R39, 0x1 ;  /* 0x0000000127277836 */ /* 0x000fe40000000000 */
[C---:B------:R-:W-:Y:S02]  /*b8b0*/  IMAD R66, R38.reuse, 0x8, R1 ;  /* 0x0000000826427824 */ /* 0x040fe400078e0201 */
[----:B------:R-:W-:Y:S02]  /*b8c0*/  VIADD R38, R38, 0x1 ;  /* 0x0000000126267836 */ /* 0x000fe40000000000 */
[----:B------:R-:W-:Y:S02]  /*b8d0*/  VIADD R37, R37, 0x1 ;  /* 0x0000000125257836 */ /* 0x000fe40000000000 */
[----:B--2---:R-:W-:-:S04]  /*b8e0*/  IMAD.WIDE.U32 R86, P1, R84, R34, R86 ;  /* 0x0000002254567225 */ /* 0x004fc80007820056 */
[CC--:B------:R-:W-:Y:S02]  /*b8f0*/  IMAD R30, R84.reuse, R32.reuse, RZ ;  /* 0x00000020541e7224 */ /* 0x0c0fe400078e02ff */
[----:B------:R-:W-:-:S03]  /*b900*/  IMAD.HI.U32 R36, R84, R32, RZ ;  /* 0x0000002054247227 */ /* 0x000fc600078e00ff */
[----:B------:R-:W-:Y:S01]  /*b910*/  IADD3 R30, P2, PT, R30, R87, RZ ;  /* 0x000000571e1e7210 */ /* 0x000fe20007f5e0ff */
[CC--:B------:R-:W-:Y:S02]  /*b920*/  IMAD R29, R85.reuse, R34.reuse, RZ ;  /* 0x00000022551d7224 */ /* 0x0c0fe400078e02ff */
[----:B------:R-:W-:-:S03]  /*b930*/  IMAD.HI.U32 R31, R85, R34, RZ ;  /* 0x00000022551f7227 */ /* 0x000fc600078e00ff */
[----:B------:R-:W-:Y:S01]  /*b940*/  IADD3 R87, P0, PT, R29, R30, RZ ;  /* 0x0000001e1d577210 */ /* 0x000fe20007f1e0ff */
[----:B------:R-:W-:Y:S01]  /*b950*/  IMAD.X R36, RZ, RZ, R36, P1 ;  /* 0x000000ffff247224 */ /* 0x000fe200008e0624 */
[----:B------:R-:W-:Y:S01]  /*b960*/  ISETP.NE.AND P1, PT, R39, -0xf, PT ;  /* 0xfffffff12700780c */ /* 0x000fe20003f25270 */
[CC--:B------:R-:W-:Y:S02]  /*b970*/  IMAD R29, R85.reuse, R32.reuse, RZ ;  /* 0x00000020551d7224 */ /* 0x0c0fe400078e02ff */
[----:B------:R-:W-:Y:S01]  /*b980*/  IMAD.HI.U32 R30, R85, R32, RZ ;  /* 0x00000020551e7227 */ /* 0x000fe200078e00ff */
[----:B------:R-:W-:Y:S01]  /*b990*/  IADD3.X R36, P2, PT, R31, R36, RZ, P2, !PT ;  /* 0x000000241f247210 */ /* 0x000fe2000175e4ff */
[----:B------:R0:W-:Y:S03]  /*b9a0*/  STL.64 [R66], R86 ;  /* 0x0000005642007387 */ /* 0x0001e60000100a00 */
[----:B------:R-:W-:Y:S01]  /*b9b0*/  IADD3.X R36, P0, PT, R29, R36, RZ, P0, !PT ;  /* 0x000000241d247210 */ /* 0x000fe2000071e4ff */
[----:B------:R-:W-:-:S04]  /*b9c0*/  IMAD.X R29, RZ, RZ, R30, P2 ;  /* 0x000000ffff1d7224 */ /* 0x000fc800010e061e */
[----:B------:R-:W-:Y:S02]  /*b9d0*/  IMAD.X R29, RZ, RZ, R29, P0 ;  /* 0x000000ffff1d7224 */ /* 0x000fe400000e061d */
[----:B0-----:R-:W-:Y:S02]  /*b9e0*/  IMAD.MOV.U32 R86, RZ, RZ, R36 ;  /* 0x000000ffff567224 */ /* 0x001fe400078e0024 */
[----:B------:R-:W-:Y:S01]  /*b9f0*/  IMAD.MOV.U32 R87, RZ, RZ, R29 ;  /* 0x000000ffff577224 */ /* 0x000fe200078e001d */
[----:B------:R-:W-:Y:S06]  /*ba00*/  @P1 BRA `(.L_x_241) ;  /* 0xfffffffc00901947 */ /* 0x000fec000383ffff */
[----:B------:R-:W-:Y:S05]  /*ba10*/  BSYNC.RECONVERGENT B2 ;  /* 0x0000000000027941 */ /* 0x000fea0003800200 */
.L_x_240:
[----:B------:R-:W-:-:S07]  /*ba20*/  IMAD.MOV.U32 R37, RZ, RZ, R33 ;  /* 0x000000ffff257224 */ /* 0x000fce00078e0021 */
.L_x_239:
[----:B------:R-:W-:Y:S05]  /*ba30*/  BSYNC.RECONVERGENT B1 ;  /* 0x0000000000017941 */ /* 0x000fea0003800200 */
.L_x_238:
[----:B------:R-:W-:Y:S01]  /*ba40*/  LOP3.LUT P0, R33, R35, 0x3f, RZ, 0xc0, !PT ;  /* 0x0000003f23217812 */ /* 0x000fe2000780c0ff */
[----:B------:R-:W-:-:S04]  /*ba50*/  IMAD.IADD R28, R28, 0x1, R37 ;  /* 0x000000011c1c7824 */ /* 0x000fc800078e0225 */
[----:B------:R-:W-:-:S05]  /*ba60*/  IMAD.U32 R39, R28, 0x8, R1 ;  /* 0x000000081c277824 */ /* 0x000fca00078e0001 */
[----:B------:R0:W-:Y:S04]  /*ba70*/  STL.64 [R39+-0x78], R86 ;  /* 0xffff885627007387 */ /* 0x0001e80000100a00 */
[----:B------:R-:W2:Y:S04]  /*ba80*/  @P0 LDL.64 R34, [R1+0x8] ;  /* 0x0000080001220983 */ /* 0x000ea80000100a00 */
[----:B------:R-:W3:Y:S04]  /*ba90*/  LDL.64 R28, [R1+0x10] ;  /* 0x00001000011c7983 */ /* 0x000ee80000100a00 */
[----:B------:R-:W4:Y:S01]  /*baa0*/  LDL.64 R30, [R1+0x18] ;  /* 0x00001800011e7983 */ /* 0x000f220000100a00 */
[----:B------:R-:W-:Y:S01]  /*bab0*/  @P0 LOP3.LUT R67, R33, 0x3f, RZ, 0x3c, !PT ;  /* 0x0000003f21430812 */ /* 0x000fe200078e3cff */
[----:B------:R-:W-:Y:S01]  /*bac0*/  BSSY.RECONVERGENT B1, `(.L_x_242) ;  /* 0x0000034000017945 */ /* 0x000fe20003800200 */
[----:B--2---:R-:W-:-:S02]  /*bad0*/  @P0 SHF.R.U64 R38, R34, 0x1, R35 ;  /* 0x0000000122260819 */ /* 0x004fc40000001223 */
[----:B------:R-:W-:Y:S02]  /*bae0*/  @P0 SHF.R.U32.HI R32, RZ, 0x1, R35 ;  /* 0x00000001ff200819 */ /* 0x000fe40000011623 */
[--C-:B---3--:R-:W-:Y:S02]  /*baf0*/  @P0 SHF.R.U32.HI R34, RZ, 0x1, R29.reuse ;  /* 0x00000001ff220819 */ /* 0x108fe4000001161d */
[C-C-:B------:R-:W-:Y:S02]  /*bb00*/  @P0 SHF.R.U64 R35, R28.reuse, 0x1, R29.reuse ;  /* 0x000000011c230819 */ /* 0x140fe4000000121d */
[----:B------:R-:W-:Y:S02]  /*bb10*/  @P0 SHF.L.U32 R37, R28, R33, RZ ;  /* 0x000000211c250219 */ /* 0x000fe400000006ff */
[----:B------:R-:W-:Y:S02]  /*bb20*/  @P0 SHF.R.U64 R38, R38, R67, R32 ;  /* 0x0000004326260219 */ /* 0x000fe40000001220 */
[----:B------:R-:W-:-:S02]  /*bb30*/  @P0 SHF.L.U64.HI R36, R28, R33, R29 ;  /* 0x000000211c240219 */ /* 0x000fc4000001021d */
[----:B0-----:R-:W-:Y:S02]  /*bb40*/  @P0 SHF.R.U32.HI R39, RZ, R67, R32 ;  /* 0x00000043ff270219 */ /* 0x001fe40000011620 */
[----:B----4-:R-:W-:Y:S02]  /*bb50*/  @P0 SHF.L.U32 R32, R30, R33, RZ ;  /* 0x000000211e200219 */ /* 0x010fe400000006ff */
[----:B------:R-:W-:Y:S02]  /*bb60*/  @P0 SHF.R.U64 R35, R35, R67, R34 ;  /* 0x0000004323230219 */ /* 0x000fe40000001222 */
[----:B------:R-:W-:Y:S02]  /*bb70*/  @P0 LOP3.LUT R28, R37, R38, RZ, 0xfc, !PT ;  /* 0x00000026251c0212 */ /* 0x000fe400078efcff */
[----:B------:R-:W-:Y:S02]  /*bb80*/  @P0 LOP3.LUT R29, R36, R39, RZ, 0xfc, !PT ;  /* 0x00000027241d0212 */ /* 0x000fe400078efcff */
[----:B------:R-:W-:-:S02]  /*bb90*/  @P0 SHF.L.U64.HI R33, R30, R33, R31 ;  /* 0x000000211e210219 */ /* 0x000fc4000001021f */
[----:B------:R-:W-:Y:S01]  /*bba0*/  @P0 LOP3.LUT R30, R32, R35, RZ, 0xfc, !PT ;  /* 0x00000023201e0212 */ /* 0x000fe200078efcff */
[C---:B------:R-:W-:Y:S01]  /*bbb0*/  IMAD.SHL.U32 R32, R28.reuse, 0x4, RZ ;  /* 0x000000041c207824 */ /* 0x040fe200078e00ff */
[----:B------:R-:W-:Y:S02]  /*bbc0*/  @P0 SHF.R.U32.HI R34, RZ, R67, R34 ;  /* 0x00000043ff220219 */ /* 0x000fe40000011622 */
[----:B------:R-:W-:Y:S02]  /*bbd0*/  SHF.L.U64.HI R28, R28, 0x2, R29 ;  /* 0x000000021c1c7819 */ /* 0x000fe4000001021d */
[----:B------:R-:W-:Y:S02]  /*bbe0*/  @P0 LOP3.LUT R31, R33, R34, RZ, 0xfc, !PT ;  /* 0x00000022211f0212 */ /* 0x000fe400078efcff */
[----:B------:R-:W-:Y:S02]  /*bbf0*/  SHF.L.W.U32.HI R29, R29, 0x2, R30 ;  /* 0x000000021d1d7819 */ /* 0x000fe40000010e1e */
[----:B------:R-:W-:-:S02]  /*bc00*/  IADD3 RZ, P1, PT, RZ, -R32, RZ ;  /* 0x80000020ffff7210 */ /* 0x000fc40007f3e0ff */
[----:B------:R-:W-:Y:S02]  /*bc10*/  LOP3.LUT R33, RZ, R28, RZ, 0x33, !PT ;  /* 0x0000001cff217212 */ /* 0x000fe400078e33ff */
[----:B------:R-:W-:Y:S02]  /*bc20*/  SHF.L.W.U32.HI R34, R30, 0x2, R31 ;  /* 0x000000021e227819 */ /* 0x000fe40000010e1f */
[----:B------:R-:W-:Y:S02]  /*bc30*/  LOP3.LUT R36, RZ, R29, RZ, 0x33, !PT ;  /* 0x0000001dff247212 */ /* 0x000fe400078e33ff */
[----:B------:R-:W-:Y:S02]  /*bc40*/  IADD3.X R33, P1, PT, RZ, R33, RZ, P1, !PT ;  /* 0x00000021ff217210 */ /* 0x000fe40000f3e4ff */
[----:B------:R-:W-:Y:S02]  /*bc50*/  LOP3.LUT R35, RZ, R34, RZ, 0x33, !PT ;  /* 0x00000022ff237212 */ /* 0x000fe400078e33ff */
[----:B------:R-:W-:-:S02]  /*bc60*/  IADD3.X R36, P1, PT, RZ, R36, RZ, P1, !PT ;  /* 0x00000024ff247210 */ /* 0x000fc40000f3e4ff */
[----:B------:R-:W-:-:S03]  /*bc70*/  ISETP.GT.U32.AND P0, PT, R29, -0x1, PT ;  /* 0xffffffff1d00780c */ /* 0x000fc60003f04070 */
[----:B------:R-:W-:Y:S01]  /*bc80*/  IMAD.X R35, RZ, RZ, R35, P1 ;  /* 0x000000ffff237224 */ /* 0x000fe200008e0623 */
[----:B------:R-:W-:-:S04]  /*bc90*/  ISETP.GT.AND.EX P0, PT, R34, -0x1, PT, P0 ;  /* 0xffffffff2200780c */ /* 0x000fc80003f04300 */
[----:B------:R-:W-:Y:S02]  /*bca0*/  SEL R30, R34, R35, P0 ;  /* 0x00000023221e7207 */ /* 0x000fe40000000000 */
[----:B------:R-:W-:Y:S02]  /*bcb0*/  SEL R29, R29, R36, P0 ;  /* 0x000000241d1d7207 */ /* 0x000fe40000000000 */
[----:B------:R-:W-:Y:S02]  /*bcc0*/  ISETP.NE.U32.AND P1, PT, R30, RZ, PT ;  /* 0x000000ff1e00720c */ /* 0x000fe40003f25070 */
[----:B------:R-:W-:Y:S02]  /*bcd0*/  SEL R33, R28, R33, P0 ;  /* 0x000000211c217207 */ /* 0x000fe40000000000 */
[----:B------:R-:W-:Y:S01]  /*bce0*/  SEL R37, R29, R30, !P1 ;  /* 0x0000001e1d257207 */ /* 0x000fe20004800000 */
[----:B------:R-:W-:-:S03]  /*bcf0*/  @!P0 IMAD.MOV R32, RZ, RZ, -R32 ;  /* 0x000000ffff208224 */ /* 0x000fc600078e0a20 */
[----:B------:R-:W0:Y:S02]  /*bd00*/  FLO.U32 R35, R37 ;  /* 0x0000002500237300 */ /* 0x000e2400000e0000 */
[C---:B0-----:R-:W-:Y:S02]  /*bd10*/  IADD3 R36, PT, PT, -R35.reuse, 0x1f, RZ ;  /* 0x0000001f23247810 */ /* 0x041fe40007ffe1ff */
[----:B------:R-:W-:-:S03]  /*bd20*/  IADD3 R35, PT, PT, -R35, 0x3f, RZ ;  /* 0x0000003f23237810 */ /* 0x000fc60007ffe1ff */
[----:B------:R-:W-:-:S05]  /*bd30*/  @P1 IMAD.MOV R35, RZ, RZ, R36 ;  /* 0x000000ffff231224 */ /* 0x000fca00078e0224 */
[----:B------:R-:W-:-:S13]  /*bd40*/  ISETP.NE.AND P1, PT, R35, RZ, PT ;  /* 0x000000ff2300720c */ /* 0x000fda0003f25270 */
[----:B------:R-:W-:Y:S05]  /*bd50*/  @!P1 BRA `(.L_x_243) ;  /* 0x0000000000289947 */ /* 0x000fea0003800000 */
[----:B------:R-:W-:Y:S02]  /*bd60*/  LOP3.LUT R28, R35, 0x3f, RZ, 0xc0, !PT ;  /* 0x0000003f231c7812 */ /* 0x000fe400078ec0ff */
[--C-:B------:R-:W-:Y:S02]  /*bd70*/  SHF.R.U64 R32, R32, 0x1, R33.reuse ;  /* 0x0000000120207819 */ /* 0x100fe40000001221 */
[CC--:B------:R-:W-:Y:S02]  /*bd80*/  SHF.L.U64.HI R30, R29.reuse, R28.reuse, R30 ;  /* 0x0000001c1d1e7219 */ /* 0x0c0fe4000001021e */
[----:B------:R-:W-:Y:S02]  /*bd90*/  SHF.L.U32 R29, R29, R28, RZ ;  /* 0x0000001c1d1d7219 */ /* 0x000fe400000006ff */
[----:B------:R-:W-:Y:S02]  /*bda0*/  SHF.R.U32.HI R33, RZ, 0x1, R33 ;  /* 0x00000001ff217819 */ /* 0x000fe40000011621 */
[----:B------:R-:W-:-:S04]  /*bdb0*/  LOP3.LUT R28, R35, 0x3f, RZ, 0xc, !PT ;  /* 0x0000003f231c7812 */ /* 0x000fc800078e0cff */
[-CC-:B------:R-:W-:Y:S02]  /*bdc0*/  SHF.R.U64 R32, R32, R28.reuse, R33.reuse ;  /* 0x0000001c20207219 */ /* 0x180fe40000001221 */
[----:B------:R-:W-:Y:S02]  /*bdd0*/  SHF.R.U32.HI R33, RZ, R28, R33 ;  /* 0x0000001cff217219 */ /* 0x000fe40000011621 */
[----:B------:R-:W-:Y:S02]  /*bde0*/  LOP3.LUT R29, R29, R32, RZ, 0xfc, !PT ;  /* 0x000000201d1d7212 */ /* 0x000fe400078efcff */
[----:B------:R-:W-:-:S07]  /*bdf0*/  LOP3.LUT R30, R30, R33, RZ, 0xfc, !PT ;  /* 0x000000211e1e7212 */ /* 0x000fce00078efcff */
.L_x_243:
[----:B------:R-:W-:Y:S05]  /*be00*/  BSYNC.RECONVERGENT B1 ;  /* 0x0000000000017941 */ /* 0x000fea0003800200 */
.L_x_242:
[----:B------:R-:W-:Y:S01]  /*be10*/  IMAD.WIDE.U32 R36, R29, 0x2168c235, RZ ;  /* 0x2168c2351d247825 */ /* 0x000fe200078e00ff */
[----:B------:R-:W-:-:S03]  /*be20*/  SHF.R.U32.HI R31, RZ, 0x1e, R31 ;  /* 0x0000001eff1f7819 */ /* 0x000fc6000001161f */
[----:B------:R-:W-:Y:S01]  /*be30*/  IMAD.MOV.U32 R32, RZ, RZ, R37 ;  /* 0x000000ffff207224 */ /* 0x000fe200078e0025 */
[----:B------:R-:W-:Y:S01]  /*be40*/  IADD3 RZ, P1, PT, R36, R36, RZ ;  /* 0x0000002424ff7210 */ /* 0x000fe20007f3e0ff */
[----:B------:R-:W-:Y:S01]  /*be50*/  IMAD.MOV.U32 R33, RZ, RZ, RZ ;  /* 0x000000ffff217224 */ /* 0x000fe200078e00ff */
[----:B------:R-:W-:Y:S01]  /*be60*/  LEA.HI R31, R34, R31, RZ, 0x1 ;  /* 0x0000001f221f7211 */ /* 0x000fe200078f08ff */
[----:B------:R-:W-:-:S04]  /*be70*/  IMAD.HI.U32 R28, R30, -0x36f0255e, RZ ;  /* 0xc90fdaa21e1c7827 */ /* 0x000fc800078e00ff */
[----:B------:R-:W-:-:S04]  /*be80*/  IMAD.WIDE.U32 R32, R29, -0x36f0255e, R32 ;  /* 0xc90fdaa21d207825 */ /* 0x000fc800078e0020 */
[----:B------:R-:W-:-:S04]  /*be90*/  IMAD.WIDE.U32 R32, P2, R30, 0x2168c235, R32 ;  /* 0x2168c2351e207825 */ /* 0x000fc80007840020 */
[----:B------:R-:W-:Y:S01]  /*bea0*/  IMAD R30, R30, -0x36f0255e, RZ ;  /* 0xc90fdaa21e1e7824 */ /* 0x000fe200078e02ff */
[----:B------:R-:W-:Y:S01]  /*beb0*/  IADD3.X RZ, P1, PT, R32, R32, RZ, P1, !PT ;  /* 0x0000002020ff7210 */ /* 0x000fe20000f3e4ff */
[----:B------:R-:W-:-:S03]  /*bec0*/  IMAD.X R28, RZ, RZ, R28, P2 ;  /* 0x000000ffff1c7224 */ /* 0x000fc600010e061c */
[----:B------:R-:W-:-:S04]  /*bed0*/  IADD3 R30, P2, PT, R30, R33, RZ ;  /* 0x000000211e1e7210 */ /* 0x000fc80007f5e0ff */
[C---:B------:R-:W-:Y:S01]  /*bee0*/  ISETP.GT.U32.AND P4, PT, R30.reuse, RZ, PT ;  /* 0x000000ff1e00720c */ /* 0x040fe20003f84070 */
[----:B------:R-:W-:Y:S01]  /*bef0*/  IMAD.X R33, RZ, RZ, R28, P2 ;  /* 0x000000ffff217224 */ /* 0x000fe200010e061c */
[----:B------:R-:W-:-:S04]  /*bf00*/  IADD3.X R29, P2, PT, R30, R30, RZ, P1, !PT ;  /* 0x0000001e1e1d7210 */ /* 0x000fc80000f5e4ff */
[C---:B------:R-:W-:Y:S01]  /*bf10*/  ISETP.GT.AND.EX P1, PT, R33.reuse, RZ, PT, P4 ;  /* 0x000000ff2100720c */ /* 0x040fe20003f24340 */
[----:B------:R-:W-:-:S03]  /*bf20*/  IMAD.X R28, R33, 0x1, R33, P2 ;  /* 0x00000001211c7824 */ /* 0x000fc600010e0621 */
[----:B------:R-:W-:Y:S02]  /*bf30*/  SEL R29, R29, R30, P1 ;  /* 0x0000001e1d1d7207 */ /* 0x000fe40000800000 */
[----:B------:R-:W-:Y:S02]  /*bf40*/  SEL R28, R28, R33, P1 ;  /* 0x000000211c1c7207 */ /* 0x000fe40000800000 */
[----:B------:R-:W-:-:S05]  /*bf50*/  IADD3 R30, P2, PT, R29, 0x1, RZ ;  /* 0x000000011d1e7810 */ /* 0x000fca0007f5e0ff */
[----:B------:R-:W-:Y:S01]  /*bf60*/  IMAD.X R29, RZ, RZ, R28, P2 ;  /* 0x000000ffff1d7224 */ /* 0x000fe200010e061c */
[----:B------:R-:W-:-:S04]  /*bf70*/  SEL R28, RZ, 0xffffffff, !P1 ;  /* 0xffffffffff1c7807 */ /* 0x000fc80004800000 */
[----:B------:R-:W-:Y:S01]  /*bf80*/  SHF.R.U64 R30, R30, 0xa, R29 ;  /* 0x0000000a1e1e7819 */ /* 0x000fe2000000121d */
[----:B------:R-:W-:-:S03]  /*bf90*/  IMAD.IADD R28, R28, 0x1, -R35 ;  /* 0x000000011c1c7824 */ /* 0x000fc600078e0a23 */
[----:B------:R-:W-:Y:S01]  /*bfa0*/  IADD3 R30, P2, PT, R30, 0x1, RZ ;  /* 0x000000011e1e7810 */ /* 0x000fe20007f5e0ff */
[----:B------:R-:W-:-:S03]  /*bfb0*/  IMAD.SHL.U32 R28, R28, 0x100000, RZ ;  /* 0x001000001c1c7824 */ /* 0x000fc600078e00ff */
[----:B------:R-:W-:Y:S02]  /*bfc0*/  LEA.HI.X R29, R29, RZ, RZ, 0x16, P2 ;  /* 0x000000ff1d1d7211 */ /* 0x000fe400010fb4ff */
[----:B------:R-:W-:Y:S02]  /*bfd0*/  LOP3.LUT P2, R32, R65, 0x80000000, RZ, 0xc0, !PT ;  /* 0x8000000041207812 */ /* 0x000fe4000784c0ff */
[--C-:B------:R-:W-:Y:S02]  /*bfe0*/  SHF.R.U64 R30, R30, 0x1, R29.reuse ;  /* 0x000000011e1e7819 */ /* 0x100fe4000000121d */
[----:B------:R-:W-:Y:S02]  /*bff0*/  @!P0 LOP3.LUT R32, R32, 0x80000000, RZ, 0x3c, !PT ;  /* 0x8000000020208812 */ /* 0x000fe400078e3cff */
[----:B------:R-:W-:Y:S02]  /*c000*/  SHF.R.U32.HI R29, RZ, 0x1, R29 ;  /* 0x00000001ff1d7819 */ /* 0x000fe4000001161d */
[----:B------:R-:W-:-:S04]  /*c010*/  IADD3 R30, P1, P0, RZ, RZ, R30 ;  /* 0x000000ffff1e7210 */ /* 0x000fc8000783e01e */
[----:B------:R-:W-:Y:S01]  /*c020*/  IADD3.X R29, PT, PT, R28, 0x3fe00000, R29, P1, P0 ;  /* 0x3fe000001c1d7810 */ /* 0x000fe20000fe041d */
[----:B------:R-:W-:-:S03]  /*c030*/  @P2 IMAD.MOV R31, RZ, RZ, -R31 ;  /* 0x000000ffff1f2224 */ /* 0x000fc600078e0a1f */
[----:B------:R-:W-:-:S07]  /*c040*/  LOP3.LUT R65, R29, R32, RZ, 0xfc, !PT ;  /* 0x000000201d417212 */ /* 0x000fce00078efcff */
.L_x_237:
[----:B------:R-:W-:Y:S02]  /*c050*/  IMAD.MOV.U32 R29, RZ, RZ, R65 ;  /* 0x000000ffff1d7224 */ /* 0x000fe400078e0041 */
[----:B------:R-:W-:Y:S02]  /*c060*/  IMAD.MOV.U32 R65, RZ, RZ, 0x0 ;  /* 0x00000000ff417424 */ /* 0x000fe400078e00ff */
[----:B------:R-:W-:Y:S02]  /*c070*/  IMAD.MOV.U32 R28, RZ, RZ, R30 ;  /* 0x000000ffff1c7224 */ /* 0x000fe400078e001e */
[----:B------:R-:W-:Y:S05]  /*c080*/  RET.REL.NODEC R64 `(_ZN3cub18CUB_300001_SM_10006detail9transform16transform_kernelINS2_10policy_hubILb1EN4cuda3std3__45tupleIJN6thrust24THRUST_300001_SM_1000_NS6detail15normal_iteratorINSA_10device_ptrIdEEEEEEEE10policy1000El5greenNSC_INSD_INSA_7complexIdEEEEEEJPdEEEvT0_iT1_T2_DpNS2_10kernel_argIT3_EE) ;  /* 0xffffff3c40dc7950 */ /* 0x000fea0003c3ffff */
.L_x_244:
        /* <DEDUP_REMOVED lines=15> */
.L_x_608:


//--------------------- .text._ZN3cub18CUB_300001_SM_10006detail9transform16transform_kernelINS2_10policy_hubILb1EN4cuda3std3__45tupleIJN6thrust24THRUST_300001_SM_1000_NS6detail15normal_iteratorINSA_10device_ptrIdEEEEEEEE10policy1000Ei5greenNSC_INSD_INSA_7complexIdEEEEEEJPdEEEvT0_iT1_T2_DpNS2_10kernel_argIT3_EE --------------------------
	.section	.text._ZN3cub18CUB_300001_SM_10006detail9transform16transform_kernelINS2_10policy_hubILb1EN4cuda3std3__45tupleIJN6thrust24THRUST_300001_SM_1000_NS6detail15normal_iteratorINSA_10device_ptrIdEEEEEEEE10policy1000Ei5greenNSC_INSD_INSA_7complexIdEEEEEEJPdEEEvT0_iT1_T2_DpNS2_10kernel_argIT3_EE,"ax",@progbits
	.align	128
        .global         _ZN3cub18CUB_300001_SM_10006detail9transform16transform_kernelINS2_10policy_hubILb1EN4cuda3std3__45tupleIJN6thrust24THRUST_300001_SM_1000_NS6detail15normal_iteratorINSA_10device_ptrIdEEEEEEEE10policy1000Ei5greenNSC_INSD_INSA_7complexIdEEEEEEJPdEEEvT0_iT1_T2_DpNS2_10kernel_argIT3_EE
        .type           _ZN3cub18CUB_300001_SM_10006detail9transform16transform_kernelINS2_10policy_hubILb1EN4cuda3std3__45tupleIJN6thrust24THRUST_300001_SM_1000_NS6detail15normal_iteratorINSA_10device_ptrIdEEEEEEEE10policy1000Ei5greenNSC_INSD_INSA_7complexIdEEEEEEJPdEEEvT0_iT1_T2_DpNS2_10kernel_argIT3_EE,@function
        .size           _ZN3cub18CUB_300001_SM_10006detail9transform16transform_kernelINS2_10policy_hubILb1EN4cuda3std3__45tupleIJN6thrust24THRUST_300001_SM_1000_NS6detail15normal_iteratorINSA_10device_ptrIdEEEEEEEE10policy1000Ei5greenNSC_INSD_INSA_7complexIdEEEEEEJPdEEEvT0_iT1_T2_DpNS2_10kernel_argIT3_EE,(.L_x_611 - _ZN3cub18CUB_300001_SM_10006detail9transform16transform_kernelINS2_10policy_hubILb1EN4cuda3std3__45tupleIJN6thrust24THRUST_300001_SM_1000_NS6detail15normal_iteratorINSA_10device_ptrIdEEEEEEEE10policy1000Ei5greenNSC_INSD_INSA_7complexIdEEEEEEJPdEEEvT0_iT1_T2_DpNS2_10kernel_argIT3_EE)
        .other          _ZN3cub18CUB_300001_SM_10006detail9transform16transform_kernelINS2_10policy_hubILb1EN4cuda3std3__45tupleIJN6thrust24THRUST_300001_SM_1000_NS6detail15normal_iteratorINSA_10device_ptrIdEEEEEEEE10policy1000Ei5greenNSC_INSD_INSA_7complexIdEEEEEEJPdEEEvT0_iT1_T2_DpNS2_10kernel_argIT3_EE,@"STO_CUDA_ENTRY STV_DEFAULT"
_ZN3cub18CUB_300001_SM_10006detail9transform16transform_kernelINS2_10policy_hubILb1EN4cuda3std3__45tupleIJN6thrust24THRUST_300001_SM_1000_NS6detail15normal_iteratorINSA_10device_ptrIdEEEEEEEE10policy1000Ei5greenNSC_INSD_INSA_7complexIdEEEEEEJPdEEEvT0_iT1_T2_DpNS2_10kernel_argIT3_EE:
.text._ZN3cub18CUB_300001_SM_10006detail9transform16transform_kernelINS2_10policy_hubILb1EN4cuda3std3__45tupleIJN6thrust24THRUST_300001_SM_1000_NS6detail15normal_iteratorINSA_10device_ptrIdEEEEEEEE10policy1000Ei5greenNSC_INSD_INSA_7complexIdEEEEEEJPdEEEvT0_iT1_T2_DpNS2_10kernel_argIT3_EE:
[----:B------:R-:W0:Y:S08]  /*0000*/  LDC R1, c[0x0][0x37c] ;  /* 0x0000df00ff017b82 */ /* 0x000e300000000800 */
[----:B------:R-:W1:Y:S01]  /*0010*/  S2UR UR4, SR_CTAID.X ;  /* 0x00000000000479c3 */ /* 0x000e620000002500 */
[----:B------:R-:W2:Y:S01]  /*0020*/  LDCU.64 UR6, c[0x0][0x380] ;  /* 0x00007000ff0677ac */ /* 0x000ea20008000a00 */
[----:B------:R-:W3:Y:S01]  /*0030*/  S2R R0, SR_TID.X ;  /* 0x0000000000007919 */ /* 0x000ee20000002100 */
[----:B------:R-:W-:Y:S01]  /*0040*/  BSSY.RECONVERGENT B0, `(.L_x_245) ;  /* 0x0000016000007945 */ /* 0x000fe20003800200 */
[----:B0-----:R-:W-:Y:S01]  /*0050*/  VIADD R1, R1, 0xffffffd8 ;  /* 0xffffffd801017836 */ /* 0x001fe20000000000 */
[----:B------:R-:W0:Y:S01]  /*0060*/  LDCU.64 UR16, c[0x0][0x358] ;  /* 0x00006b00ff1077ac */ /* 0x000e220008000a00 */
[----:B--2---:R-:W-:-:S04]  /*0070*/  USHF.L.U32 UR8, UR7, 0x7, URZ ;  /* 0x0000000707087899 */ /* 0x004fc800080006ff */
[----:B-1----:R-:W-:-:S04]  /*0080*/  UIMAD UR4, UR8, UR4, URZ ;  /* 0x00000004080472a4 */ /* 0x002fc8000f8e02ff */
[----:B------:R-:W-:-:S04]  /*0090*/  UIADD3 UR5, UPT, UPT, -UR4, UR6, URZ ;  /* 0x0000000604057290 */ /* 0x000fc8000fffe1ff */
[----:B------:R-:W-:Y:S01]  /*00a0*/  UISETP.LT.AND UP0, UPT, UR8, UR5, UPT ;  /* 0x000000050800728c */ /* 0x000fe2000bf01270 */
[----:B---3--:R-:W-:-:S03]  /*00b0*/  IMAD.SHL.U32 R4, R0, 0x80, RZ ;  /* 0x0000008000047824 */ /* 0x008fc600078e00ff */
[----:B------:R-:W-:-:S04]  /*00c0*/  USEL UR15, UR8, UR5, UP0 ;  /* 0x00000005080f7287 */ /* 0x000fc80008000000 */
[----:B------:R-:W-:-:S06]  /*00d0*/  USHF.L.U32 UR6, UR15, 0x3, URZ ;  /* 0x000000030f067899 */ /* 0x000fcc00080006ff */
[----:B------:R-:W-:-:S13]  /*00e0*/  ISETP.GE.AND P0, PT, R4, UR6, PT ;  /* 0x0000000604007c0c */ /* 0x000fda000bf06270 */
[----:B0-----:R-:W-:Y:S05]  /*00f0*/  @P0 BRA `(.L_x_246) ;  /* 0x0000000000280947 */ /* 0x001fea0003800000 */
[----:B------:R-:W0:Y:S01]  /*0100*/  LDC.64 R2, c[0x0][0x3a0] ;  /* 0x0000e800ff027b82 */ /* 0x000e220000000a00 */
[----:B------:R-:W-:Y:S02]  /*0110*/  IMAD.U32 R5, RZ, RZ, UR4 ;  /* 0x00000004ff057e24 */ /* 0x000fe4000f8e00ff */
[----:B0-----:R-:W-:-:S04]  /*0120*/  IMAD.WIDE.U32 R2, R0, 0x80, R2 ;  /* 0x0000008000027825 */ /* 0x001fc800078e0002 */
[----:B------:R-:W-:-:S07]  /*0130*/  IMAD.WIDE R2, R5, 0x8, R2 ;  /* 0x0000000805027825 */ /* 0x000fce00078e0202 */
.L_x_247:
[----:B------:R-:W-:Y:S01]  /*0140*/  VIADD R4, R4, 0x4000 ;  /* 0x0000400004047836 */ /* 0x000fe20000000000 */
[----:B------:R0:W-:Y:S04]  /*0150*/  CCTL.E.PF2 [R2] ;  /* 0x000000000200798f */ /* 0x0001e80000800100 */
[----:B------:R-:W-:Y:S02]  /*0160*/  ISETP.GE.AND P0, PT, R4, UR6, PT ;  /* 0x0000000604007c0c */ /* 0x000fe4000bf06270 */
[----:B0-----:R-:W-:-:S05]  /*0170*/  IADD3 R2, P1, PT, R2, 0x4000, RZ ;  /* 0x0000400002027810 */ /* 0x001fca0007f3e0ff */
[----:B------:R-:W-:-:S06]  /*0180*/  IMAD.X R3, RZ, RZ, R3, P1 ;  /* 0x000000ffff037224 */ /* 0x000fcc00008e0603 */
[----:B------:R-:W-:Y:S05]  /*0190*/  @!P0 BRA `(.L_x_247) ;  /* 0xfffffffc00e88947 */ /* 0x000fea000383ffff */
.L_x_246:
[----:B------:R-:W-:Y:S05]  /*01a0*/  BSYNC.RECONVERGENT B0 ;  /* 0x0000000000007941 */ /* 0x000fea0003800200 */
.L_x_245:
[----:B------:R-:W-:-:S09]  /*01b0*/  UISETP.GT.AND UP0, UPT, UR8, UR5, UPT ;  /* 0x000000050800728c */ /* 0x000fd2000bf04270 */
[----:B------:R-:W-:Y:S05]  /*01c0*/  BRA.U UP0, `(.L_x_248) ;  /* 0x00000055005c7547 */ /* 0x000fea000b800000 */
[----:B------:R-:W-:-:S06]  /*01d0*/  UISETP.GE.AND UP0, UPT, UR7, 0x1, UPT ;  /* 0x000000010700788c */ /* 0x000fcc000bf06270 */
[----:B------:R-:W-:-:S13]  /*01e0*/  PLOP3.LUT P0, PT, PT, PT, UP0, 0x80, 0x8 ;  /* 0x000000000008781c */ /* 0x000fda0003f0f008 */
[----:B------:R-:W-:Y:S05]  /*01f0*/  @!P0 EXIT ;  /* 0x000000000000894d */ /* 0x000fea0003800000 */
[----:B------:R-:W0:Y:S01]  /*0200*/  LDCU.64 UR6, c[0x0][0x388] ;  /* 0x00007100ff0677ac */ /* 0x000e220008000a00 */
[----:B------:R-:W-:Y:S01]  /*0210*/  IMAD.MOV.U32 R2, RZ, RZ, 0x54442d18 ;  /* 0x54442d18ff027424 */ /* 0x000fe200078e00ff */
[----:B------:R-:W-:Y:S01]  /*0220*/  MOV R30, 0x2c0 ;  /* 0x000002c0001e7802 */ /* 0x000fe20000000f00 */
[----:B------:R-:W-:Y:S01]  /*0230*/  IMAD.MOV.U32 R3, RZ, RZ, 0x400921fb ;  /* 0x400921fbff037424 */ /* 0x000fe200078e00ff */
[----:B------:R-:W1:Y:S01]  /*0240*/  LDCU.64 UR8, c[0x0][0x390] ;  /* 0x00007200ff0877ac */ /* 0x000e620008000a00 */
[----:B------:R-:W-:Y:S02]  /*0250*/  IMAD.MOV.U32 R32, RZ, RZ, RZ ;  /* 0x000000ffff207224 */ /* 0x000fe400078e00ff */
[----:B------:R-:W-:Y:S02]  /*0260*/  IMAD.MOV.U32 R31, RZ, RZ, RZ ;  /* 0x000000ffff1f7224 */ /* 0x000fe400078e00ff */
[----:B0-----:R-:W-:-:S08]  /*0270*/  DMUL R2, R2, UR6 ;  /* 0x0000000602027c28 */ /* 0x001fd00008000000 */
[----:B-1----:R-:W-:-:S10]  /*0280*/  DMUL R2, R2, UR8 ;  /* 0x0000000802027c28 */ /* 0x002fd40008000000 */
[----:B------:R-:W-:Y:S02]  /*0290*/  IMAD.MOV.U32 R28, RZ, RZ, R2 ;  /* 0x000000ffff1c7224 */ /* 0x000fe400078e0002 */
[----:B------:R-:W-:-:S07]  /*02a0*/  IMAD.MOV.U32 R29, RZ, RZ, R3 ;  /* 0x000000ffff1d7224 */ /* 0x000fce00078e0003 */
[----:B------:R-:W-:Y:S05]  /*02b0*/  CALL.REL.NOINC `($__internal_2_$__cuda_sm20_div_rn_f64_full) ;  /* 0x000000a800987944 */ /* 0x000fea0003c00000 */
        /* <DEDUP_REMOVED lines=20> */
[----:B------:R-:W-:Y:S05]  /*0400*/  CALL.REL.NOINC `($__internal_2_$__cuda_sm20_div_rn_f64_full) ;  /* 0x000000a800447944 */ /* 0x000fea0003c00000 */
[----:B------:R-:W-:Y:S02]  /*0410*/  IMAD.MOV.U32 R64, RZ, RZ, R28 ;  /* 0x000000ffff407224 */ /* 0x000fe400078e001c */
[----:B------:R-:W-:-:S07]  /*0420*/  IMAD.MOV.U32 R65, RZ, RZ, R29 ;  /* 0x000000ffff417224 */ /* 0x000fce00078e001d */
.L_x_249:
        /* <DEDUP_REMOVED lines=26> */
[----:B------:R-:W-:Y:S05]  /*05d0*/  CALL.REL.NOINC `($__internal_2_$__cuda_sm20_div_rn_f64_full) ;  /* 0x000000a400d07944 */ /* 0x000fea0003c00000 */
[----:B------:R-:W-:Y:S02]  /*05e0*/  IMAD.MOV.U32 R62, RZ, RZ, R28 ;  /* 0x000000ffff3e7224 */ /* 0x000fe400078e001c */
[----:B------:R-:W-:-:S07]  /*05f0*/  IMAD.MOV.U32 R63, RZ, RZ, R29 ;  /* 0x000000ffff3f7224 */ /* 0x000fce00078e001d */
.L_x_251:
[----:B------:R-:W-:Y:S05]  /*0600*/  BSYNC.RECONVERGENT B0 ;  /* 0x0000000000007941 */ /* 0x000fea0003800200 */
.L_x_250:
[----:B------:R-:W0:Y:S01]  /*0610*/  LDCU.64 UR24, c[0x0][0x388] ;  /* 0x00007100ff1877ac */ /* 0x000e220008000a00 */
[----:B------:R-:W-:Y:S01]  /*0620*/  IMAD.MOV.U32 R8, RZ, RZ, 0x652b82fe ;  /* 0x652b82feff087424 */ /* 0x000fe200078e00ff */
[----:B------:R-:W-:Y:S01]  /*0630*/  ISETP.NE.AND P3, PT, R2, RZ, PT ;  /* 0x000000ff0200720c */ /* 0x000fe20003f65270 */
[----:B------:R-:W-:Y:S01]  /*0640*/  IMAD.MOV.U32 R9, RZ, RZ, 0x3ff71547 ;  /* 0x3ff71547ff097424 */ /* 0x000fe200078e00ff */
[----:B------:R-:W1:Y:S01]  /*0650*/  LDCU.128 UR8, c[0x0][0x390] ;  /* 0x00007200ff0877ac */ /* 0x000e620008000c00 */
[----:B------:R-:W-:Y:S01]  /*0660*/  IMAD.MOV.U32 R22, RZ, RZ, -0x35dec16 ;  /* 0xfca213eaff167424 */ /* 0x000fe200078e00ff */
[----:B------:R-:W-:Y:S01]  /*0670*/  DSETP.MAX.AND P0, P1, |R14|, |R64|, PT ;  /* 0x400000400e00722a */ /* 0x000fe2000390f200 */
        /* <DEDUP_REMOVED lines=8> */
[----:B------:R-:W-:Y:S01]  /*0700*/  UMOV UR19, 0x3ec71dee ;  /* 0x3ec71dee00137882 */ /* 0x000fe20000000000 */
[----:B------:R-:W-:Y:S01]  /*0710*/  IMAD.MOV.U32 R24, RZ, RZ, R65 ;  /* 0x000000ffff187224 */ /* 0x000fe200078e0041 */
[----:B------:R-:W-:Y:S01]  /*0720*/  UMOV UR20, 0x1852b7af ;  /* 0x1852b7af00147882 */ /* 0x000fe20000000000 */
[----:B0-----:R-:W-:Y:S01]  /*0730*/  DMUL R60, RZ, -UR24 ;  /* 0x80000018ff3c7c28 */ /* 0x001fe20008000000 */
[----:B------:R-:W-:Y:S01]  /*0740*/  UMOV UR21, 0x3f56c16c ;  /* 0x3f56c16c00157882 */ /* 0x000fe20000000000 */
[----:B------:R-:W-:Y:S01]  /*0750*/  UMOV UR22, 0x55555511 ;  /* 0x5555551100167882 */ /* 0x000fe20000000000 */
[----:B------:R-:W-:Y:S01]  /*0760*/  UMOV UR23, 0x3fc55555 ;  /* 0x3fc5555500177882 */ /* 0x000fe20000000000 */
[----:B------:R-:W-:Y:S01]  /*0770*/  DSETP.EQ.OR P5, PT, |R64|, +INF , P4 ;  /* 0x7ff000004000742a */ /* 0x000fe200027a2600 */
[C---:B------:R-:W-:Y:S01]  /*0780*/  FSEL R34, R15.reuse, +QNAN , P3 ;  /* 0x7ff000000f227808 */ /* 0x040fe20001800000 */
[----:B------:R-:W-:Y:S01]  /*0790*/  DADD R32, -RZ, |R4| ;  /* 0x00000000ff207229 */ /* 0x000fe20000000504 */
[----:B------:R-:W-:Y:S01]  /*07a0*/  ISETP.GT.AND P2, PT, R15, -0x1, PT ;  /* 0xffffffff0f00780c */ /* 0x000fe20003f44270 */
[----:B-1----:R-:W-:Y:S01]  /*07b0*/  DMUL R60, R60, UR8 ;  /* 0x000000083c3c7c28 */ /* 0x002fe20008000000 */
[----:B------:R-:W-:Y:S01]  /*07c0*/  IMAD.U32 R58, RZ, RZ, UR8 ;  /* 0x00000008ff3a7e24 */ /* 0x000fe2000f8e00ff */
[----:B------:R-:W-:Y:S01]  /*07d0*/  UMOV UR8, 0xffffffff ;  /* 0xffffffff00087882 */ /* 0x000fe20000000000 */
[----:B------:R-:W-:Y:S01]  /*07e0*/  IMAD.U32 R59, RZ, RZ, UR9 ;  /* 0x00000009ff3b7e24 */ /* 0x000fe2000f8e00ff */
[----:B------:R-:W-:Y:S01]  /*07f0*/  UMOV UR9, 0x7fefffff ;  /* 0x7fefffff00097882 */ /* 0x000fe20000000000 */
[----:B------:R-:W-:Y:S01]  /*0800*/  DMUL R52, RZ, UR24 ;  /* 0x00000018ff347c28 */ /* 0x000fe20008000000 */
[----:B------:R-:W-:Y:S01]  /*0810*/  UMOV UR5, UR9 ;  /* 0x0000000900057c82 */ /* 0x000fe20008000000 */
[----:B------:R-:W-:Y:S01]  /*0820*/  IMAD.MOV.U32 R44, RZ, RZ, RZ ;  /* 0x000000ffff2c7224 */ /* 0x000fe200078e00ff */
[----:B------:R-:W-:-:S02]  /*0830*/  DFMA R10, R60, R8, 6.75539944105574400000e+15 ;  /* 0x433800003c0a742b */ /* 0x000fc40000000008 */
[----:B------:R-:W-:Y:S01]  /*0840*/  DADD R6, R60, -UR12 ;  /* 0x8000000c3c067e29 */ /* 0x000fe20008000000 */
[----:B------:R-:W-:Y:S01]  /*0850*/  UMOV UR12, 0x3b39803f ;  /* 0x3b39803f000c7882 */ /* 0x000fe20000000000 */
[----:B------:R-:W-:Y:S01]  /*0860*/  UMOV UR13, 0x3c7abc9e ;  /* 0x3c7abc9e000d7882 */ /* 0x000fe20000000000 */
[----:B------:R-:W-:-:S03]  /*0870*/  DMUL R58, R58, -UR24 ;  /* 0x800000183a3a7c28 */ /* 0x000fc60008000000 */
[----:B------:R-:W-:Y:S02]  /*0880*/  DADD R16, R10, -6.75539944105574400000e+15 ;  /* 0xc33800000a107429 */ /* 0x000fe40000000000 */
[----:B------:R-:W-:Y:S01]  /*0890*/  DFMA R8, R6, R8, 6.75539944105574400000e+15 ;  /* 0x433800000608742b */ /* 0x000fe20000000008 */
[----:B------:R-:W-:Y:S02]  /*08a0*/  IMAD.MOV.U32 R11, RZ, RZ, R15 ;  /* 0x000000ffff0b7224 */ /* 0x000fe400078e000f */
[----:B------:R-:W-:-:S03]  /*08b0*/  DMUL R54, RZ, R58 ;  /* 0x0000003aff367228 */ /* 0x000fc60000000000 */
[----:B------:R-:W-:Y:S01]  /*08c0*/  DFMA R2, R16, -UR6, R60 ;  /* 0x8000000610027c2b */ /* 0x000fe2000800003c */
[----:B------:R-:W-:Y:S01]  /*08d0*/  FSEL R19, |R11|, |R24|, P0 ;  /* 0x400000180b137208 */ /* 0x000fe20000000200 */
[----:B------:R-:W-:Y:S01]  /*08e0*/  DADD R20, R8, -6.75539944105574400000e+15 ;  /* 0xc338000008147429 */ /* 0x000fe20000000000 */
[----:B------:R-:W-:Y:S01]  /*08f0*/  @P1 LOP3.LUT R19, R24, 0x80000, RZ, 0xfc, !PT ;  /* 0x0008000018131812 */ /* 0x000fe200078efcff */
[----:B------:R-:W-:Y:S01]  /*0900*/  IMAD.MOV.U32 R9, RZ, RZ, R14 ;  /* 0x000000ffff097224 */ /* 0x000fe200078e000e */
[----:B------:R-:W-:Y:S01]  /*0910*/  FSEL R11, R14, RZ, P3 ;  /* 0x000000ff0e0b7208 */ /* 0x000fe20001800000 */
[----:B------:R-:W-:Y:S02]  /*0920*/  DSETP.NAN.OR P3, PT, R14, R14, P5 ;  /* 0x0000000e0e00722a */ /* 0x000fe40002f68400 */
[----:B------:R-:W-:Y:S02]  /*0930*/  DFMA R16, R16, -UR12, R2 ;  /* 0x8000000c10107c2b */ /* 0x000fe40008000002 */
[----:B------:R-:W-:Y:S01]  /*0940*/  DFMA R12, R20, -UR6, R6 ;  /* 0x80000006140c7c2b */ /* 0x000fe20008000006 */
[----:B------:R-:W-:Y:S01]  /*0950*/  UMOV UR6, 0x7c89eb71 ;  /* 0x7c89eb7100067882 */ /* 0x000fe20000000000 */
[----:B------:R-:W-:-:S04]  /*0960*/  UMOV UR7, 0x3efa0199 ;  /* 0x3efa019900077882 */ /* 0x000fc80000000000 */
[----:B------:R-:W-:Y:S02]  /*0970*/  DFMA R2, R16, UR14, R22 ;  /* 0x0000000e10027c2b */ /* 0x000fe40008000016 */
[----:B------:R-:W-:Y:S01]  /*0980*/  DFMA R20, R20, -UR12, R12 ;  /* 0x8000000c14147c2b */ /* 0x000fe2000800000c */
[----:B------:R-:W-:Y:S01]  /*0990*/  UMOV UR12, 0x14761f65 ;  /* 0x14761f65000c7882 */ /* 0x000fe20000000000 */
[----:B------:R-:W-:Y:S01]  /*09a0*/  IMAD.MOV.U32 R12, RZ, RZ, R64 ;  /* 0x000000ffff0c7224 */ /* 0x000fe200078e0040 */
[----:B------:R-:W-:-:S03]  /*09b0*/  UMOV UR13, 0x3f2a01a0 ;  /* 0x3f2a01a0000d7882 */ /* 0x000fc60000000000 */
[----:B------:R-:W-:Y:S01]  /*09c0*/  DFMA R2, R16, R2, UR18 ;  /* 0x0000001210027e2b */ /* 0x000fe20008000002 */
[----:B------:R-:W-:Y:S01]  /*09d0*/  SEL R18, R9, R12, P0 ;  /* 0x0000000c09127207 */ /* 0x000fe20000000000 */
[----:B------:R-:W-:Y:S01]  /*09e0*/  DFMA R12, R20, UR14, R22 ;  /* 0x0000000e140c7c2b */ /* 0x000fe20008000016 */
[----:B------:R-:W-:Y:S01]  /*09f0*/  UMOV UR14, 0x99fcef32 ;  /* 0x99fcef32000e7882 */ /* 0x000fe20000000000 */
[----:B------:R-:W-:Y:S01]  /*0a00*/  UMOV UR15, 0x7fda8279 ;  /* 0x7fda8279000f7882 */ /* 0x000fe20000000000 */
[--C-:B------:R-:W-:Y:S01]  /*0a10*/  LOP3.LUT R9, R15, 0x80000000, R65.reuse, 0xb8, !PT ;  /* 0x800000000f097812 */ /* 0x100fe200078eb841 */
[----:B------:R-:W-:Y:S02]  /*0a20*/  DSETP.GTU.AND P0, PT, |R64|, 4.4501477170144027662e-308, PT ;  /* 0x002000004000742a */ /* 0x000fe40003f0c200 */
[----:B------:R-:W-:Y:S02]  /*0a30*/  DFMA R2, R16, R2, UR6 ;  /* 0x0000000610027e2b */ /* 0x000fe40008000002 */
[----:B------:R-:W-:Y:S01]  /*0a40*/  DFMA R12, R20, R12, UR18 ;  /* 0x00000012140c7e2b */ /* 0x000fe2000800000c */
[----:B------:R-:W-:Y:S01]  /*0a50*/  UMOV UR18, 0x555502a1 ;  /* 0x555502a100127882 */ /* 0x000fe20000000000 */
[----:B------:R-:W-:Y:S01]  /*0a60*/  DSETP.GE.AND P1, PT, R18, UR14, PT ;  /* 0x0000000e12007e2a */ /* 0x000fe2000bf26000 */
[----:B------:R-:W-:Y:S01]  /*0a70*/  UMOV UR14, 0x11122322 ;  /* 0x11122322000e7882 */ /* 0x000fe20000000000 */
[----:B------:R-:W-:Y:S01]  /*0a80*/  UMOV UR15, 0x3f811111 ;  /* 0x3f811111000f7882 */ /* 0x000fe20000000000 */
[----:B------:R-:W-:Y:S01]  /*0a90*/  UMOV UR19, 0x3fa55555 ;  /* 0x3fa5555500137882 */ /* 0x000fe20000000000 */
[----:B------:R-:W-:Y:S01]  /*0aa0*/  DFMA R2, R16, R2, UR12 ;  /* 0x0000000c10027e2b */ /* 0x000fe20008000002 */
[----:B------:R-:W-:Y:S01]  /*0ab0*/  LOP3.LUT R18, R5, 0x80000000, R65, 0xb8, !PT ;  /* 0x8000000005127812 */ /* 0x000fe200078eb841 */
[----:B------:R-:W-:Y:S01]  /*0ac0*/  DFMA R12, R20, R12, UR6 ;  /* 0x00000006140c7e2b */ /* 0x000fe2000800000c */
[----:B------:R-:W-:Y:S01]  /*0ad0*/  UMOV UR6, 0xb ;  /* 0x0000000b00067882 */ /* 0x000fe20000000000 */
[----:B------:R-:W-:Y:S01]  /*0ae0*/  UMOV UR7, 0x3fe00000 ;  /* 0x3fe0000000077882 */ /* 0x000fe20000000000 */
[C---:B------:R-:W-:Y:S01]  /*0af0*/  DMUL R22, R14.reuse, 4 ;  /* 0x401000000e167828 */ /* 0x040fe20000000000 */
[----:B------:R-:W-:Y:S01]  /*0b00*/  FSEL R5, R34, RZ, !P4 ;  /* 0x000000ff22057208 */ /* 0x000fe20006000000 */
[----:B------:R-:W-:Y:S01]  /*0b10*/  DSETP.GTU.OR P0, PT, |R14|, 4.4501477170144027662e-308, P0 ;  /* 0x002000000e00742a */ /* 0x000fe2000070c600 */
[----:B------:R-:W-:Y:S01]  /*0b20*/  @!P3 FSEL R5, R15, R33, P2 ;  /* 0x000000210f05b208 */ /* 0x000fe20001000000 */
[----:B------:R-:W-:-:S02]  /*0b30*/  DFMA R2, R16, R2, UR20 ;  /* 0x0000001410027e2b */ /* 0x000fc40008000002 */
[----:B------:R-:W-:Y:S01]  /*0b40*/  DFMA R28, R20, R12, UR12 ;  /* 0x0000000c141c7e2b */ /* 0x000fe2000800000c */
[----:B------:R-:W0:Y:S01]  /*0b50*/  LDCU UR12, c[0x0][0x384] ;  /* 0x00007080ff0c77ac */ /* 0x000e220008000800 */
[----:B------:R-:W-:Y:S02]  /*0b60*/  P2R R13, PR, RZ, 0x8 ;  /* 0x00000008ff0d7803 */ /* 0x000fe40000000000 */
[----:B------:R-:W-:Y:S01]  /*0b70*/  FSEL R33, R15, R23, P0 ;  /* 0x000000170f217208 */ /* 0x000fe20000000000 */
[----:B------:R-:W-:Y:S01]  /*0b80*/  UMOV UR13, UR8 ;  /* 0x00000008000d7c82 */ /* 0x000fe20008000000 */
[----:B------:R-:W-:Y:S01]  /*0b90*/  DFMA R2, R16, R2, UR14 ;  /* 0x0000000e10027e2b */ /* 0x000fe20008000002 */
[----:B------:R-:W-:Y:S01]  /*0ba0*/  LOP3.LUT R12, R61, 0x7fffffff, RZ, 0xc0, !PT ;  /* 0x7fffffff3d0c7812 */ /* 0x000fe200078ec0ff */
[----:B------:R-:W-:Y:S01]  /*0bb0*/  DFMA R30, R20, R28, UR20 ;  /* 0x00000014141e7e2b */ /* 0x000fe2000800001c */
[----:B------:R-:W-:Y:S01]  /*0bc0*/  UMOV UR20, 0x252049c0 ;  /* 0x252049c000147882 */ /* 0x000fe20000000000 */
[----:B------:R-:W-:Y:S01]  /*0bd0*/  DADD R28, R60, +INF ;  /* 0x7ff000003c1c7429 */ /* 0x000fe20000000000 */
[----:B------:R-:W-:-:S03]  /*0be0*/  UMOV UR21, 0x397b839a ;  /* 0x397b839a00157882 */ /* 0x000fc60000000000 */
[----:B------:R-:W-:Y:S02]  /*0bf0*/  DFMA R2, R16, R2, UR18 ;  /* 0x0000001210027e2b */ /* 0x000fe40008000002 */
[----:B------:R-:W-:-:S06]  /*0c00*/  DFMA R30, R20, R30, UR14 ;  /* 0x0000000e141e7e2b */ /* 0x000fcc000800001e */
[----:B------:R-:W-:Y:S01]  /*0c10*/  DFMA R24, R16, R2, UR22 ;  /* 0x0000001610187e2b */ /* 0x000fe20008000002 */
[----:B------:R-:W-:Y:S01]  /*0c20*/  FSEL R2, R18, R9, P2 ;  /* 0x0000000912027208 */ /* 0x000fe20001000000 */
[----:B------:R-:W-:Y:S01]  /*0c30*/  DFMA R30, R20, R30, UR18 ;  /* 0x00000012141e7e2b */ /* 0x000fe2000800001e */
[----:B------:R-:W-:Y:S01]  /*0c40*/  LEA.HI R9, R10, R10, RZ, 0x1 ;  /* 0x0000000a0a097211 */ /* 0x000fe200078f08ff */
[----:B------:R-:W-:Y:S01]  /*0c50*/  DMUL R18, R14, 0.25 ;  /* 0x3fd000000e127828 */ /* 0x000fe20000000000 */
[----:B------:R-:W-:Y:S01]  /*0c60*/  FSEL R3, R4, R14, P2 ;  /* 0x0000000e04037208 */ /* 0x000fe20001000000 */
[----:B------:R-:W-:Y:S02]  /*0c70*/  UMOV UR18, 0x33145c00 ;  /* 0x33145c0000127882 */ /* 0x000fe40000000000 */
[----:B------:R-:W-:Y:S01]  /*0c80*/  DFMA R26, R16, R24, UR6 ;  /* 0x00000006101a7e2b */ /* 0x000fe20008000018 */
[----:B------:R-:W-:Y:S01]  /*0c90*/  SHF.R.S32.HI R9, RZ, 0x1, R9 ;  /* 0x00000001ff097819 */ /* 0x000fe20000011409 */
[----:B------:R-:W-:Y:S01]  /*0ca0*/  DMUL R24, R64, 4 ;  /* 0x4010000040187828 */ /* 0x000fe20000000000 */
[----:B------:R-:W-:Y:S01]  /*0cb0*/  FSEL R4, R11, RZ, !P4 ;  /* 0x000000ff0b047208 */ /* 0x000fe20006000000 */
[----:B------:R-:W-:Y:S01]  /*0cc0*/  DFMA R30, R20, R30, UR22 ;  /* 0x00000016141e7e2b */ /* 0x000fe2000800001e */
[C---:B------:R-:W-:Y:S01]  /*0cd0*/  FSEL R11, R14.reuse, R22, P0 ;  /* 0x000000160e0b7208 */ /* 0x040fe20000000000 */
[----:B------:R-:W-:Y:S01]  /*0ce0*/  DMUL R22, R64, 0.25 ;  /* 0x3fd0000040167828 */ /* 0x000fe20000000000 */
[----:B------:R-:W-:Y:S01]  /*0cf0*/  @!P3 FSEL R4, R14, R32, P2 ;  /* 0x000000200e04b208 */ /* 0x000fe20001000000 */
[----:B------:R-:W-:Y:S01]  /*0d00*/  DFMA R26, R16, R26, 1 ;  /* 0x3ff00000101a742b */ /* 0x000fe2000000001a */
[----:B------:R-:W-:Y:S01]  /*0d10*/  FSETP.GEU.AND P3, PT, |R61|, 4.1917929649353027344, PT ;  /* 0x4086232b3d00780b */ /* 0x000fe20003f6e200 */
[----:B------:R-:W-:Y:S01]  /*0d20*/  DSETP.GEU.AND P2, PT, R60, RZ, PT ;  /* 0x000000ff3c00722a */ /* 0x000fe20003f4e000 */
[----:B------:R-:W-:Y:S01]  /*0d30*/  UMOV UR19, 0x3c91a626 ;  /* 0x3c91a62600137882 */ /* 0x000fe20000000000 */
[----:B------:R-:W-:Y:S01]  /*0d40*/  FSEL R35, R64, R24, P0 ;  /* 0x0000001840237208 */ /* 0x000fe20000000000 */
[----:B------:R-:W-:Y:S01]  /*0d50*/  DFMA R30, R20, R30, UR6 ;  /* 0x00000006141e7e2b */ /* 0x000fe2000800001e */
[----:B------:R-:W-:Y:S01]  /*0d60*/  FSEL R37, R65, R25, P0 ;  /* 0x0000001941257208 */ /* 0x000fe20000000000 */
[----:B------:R-:W-:Y:S01]  /*0d70*/  UMOV UR6, 0x6dc9c883 ;  /* 0x6dc9c88300067882 */ /* 0x000fe20000000000 */
[----:B------:R-:W-:Y:S01]  /*0d80*/  DFMA R50, R16, R26, 1 ;  /* 0x3ff000001032742b */ /* 0x000fe2000000001a */
[----:B------:R-:W-:Y:S01]  /*0d90*/  FSEL R39, R28, RZ, P2 ;  /* 0x000000ff1c277208 */ /* 0x000fe20001000000 */
[----:B------:R-:W-:Y:S01]  /*0da0*/  IMAD.IADD R26, R10, 0x1, -R9 ;  /* 0x000000010a1a7824 */ /* 0x000fe200078e0a09 */
[----:B------:R-:W-:Y:S01]  /*0db0*/  FSEL R16, R18, R11, P1 ;  /* 0x0000000b12107208 */ /* 0x000fe20000800000 */
[----:B------:R-:W-:Y:S01]  /*0dc0*/  UMOV UR7, 0x3fe45f30 ;  /* 0x3fe45f3000077882 */ /* 0x000fe20000000000 */
[----:B------:R-:W-:Y:S01]  /*0dd0*/  FSEL R17, R19, R33, P1 ;  /* 0x0000002113117208 */ /* 0x000fe20000800000 */
[----:B------:R-:W-:Y:S01]  /*0de0*/  DFMA R30, R20, R30, 1 ;  /* 0x3ff00000141e742b */ /* 0x000fe2000000001e */
[----:B------:R-:W-:Y:S01]  /*0df0*/  LEA R27, R26, 0x3ff00000, 0x14 ;  /* 0x3ff000001a1b7811 */ /* 0x000fe200078ea0ff */
[----:B------:R-:W-:Y:S01]  /*0e00*/  IMAD.MOV.U32 R26, RZ, RZ, RZ ;  /* 0x000000ffff1a7224 */ /* 0x000fe200078e00ff */
[----:B------:R-:W-:Y:S01]  /*0e10*/  FSEL R18, R22, R35, P1 ;  /* 0x0000002316127208 */ /* 0x000fe20000800000 */
[--C-:B------:R-:W-:Y:S01]  /*0e20*/  IMAD R25, R9, 0x100000, R51.reuse ;  /* 0x0010000009197824 */ /* 0x100fe200078e0233 */
[----:B------:R-:W-:Y:S01]  /*0e30*/  FSEL R19, R23, R37, P1 ;  /* 0x0000002517137208 */ /* 0x000fe20000800000 */
[----:B------:R-:W-:Y:S01]  /*0e40*/  IMAD.MOV.U32 R24, RZ, RZ, R50 ;  /* 0x000000ffff187224 */ /* 0x000fe200078e0032 */
[----:B------:R-:W-:Y:S01]  /*0e50*/  FSEL R41, R29, RZ, P2 ;  /* 0x000000ff1d297208 */ /* 0x000fe20001000000 */
[----:B------:R-:W-:Y:S01]  /*0e60*/  IMAD R51, R10, 0x100000, R51 ;  /* 0x001000000a337824 */ /* 0x000fe200078e0233 */
[----:B------:R-:W-:Y:S01]  /*0e70*/  DADD R28, -RZ, |R16| ;  /* 0x00000000ff1c7229 */ /* 0x000fe20000000510 */
[----:B------:R-:W-:Y:S01]  /*0e80*/  FSETP.GEU.AND P2, PT, |R61|, 4.2275390625, PT ;  /* 0x408748003d00780b */ /* 0x000fe20003f4e200 */
[----:B------:R-:W-:Y:S01]  /*0e90*/  DADD R32, -RZ, |R18| ;  /* 0x00000000ff207229 */ /* 0x000fe20000000512 */
[----:B------:R-:W-:Y:S01]  /*0ea0*/  LEA.HI R9, R8, R8, RZ, 0x1 ;  /* 0x0000000808097211 */ /* 0x000fe200078f08ff */
[----:B------:R-:W-:-:S02]  /*0eb0*/  DMUL R24, R24, R26 ;  /* 0x0000001a18187228 */ /* 0x000fc40000000000 */
[----:B------:R-:W-:Y:S01]  /*0ec0*/  DMUL R10, R58, UR6 ;  /* 0x000000063a0a7c28 */ /* 0x000fe20008000000 */
[----:B------:R-:W-:Y:S01]  /*0ed0*/  SHF.R.S32.HI R9, RZ, 0x1, R9 ;  /* 0x00000001ff097819 */ /* 0x000fe20000011409 */
[----:B------:R-:W-:Y:S01]  /*0ee0*/  DADD R22, R6, +INF ;  /* 0x7ff0000006167429 */ /* 0x000fe20000000000 */
[----:B------:R-:W-:Y:S01]  /*0ef0*/  UIMAD.WIDE UR6, UR4, 0x10, UR10 ;  /* 0x00000010040678a5 */ /* 0x000fe2000f8e020a */
[----:B------:R-:W-:Y:S02]  /*0f00*/  DFMA R30, R20, R30, 1 ;  /* 0x3ff00000141e742b */ /* 0x000fe4000000001e */
[----:B------:R-:W-:Y:S01]  /*0f10*/  UMOV UR10, 0x54442d18 ;  /* 0x54442d18000a7882 */ /* 0x000fe20000000000 */
[----:B------:R-:W-:Y:S01]  /*0f20*/  UMOV UR11, 0x3ff921fb ;  /* 0x3ff921fb000b7882 */ /* 0x000fe20000000000 */
[----:B------:R-:W-:Y:S02]  /*0f30*/  FSEL R27, R39, R24, P2 ;  /* 0x00000018271b7208 */ /* 0x000fe40001000000 */
[----:B------:R-:W-:Y:S01]  /*0f40*/  @P3 FSEL R51, R41, R25, P2 ;  /* 0x0000001929333208 */ /* 0x000fe20001000000 */
[----:B------:R-:W-:Y:S01]  /*0f50*/  DSETP.GEU.AND P2, PT, R6, RZ, PT ;  /* 0x000000ff0600722a */ /* 0x000fe20003f4e000 */
[----:B------:R-:W-:Y:S01]  /*0f60*/  FSEL R50, R50, R27, !P3 ;  /* 0x0000001b32327208 */ /* 0x000fe20005800000 */
[----:B------:R-:W-:Y:S01]  /*0f70*/  IMAD.IADD R6, R8, 0x1, -R9 ;  /* 0x0000000108067824 */ /* 0x000fe200078e0a09 */
[----:B------:R-:W-:Y:S01]  /*0f80*/  ISETP.GT.U32.AND P3, PT, R28, R32, PT ;  /* 0x000000201c00720c */ /* 0x000fe20003f64070 */
[----:B------:R-:W1:Y:S01]  /*0f90*/  F2I.F64 R10, R10 ;  /* 0x0000000a000a7311 */ /* 0x000e620000301100 */
[--C-:B------:R-:W-:Y:S01]  /*0fa0*/  IMAD R21, R9, 0x100000, R31.reuse ;  /* 0x0010000009157824 */ /* 0x100fe200078e021f */
[----:B------:R-:W-:Y:S01]  /*0fb0*/  FSEL R47, R22, RZ, P2 ;  /* 0x000000ff162f7208 */ /* 0x000fe20001000000 */
[----:B------:R-:W-:Y:S01]  /*0fc0*/  IMAD.MOV.U32 R22, RZ, RZ, RZ ;  /* 0x000000ffff167224 */ /* 0x000fe200078e00ff */
[----:B------:R-:W-:Y:S01]  /*0fd0*/  FSEL R35, R23, RZ, P2 ;  /* 0x000000ff17237208 */ /* 0x000fe20001000000 */
[----:B------:R-:W-:Y:S01]  /*0fe0*/  IMAD.MOV.U32 R20, RZ, RZ, R30 ;  /* 0x000000ffff147224 */ /* 0x000fe200078e001e */
[----:B------:R-:W-:Y:S01]  /*0ff0*/  ISETP.GT.U32.AND.EX P3, PT, R29, R33, PT, P3 ;  /* 0x000000211d00720c */ /* 0x000fe20003f64130 */
[----:B------:R-:W-:Y:S01]  /*1000*/  IMAD R25, R8, 0x100000, R31 ;  /* 0x0010000008197824 */ /* 0x000fe200078e021f */
[----:B------:R-:W-:Y:S01]  /*1010*/  LEA R23, R6, 0x3ff00000, 0x14 ;  /* 0x3ff0000006177811 */ /* 0x000fe200078ea0ff */
[----:B------:R-:W-:Y:S01]  /*1020*/  IMAD.MOV.U32 R8, RZ, RZ, RZ ;  /* 0x000000ffff087224 */ /* 0x000fe200078e00ff */
[----:B------:R-:W-:-:S02]  /*1030*/  ISETP.LT.U32.AND P2, PT, R32, R28, PT ;  /* 0x0000001c2000720c */ /* 0x000fc40003f41070 */
[----:B------:R-:W-:Y:S02]  /*1040*/  SEL R27, R29, R33, P3 ;  /* 0x000000211d1b7207 */ /* 0x000fe40001800000 */
[-C--:B------:R-:W-:Y:S01]  /*1050*/  ISETP.LT.U32.AND.EX P2, PT, R33, R29.reuse, PT, P2 ;  /* 0x0000001d2100720c */ /* 0x080fe20003f41120 */
[----:B------:R-:W-:Y:S01]  /*1060*/  DMUL R20, R20, R22 ;  /* 0x0000001614147228 */ /* 0x000fe20000000000 */
[----:B-1----:R-:W-:Y:S02]  /*1070*/  R2UR UR14, R10 ;  /* 0x000000000a0e72ca */ /* 0x002fe400000e0000 */
[----:B------:R-:W-:Y:S02]  /*1080*/  LOP3.LUT R22, R27, 0xffc00000, RZ, 0xc0, !PT ;  /* 0xffc000001b167812 */ /* 0x000fe400078ec0ff */
[----:B------:R-:W-:Y:S02]  /*1090*/  SEL R40, R32, R28, P2 ;  /* 0x0000001c20287207 */ /* 0x000fe40001000000 */
[----:B------:R-:W-:-:S02]  /*10a0*/  SEL R41, R33, R29, P2 ;  /* 0x0000001d21297207 */ /* 0x000fc40001000000 */
[C---:B------:R-:W-:Y:S02]  /*10b0*/  FSETP.GEU.AND P2, PT, |R7|.reuse, 4.1917929649353027344, PT ;  /* 0x4086232b0700780b */ /* 0x040fe40003f4e200 */
[----:B------:R-:W-:Y:S02]  /*10c0*/  LOP3.LUT R9, R22, 0x7fd00000, RZ, 0x3c, !PT ;  /* 0x7fd0000016097812 */ /* 0x000fe400078e3cff */
[----:B------:R-:W-:Y:S01]  /*10d0*/  SEL R26, R28, R32, P3 ;  /* 0x000000201c1a7207 */ /* 0x000fe20001800000 */
[----:B------:R-:W1:Y:S01]  /*10e0*/  I2F.F64 R56, UR14 ;  /* 0x0000000e00387d12 */ /* 0x000e620008201c00 */
[----:B------:R-:W-:Y:S01]  /*10f0*/  FSETP.GEU.AND P3, PT, |R7|, 4.2275390625, PT ;  /* 0x408748000700780b */ /* 0x000fe20003f6e200 */
[----:B------:R-:W-:Y:S01]  /*1100*/  IMAD.U32 R28, RZ, RZ, UR5 ;  /* 0x00000005ff1c7e24 */ /* 0x000fe2000f8e00ff */
[C---:B------:R-:W-:Y:S02]  /*1110*/  DMUL R6, R8.reuse, R40 ;  /* 0x0000002808067228 */ /* 0x040fe40000000000 */
[----:B------:R-:W-:Y:S01]  /*1120*/  FSEL R47, R47, R20, P3 ;  /* 0x000000142f2f7208 */ /* 0x000fe20001800000 */
[----:B------:R-:W-:-:S02]  /*1130*/  DMUL R10, R8, R26 ;  /* 0x0000001a080a7228 */ /* 0x000fc40000000000 */
[----:B------:R-:W-:Y:S01]  /*1140*/  @P2 FSEL R25, R35, R21, P3 ;  /* 0x0000001523192208 */ /* 0x000fe20001800000 */
[----:B------:R-:W-:Y:S01]  /*1150*/  DADD R8, R58, -R58 ;  /* 0x000000003a087229 */ /* 0x000fe2000000083a */
[----:B------:R-:W-:Y:S01]  /*1160*/  FSEL R46, R30, R47, !P2 ;  /* 0x0000002f1e2e7208 */ /* 0x000fe20005000000 */
[----:B------:R-:W-:Y:S01]  /*1170*/  DMUL R20, R6, R6 ;  /* 0x0000000606147228 */ /* 0x000fe20000000000 */
[----:B------:R-:W-:Y:S02]  /*1180*/  ISETP.NE.AND P2, PT, R12, 0x7ff00000, PT ;  /* 0x7ff000000c00780c */ /* 0x000fe40003f45270 */
[C---:B------:R-:W-:Y:S02]  /*1190*/  ISETP.GT.AND P3, PT, R61.reuse, -0x1, PT ;  /* 0xffffffff3d00780c */ /* 0x040fe40003f64270 */
[C---:B------:R-:W-:Y:S02]  /*11a0*/  ISETP.NE.OR P2, PT, R60.reuse, RZ, P2 ;  /* 0x000000ff3c00720c */ /* 0x040fe40001745670 */
[----:B------:R-:W-:Y:S01]  /*11b0*/  FSEL R7, R60, RZ, P3 ;  /* 0x000000ff3c077208 */ /* 0x000fe20001800000 */
[----:B------:R-:W-:Y:S01]  /*11c0*/  DFMA R20, R10, R10, R20 ;  /* 0x0000000a0a14722b */ /* 0x000fe20000000014 */
[----:B------:R-:W-:-:S02]  /*11d0*/  FSEL R23, R61, RZ, P3 ;  /* 0x000000ff3d177208 */ /* 0x000fc40001800000 */
[C---:B------:R-:W-:Y:S02]  /*11e0*/  FSEL R11, R8.reuse, RZ, P2 ;  /* 0x000000ff080b7208 */ /* 0x040fe40001000000 */
[C---:B------:R-:W-:Y:S02]  /*11f0*/  FSEL R6, R8.reuse, R7, P2 ;  /* 0x0000000708067208 */ /* 0x040fe40001000000 */
[C---:B------:R-:W-:Y:S02]  /*1200*/  FSEL R7, R9.reuse, R23, P2 ;  /* 0x0000001709077208 */ /* 0x040fe40001000000 */
[----:B------:R-:W-:Y:S01]  /*1210*/  FSEL R8, R8, R11, P3 ;  /* 0x0000000b08087208 */ /* 0x000fe20001800000 */
[----:B-1----:R-:W-:Y:S01]  /*1220*/  DFMA R10, R56, -UR10, R58 ;  /* 0x8000000a380a7c2b */ /* 0x002fe2000800003a */
[C---:B------:R-:W-:Y:S01]  /*1230*/  FSEL R23, R9.reuse, RZ, P2 ;  /* 0x000000ff09177208 */ /* 0x040fe20001000000 */
[----:B------:R-:W-:Y:S01]  /*1240*/  DSETP.NEU.AND P2, PT, |R58|, +INF , PT ;  /* 0x7ff000003a00742a */ /* 0x000fe20003f4d200 */
[----:B------:R-:W-:Y:S01]  /*1250*/  SEL R12, RZ, 0x2, P0 ;  /* 0x00000002ff0c7807 */ /* 0x000fe20000000000 */
[----:B------:R-:W1:Y:S01]  /*1260*/  LDCU.64 UR10, c[0x0][0x3a0] ;  /* 0x00007400ff0a77ac */ /* 0x000e620008000a00 */
[----:B------:R-:W-:Y:S01]  /*1270*/  FSEL R9, R9, R23, P3 ;  /* 0x0000001709097208 */ /* 0x000fe20001800000 */
[----:B------:R-:W-:Y:S01]  /*1280*/  DSETP.MIN.AND P3, P0, R20, UR8, PT ;  /* 0x0000000814007e2a */ /* 0x000fe2000b860000 */
[----:B------:R-:W-:Y:S01]  /*1290*/  IMAD.MOV.U32 R23, RZ, RZ, R21 ;  /* 0x000000ffff177224 */ /* 0x000fe200078e0015 */
[----:B------:R-:W-:Y:S01]  /*12a0*/  DFMA R10, R56, -UR18, R10 ;  /* 0x80000012380a7c2b */ /* 0x000fe2000800000a */
[----:B------:R-:W-:Y:S01]  /*12b0*/  LEA.HI R24, R25, 0xffffff09, RZ, 0xc ;  /* 0xffffff0919187811 */ /* 0x000fe200078f60ff */
[----:B------:R-:W2:Y:S01]  /*12c0*/  LDCU.64 UR18, c[0x0][0x388] ;  /* 0x00007100ff1277ac */ /* 0x000ea20008000a00 */
[----:B------:R-:W-:-:S02]  /*12d0*/  SEL R12, R12, 0x1, !P1 ;  /* 0x000000010c0c7807 */ /* 0x000fc40004800000 */
[----:B------:R-:W-:Y:S01]  /*12e0*/  FSEL R29, R23, UR5, P3 ;  /* 0x00000005171d7c08 */ /* 0x000fe20009800000 */
[----:B0-----:R-:W-:Y:S01]  /*12f0*/  UIADD3 UR8, UPT, UPT, -UR12, URZ, URZ ;  /* 0x000000ff0c087290 */ /* 0x001fe2000fffe1ff */
[----:B------:R-:W-:Y:S01]  /*1300*/  LOP3.LUT R23, R24, 0xffff, RZ, 0xc0, !PT ;  /* 0x0000ffff18177812 */ /* 0x000fe200078ec0ff */
[----:B------:R-:W-:Y:S01]  /*1310*/  VOTEU.ANY UP0, P2 ;  /* 0x0000000000ff7886 */ /* 0x000fe20001000100 */
[----:B------:R-:W-:Y:S01]  /*1320*/  PLOP3.LUT P2, PT, PT, PT, UP0, 0x40, 0x4 ;  /* 0x000000000004781c */ /* 0x000fe20003f4e808 */
[----:B------:R-:W-:Y:S01]  /*1330*/  DFMA R56, R56, -UR20, R10 ;  /* 0x8000001438387c2b */ /* 0x000fe2000800000a */
[----:B------:R-:W-:Y:S01]  /*1340*/  PLOP3.LUT P1, PT, PT, PT, UP0, 0x40, 0x4 ;  /* 0x000000000004781c */ /* 0x000fe20003f2e808 */
[----:B------:R-:W-:Y:S01]  /*1350*/  VIADD R11, R61, 0xbf79d1be ;  /* 0xbf79d1be3d0b7836 */ /* 0x000fe20000000000 */
[----:B------:R-:W-:Y:S01]  /*1360*/  LEA.HI R10, R23, R24, RZ, 0x11 ;  /* 0x00000018170a7211 */ /* 0x000fe200078f88ff */
[----:B-1----:R-:W-:Y:S01]  /*1370*/  UIMAD.WIDE UR4, UR4, 0x8, UR10 ;  /* 0x00000008040478a5 */ /* 0x002fe2000f8e020a */
[----:B------:R-:W-:Y:S01]  /*1380*/  @P0 LOP3.LUT R29, R28, 0x80000, RZ, 0xfc, !PT ;  /* 0x000800001c1d0812 */ /* 0x000fe200078efcff */
[----:B------:R-:W-:Y:S01]  /*1390*/  USEL UR10, UR14, URZ, UP0 ;  /* 0x000000ff0e0a7287 */ /* 0x000fe20008000000 */
[----:B------:R-:W-:Y:S01]  /*13a0*/  PRMT R23, R10, 0x9910, RZ ;  /* 0x000099100a177816 */ /* 0x000fe200000000ff */
[----:B------:R-:W0:Y:S01]  /*13b0*/  LDCU.64 UR20, c[0x4][0x170] ;  /* 0x01002e00ff1477ac */ /* 0x000e220008000a00 */
[----:B------:R-:W-:-:S02]  /*13c0*/  LOP3.LUT R10, R59, 0x7fffffff, RZ, 0xc0, !PT ;  /* 0x7fffffff3b0a7812 */ /* 0x000fc400078ec0ff */
[----:B------:R-:W-:Y:S01]  /*13d0*/  SHF.R.S32.HI R23, RZ, 0x1, R23 ;  /* 0x00000001ff177819 */ /* 0x000fe20000011417 */
[----:B------:R-:W-:Y:S01]  /*13e0*/  DSETP.LTU.OR P0, PT, |R58|, 2.14748364800000000000e+09, P2 ;  /* 0x41e000003a00742a */ /* 0x000fe20001709600 */
[----:B------:R-:W-:Y:S02]  /*13f0*/  PLOP3.LUT P2, PT, PT, PT, UP0, 0x40, 0x4 ;  /* 0x000000000004781c */ /* 0x000fe40003f4e808 */
[----:B------:R-:W-:Y:S02]  /*1400*/  PRMT R45, R23, 0x9910, RZ ;  /* 0x00009910172d7816 */ /* 0x000fe400000000ff */
[----:B------:R-:W-:Y:S02]  /*1410*/  LOP3.LUT R23, R22, 0x100000, RZ, 0xfc, !PT ;  /* 0x0010000016177812 */ /* 0x000fe400078efcff */
[----:B------:R-:W-:Y:S01]  /*1420*/  LOP3.LUT R22, R25, 0xfffff, RZ, 0xc0, !PT ;  /* 0x000fffff19167812 */ /* 0x000fe200078ec0ff */
[----:B------:R-:W-:Y:S01]  /*1430*/  IMAD.MOV.U32 R25, RZ, RZ, R20 ;  /* 0x000000ffff197224 */ /* 0x000fe200078e0014 */
[----:B------:R-:W-:Y:S01]  /*1440*/  FSEL R48, R54, R56, P1 ;  /* 0x0000003836307208 */ /* 0x000fe20000800000 */
[----:B------:R-:W-:Y:S01]  /*1450*/  IMAD.IADD R42, R24, 0x1, -R45 ;  /* 0x00000001182a7824 */ /* 0x000fe200078e0a2d */
[----:B------:R-:W-:Y:S01]  /*1460*/  LOP3.LUT R47, R22, 0x7fe00000, RZ, 0xfc, !PT ;  /* 0x7fe00000162f7812 */ /* 0x000fe200078efcff */
[----:B------:R-:W-:Y:S01]  /*1470*/  IMAD.MOV.U32 R22, RZ, RZ, RZ ;  /* 0x000000ffff167224 */ /* 0x000fe200078e00ff */
[----:B------:R-:W-:Y:S01]  /*1480*/  SEL R24, R25, UR13, P3 ;  /* 0x0000000d19187c07 */ /* 0x000fe20009800000 */
[----:B------:R-:W-:Y:S01]  /*1490*/  IMAD.MOV.U32 R25, RZ, RZ, R29 ;  /* 0x000000ffff197224 */ /* 0x000fe200078e001d */
[----:B------:R-:W-:Y:S01]  /*14a0*/  LEA R43, R42, 0x3ff00000, 0x14 ;  /* 0x3ff000002a2b7811 */ /* 0x000fe200078ea0ff */
[----:B------:R-:W-:Y:S01]  /*14b0*/  IMAD.MOV.U32 R42, RZ, RZ, RZ ;  /* 0x000000ffff2a7224 */ /* 0x000fe200078e00ff */
[----:B------:R-:W-:Y:S01]  /*14c0*/  FSEL R49, R55, R57, P2 ;  /* 0x0000003937317208 */ /* 0x000fe20001000000 */
[----:B------:R-:W-:Y:S01]  /*14d0*/  VOTEU.ANY UP0, P0 ;  /* 0x0000000000ff7886 */ /* 0x000fe20000000100 */
[----:B0-2---:R-:W-:-:S07]  /*14e0*/  LEA R45, R45, 0x3ff00000, 0x14 ;  /* 0x3ff000002d2d7811 */ /* 0x005fce00078ea0ff */
.L_x_312:
        /* <DEDUP_REMOVED lines=55> */
[----:B------:R-:W-:Y:S05]  /*1860*/  CALL.REL.NOINC `($__internal_3_$__cuda_sm20_dsqrt_rn_f64_mediumpath_v1) ;  /* 0x0000009800c07944 */ /* 0x000fea0003c00000 */
[----:B------:R-:W-:-:S07]  /*1870*/  IMAD.MOV.U32 R31, RZ, RZ, R29 ;  /* 0x000000ffff1f7224 */ /* 0x000fce00078e001d */
.L_x_257:
[----:B------:R-:W-:Y:S05]  /*1880*/  BSYNC.RECONVERGENT B2 ;  /* 0x0000000000027941 */ /* 0x000fea0003800200 */
.L_x_256:
        /* <DEDUP_REMOVED lines=23> */
[----:B------:R-:W-:Y:S05]  /*1a00*/  CALL.REL.NOINC `($__internal_2_$__cuda_sm20_div_rn_f64_full) ;  /* 0x0000009000c47944 */ /* 0x000fea0003c00000 */
.L_x_259:
[----:B------:R-:W-:Y:S05]  /*1a10*/  BSYNC.RECONVERGENT B2 ;  /* 0x0000000000027941 */ /* 0x000fea0003800200 */
.L_x_258:
[----:B------:R-:W-:Y:S02]  /*1a20*/  IMAD.MOV.U32 R72, RZ, RZ, R28 ;  /* 0x000000ffff487224 */ /* 0x000fe400078e001c */
[----:B------:R-:W-:Y:S01]  /*1a30*/  IMAD.MOV.U32 R73, RZ, RZ, R29 ;  /* 0x000000ffff497224 */ /* 0x000fe200078e001d */
[----:B------:R-:W-:Y:S06]  /*1a40*/  BRA `(.L_x_260) ;  /* 0x0000000400207947 */ /* 0x000fec0003800000 */
.L_x_255:
        /* <DEDUP_REMOVED lines=41> */
[----:B------:R-:W-:Y:S05]  /*1ce0*/  CALL.REL.NOINC `($__internal_3_$__cuda_sm20_dsqrt_rn_f64_mediumpath_v1) ;  /* 0x0000009400a07944 */ /* 0x000fea0003c00000 */
[----:B------:R-:W-:Y:S02]  /*1cf0*/  IMAD.MOV.U32 R78, RZ, RZ, R30 ;  /* 0x000000ffff4e7224 */ /* 0x000fe400078e001e */
[----:B------:R-:W-:-:S07]  /*1d00*/  IMAD.MOV.U32 R79, RZ, RZ, R29 ;  /* 0x000000ffff4f7224 */ /* 0x000fce00078e001d */
.L_x_262:
[----:B------:R-:W-:Y:S05]  /*1d10*/  BSYNC.RECONVERGENT B2 ;  /* 0x0000000000027941 */ /* 0x000fea0003800200 */
.L_x_261:
        /* <DEDUP_REMOVED lines=21> */
[----:B------:R-:W-:Y:S05]  /*1e70*/  CALL.REL.NOINC `($__internal_2_$__cuda_sm20_div_rn_f64_full) ;  /* 0x0000008c00a87944 */ /* 0x000fea0003c00000 */
.L_x_264:
[----:B------:R-:W-:Y:S05]  /*1e80*/  BSYNC.RECONVERGENT B2 ;  /* 0x0000000000027941 */ /* 0x000fea0003800200 */
.L_x_263:
[----:B------:R-:W-:Y:S01]  /*1e90*/  IMAD.MOV.U32 R70, RZ, RZ, R28 ;  /* 0x000000ffff467224 */ /* 0x000fe200078e001c */
[----:B------:R-:W-:Y:S01]  /*1ea0*/  LOP3.LUT R73, R79, 0x80000000, R19, 0xb8, !PT ;  /* 0x800000004f497812 */ /* 0x000fe200078eb813 */
[----:B------:R-:W-:Y:S02]  /*1eb0*/  IMAD.MOV.U32 R71, RZ, RZ, R29 ;  /* 0x000000ffff477224 */ /* 0x000fe400078e001d */
[----:B------:R-:W-:-:S07]  /*1ec0*/  IMAD.MOV.U32 R72, RZ, RZ, R78 ;  /* 0x000000ffff487224 */ /* 0x000fce00078e004e */
.L_x_260:
[----:B------:R-:W-:Y:S05]  /*1ed0*/  BSYNC.RECONVERGENT B1 ;  /* 0x0000000000017941 */ /* 0x000fea0003800200 */
.L_x_254:
[----:B------:R-:W-:-:S13]  /*1ee0*/  ISETP.NE.AND P0, PT, R12, 0x2, PT ;  /* 0x000000020c00780c */ /* 0x000fda0003f05270 */
[----:B------:R-:W-:Y:S05]  /*1ef0*/  @!P0 BRA `(.L_x_265) ;  /* 0x0000000000148947 */ /* 0x000fea0003800000 */
[----:B------:R-:W-:-:S13]  /*1f00*/  ISETP.NE.AND P0, PT, R12, 0x1, PT ;  /* 0x000000010c00780c */ /* 0x000fda0003f05270 */
[----:B------:R-:W-:Y:S05]  /*1f10*/  @P0 BRA `(.L_x_253) ;  /* 0x0000000000140947 */ /* 0x000fea0003800000 */
[----:B------:R-:W-:Y:S02]  /*1f20*/  DADD R70, R70, R70 ;  /* 0x0000000046467229 */ /* 0x000fe40000000046 */
[----:B------:R-:W-:Y:S01]  /*1f30*/  DADD R72, R72, R72 ;  /* 0x0000000048487229 */ /* 0x000fe20000000048 */
[----:B------:R-:W-:Y:S10]  /*1f40*/  BRA `(.L_x_253) ;  /* 0x0000000000087947 */ /* 0x000ff40003800000 */
.L_x_265:
[----:B------:R-:W-:Y:S02]  /*1f50*/  DMUL R70, R70, 0.5 ;  /* 0x3fe0000046467828 */ /* 0x000fe40000000000 */
[----:B------:R-:W-:-:S11]  /*1f60*/  DMUL R72, R72, 0.5 ;  /* 0x3fe0000048487828 */ /* 0x000fd60000000000 */
.L_x_253:
[----:B------:R-:W-:Y:S05]  /*1f70*/  BSYNC.RECONVERGENT B0 ;  /* 0x0000000000007941 */ /* 0x000fea0003800200 */
.L_x_252:
        /* <DEDUP_REMOVED lines=22> */
[----:B------:R-:W-:Y:S05]  /*20e0*/  CALL.REL.NOINC `($_ZN3cub18CUB_300001_SM_10006detail9transform16transform_kernelINS2_10policy_hubILb1EN4cuda3std3__45tupleIJN6thrust24THRUST_300001_SM_1000_NS6detail15normal_iteratorINSA_10device_ptrIdEEEEEEEE10policy1000Ei5greenNSC_INSD_INSA_7complexIdEEEEEEJPdEEEvT0_iT1_T2_DpNS2_10kernel_argIT3_EE$__internal_trig_reduction_slowpathd) ;  /* 0x0000009400547944 */ /* 0x000fea0003c00000 */
[----:B------:R-:W-:Y:S05]  /*20f0*/  BSYNC.RECONVERGENT B2 ;  /* 0x0000000000027941 */ /* 0x000fea0003800200 */
.L_x_270:
[----:B------:R-:W-:Y:S02]  /*2100*/  IMAD.MOV.U32 R66, RZ, RZ, R28 ;  /* 0x000000ffff427224 */ /* 0x000fe400078e001c */
[----:B------:R-:W-:-:S07]  /*2110*/  IMAD.MOV.U32 R67, RZ, RZ, R29 ;  /* 0x000000ffff437224 */ /* 0x000fce00078e001d */
.L_x_269:
[----:B------:R-:W-:-:S07]  /*2120*/  VIADD R74, R31, 0x1 ;  /* 0x000000011f4a7836 */ /* 0x000fce0000000000 */
.L_x_268:
        /* <DEDUP_REMOVED lines=36> */
[----:B------:R-:W-:Y:S05]  /*2370*/  CALL.REL.NOINC `($_ZN3cub18CUB_300001_SM_10006detail9transform16transform_kernelINS2_10policy_hubILb1EN4cuda3std3__45tupleIJN6thrust24THRUST_300001_SM_1000_NS6detail15normal_iteratorINSA_10device_ptrIdEEEEEEEE10policy1000Ei5greenNSC_INSD_INSA_7complexIdEEEEEEJPdEEEvT0_iT1_T2_DpNS2_10kernel_argIT3_EE$__internal_trig_reduction_slowpathd) ;  /* 0x0000009000b07944 */ /* 0x000fea0003c00000 */
[----:B------:R-:W-:Y:S05]  /*2380*/  BSYNC.RECONVERGENT B2 ;  /* 0x0000000000027941 */ /* 0x000fea0003800200 */
.L_x_272:
[----:B------:R-:W-:Y:S02]  /*2390*/  IMAD.MOV.U32 R74, RZ, RZ, R31 ;  /* 0x000000ffff4a7224 */ /* 0x000fe400078e001f */
[----:B------:R-:W-:Y:S02]  /*23a0*/  IMAD.MOV.U32 R66, RZ, RZ, R28 ;  /* 0x000000ffff427224 */ /* 0x000fe400078e001c */
[----:B------:R-:W-:-:S07]  /*23b0*/  IMAD.MOV.U32 R67, RZ, RZ, R29 ;  /* 0x000000ffff437224 */ /* 0x000fce00078e001d */
.L_x_271:
        /* <DEDUP_REMOVED lines=29> */
.L_x_267:
        /* <DEDUP_REMOVED lines=24> */
.L_x_276:
[----:B------:R-:W-:Y:S02]  /*2710*/  IMAD.MOV.U32 R66, RZ, RZ, R28 ;  /* 0x000000ffff427224 */ /* 0x000fe400078e001c */
[----:B------:R-:W-:-:S07]  /*2720*/  IMAD.MOV.U32 R67, RZ, RZ, R29 ;  /* 0x000000ffff437224 */ /* 0x000fce00078e001d */
.L_x_275:
[----:B------:R-:W-:-:S07]  /*2730*/  VIADD R74, R31, 0x1 ;  /* 0x000000011f4a7836 */ /* 0x000fce0000000000 */
.L_x_274:
        /* <DEDUP_REMOVED lines=38> */
[----:B------:R-:W-:Y:S05]  /*29a0*/  CALL.REL.NOINC `($_ZN3cub18CUB_300001_SM_10006detail9transform16transform_kernelINS2_10policy_hubILb1EN4cuda3std3__45tupleIJN6thrust24THRUST_300001_SM_1000_NS6detail15normal_iteratorINSA_10device_ptrIdEEEEEEEE10policy1000Ei5greenNSC_INSD_INSA_7complexIdEEEEEEJPdEEEvT0_iT1_T2_DpNS2_10kernel_argIT3_EE$__internal_trig_reduction_slowpathd) ;  /* 0x0000008c00247944 */ /* 0x000fea0003c00000 */
[----:B------:R-:W-:Y:S05]  /*29b0*/  BSYNC.RECONVERGENT B2 ;  /* 0x0000000000027941 */ /* 0x000fea0003800200 */
.L_x_278:
[----:B------:R-:W-:Y:S02]  /*29c0*/  IMAD.MOV.U32 R74, RZ, RZ, R31 ;  /* 0x000000ffff4a7224 */ /* 0x000fe400078e001f */
[----:B------:R-:W-:Y:S02]  /*29d0*/  IMAD.MOV.U32 R66, RZ, RZ, R28 ;  /* 0x000000ffff427224 */ /* 0x000fe400078e001c */
[----:B------:R-:W-:-:S07]  /*29e0*/  IMAD.MOV.U32 R67, RZ, RZ, R29 ;  /* 0x000000ffff437224 */ /* 0x000fce00078e001d */
.L_x_277:
        /* <DEDUP_REMOVED lines=33> */
.L_x_273:
        /* <DEDUP_REMOVED lines=16> */
.L_x_281:
[----:B------:R-:W-:Y:S02]  /*2d00*/  IMAD.MOV.U32 R66, RZ, RZ, R28 ;  /* 0x000000ffff427224 */ /* 0x000fe400078e001c */
[----:B------:R-:W-:-:S07]  /*2d10*/  IMAD.MOV.U32 R67, RZ, RZ, R29 ;  /* 0x000000ffff437224 */ /* 0x000fce00078e001d */
.L_x_280:
[----:B------:R-:W-:-:S07]  /*2d20*/  VIADD R74, R31, 0x1 ;  /* 0x000000011f4a7836 */ /* 0x000fce0000000000 */
.L_x_279:
        /* <DEDUP_REMOVED lines=38> */
.L_x_283:
[----:B------:R-:W-:Y:S02]  /*2f90*/  IMAD.MOV.U32 R74, RZ, RZ, R31 ;  /* 0x000000ffff4a7224 */ /* 0x000fe400078e001f */
[----:B------:R-:W-:Y:S02]  /*2fa0*/  IMAD.MOV.U32 R66, RZ, RZ, R28 ;  /* 0x000000ffff427224 */ /* 0x000fe400078e001c */
[----:B------:R-:W-:-:S07]  /*2fb0*/  IMAD.MOV.U32 R67, RZ, RZ, R29 ;  /* 0x000000ffff437224 */ /* 0x000fce00078e001d */
.L_x_282:
        /* <DEDUP_REMOVED lines=30> */
.L_x_266:
[----:B------:R-:W-:-:S04]  /*31a0*/  IMAD.MOV.U32 R31, RZ, RZ, 0x8 ;  /* 0x00000008ff1f7424 */ /* 0x000fc800078e00ff */
[----:B------:R-:W-:-:S06]  /*31b0*/  IMAD.WIDE R30, R0, R31, UR4 ;  /* 0x00000004001e7e25 */ /* 0x000fcc000f8e021f */
[----:B------:R-:W2:Y:S01]  /*31c0*/  LDG.E.64 R30, desc[UR16][R30.64] ;  /* 0x000000101e1e7981 */ /* 0x000ea2000c1e1b00 */
[C---:B------:R-:W-:Y:S01]  /*31d0*/  DMUL R74, R28.reuse, R72 ;  /* 0x000000481c4a7228 */ /* 0x040fe20000000000 */
[----:B------:R-:W-:Y:S01]  /*31e0*/  BSSY.RECONVERGENT B2, `(.L_x_284) ;  /* 0x0000248000027945 */ /* 0x000fe20003800200 */
[----:B------:R-:W-:-:S06]  /*31f0*/  DMUL R28, R28, R70 ;  /* 0x000000461c1c7228 */ /* 0x000fcc0000000000 */
[C---:B------:R-:W-:Y:S02]  /*3200*/  DFMA R74, R78.reuse, R70, -R74 ;  /* 0x000000464e4a722b */ /* 0x040fe4000000084a */
[----:B------:R-:W-:Y:S02]  /*3210*/  DFMA R72, R78, R72, R28 ;  /* 0x000000484e48722b */ /* 0x000fe4000000001c */
[----:B--2---:R-:W-:Y:S02]  /*3220*/  DMUL R76, R30, UR18 ;  /* 0x000000121e4c7c28 */ /* 0x004fe40008000000 */
        /* <DEDUP_REMOVED lines=64> */
.L_x_285:
        /* <DEDUP_REMOVED lines=28> */
[----:B------:R-:W-:Y:S05]  /*37f0*/  CALL.REL.NOINC `($_ZN3cub18CUB_300001_SM_10006detail9transform16transform_kernelINS2_10policy_hubILb1EN4cuda3std3__45tupleIJN6thrust24THRUST_300001_SM_1000_NS6detail15normal_iteratorINSA_10device_ptrIdEEEEEEEE10policy1000Ei5greenNSC_INSD_INSA_7complexIdEEEEEEJPdEEEvT0_iT1_T2_DpNS2_10kernel_argIT3_EE$__internal_trig_reduction_slowpathd) ;  /* 0x0000007c00907944 */ /* 0x000fea0003c00000 */
[----:B------:R-:W-:Y:S02]  /*3800*/  IMAD.MOV.U32 R70, RZ, RZ, R31 ;  /* 0x000000ffff467224 */ /* 0x000fe400078e001f */
[----:B------:R-:W-:Y:S02]  /*3810*/  IMAD.MOV.U32 R66, RZ, RZ, R28 ;  /* 0x000000ffff427224 */ /* 0x000fe400078e001c */
[----:B------:R-:W-:-:S07]  /*3820*/  IMAD.MOV.U32 R67, RZ, RZ, R29 ;  /* 0x000000ffff437224 */ /* 0x000fce00078e001d */
.L_x_291:
[----:B------:R-:W-:Y:S05]  /*3830*/  BSYNC.RECONVERGENT B4 ;  /* 0x0000000000047941 */ /* 0x000fea0003800200 */
.L_x_290:
[----:B------:R-:W-:-:S07]  /*3840*/  VIADD R70, R70, 0x1 ;  /* 0x0000000146467836 */ /* 0x000fce0000000000 */
.L_x_289:
[----:B------:R-:W-:Y:S05]  /*3850*/  BSYNC.RECONVERGENT B3 ;  /* 0x0000000000037941 */ /* 0x000fea0003800200 */
.L_x_288:
        /* <DEDUP_REMOVED lines=55> */
.L_x_293:
[----:B------:R-:W-:Y:S05]  /*3bd0*/  BSYNC.RECONVERGENT B3 ;  /* 0x0000000000037941 */ /* 0x000fea0003800200 */
.L_x_292:
        /* <DEDUP_REMOVED lines=29> */
.L_x_287:
        /* <DEDUP_REMOVED lines=15> */
.L_x_294:
        /* <DEDUP_REMOVED lines=65> */
.L_x_297:
[----:B------:R-:W-:Y:S05]  /*42b0*/  BSYNC.RECONVERGENT B0 ;  /* 0x0000000000007941 */ /* 0x000fea0003800200 */
.L_x_296:
        /* <DEDUP_REMOVED lines=41> */
.L_x_301:
[----:B------:R-:W-:Y:S05]  /*4550*/  BSYNC.RECONVERGENT B4 ;  /* 0x0000000000047941 */ /* 0x000fea0003800200 */
.L_x_300:
[----:B------:R-:W-:-:S07]  /*4560*/  VIADD R70, R70, 0x1 ;  /* 0x0000000146467836 */ /* 0x000fce0000000000 */
.L_x_299:
[----:B------:R-:W-:Y:S05]  /*4570*/  BSYNC.RECONVERGENT B3 ;  /* 0x0000000000037941 */ /* 0x000fea0003800200 */
.L_x_298:
        /* <DEDUP_REMOVED lines=10> */
[----:B------:R-:W-:Y:S01]  /*4620*/  BSSY.RECONVERGENT B3, `(.L_x_302) ;  /* 0x000002f000037945 */ /* 0x000fe20003800200 */
[----:B------:R-:W-:Y:S01]  /*4630*/  ISETP.NE.U32.AND P0, PT, R66, 0x1, PT ;  /* 0x000000014200780c */ /* 0x000fe20003f05070 */
[----:B------:R-:W-:-:S03]  /*4640*/  IMAD.MOV.U32 R66, RZ, RZ, 0x20fd8164 ;  /* 0x20fd8164ff427424 */ /* 0x000fc600078e00ff */
[----:B------:R-:W-:Y:S02]  /*4650*/  FSEL R67, -R67, 0.11223486810922622681, !P0 ;  /* 0x3de5db6543437808 */ /* 0x000fe40004000100 */
[----:B------:R-:W-:-:S06]  /*4660*/  FSEL R66, R66, -8.06006814911005101289e+34, !P0 ;  /* 0xf9785eba42427808 */ /* 0x000fcc0004000000 */
[----:B--2---:R-:W-:Y:S02]  /*4670*/  DFMA R28, R68, R66, R28 ;  /* 0x00000042441c722b */ /* 0x004fe4000000001c */
[----:B------:R-:W-:-:S06]  /*4680*/  @!P3 DMUL R66, RZ, R76 ;  /* 0x0000004cff42b228 */ /* 0x000fcc0000000000 */
        /* <DEDUP_REMOVED lines=40> */
.L_x_303:
[----:B------:R-:W-:Y:S05]  /*4910*/  BSYNC.RECONVERGENT B3 ;  /* 0x0000000000037941 */ /* 0x000fea0003800200 */
.L_x_302:
        /* <DEDUP_REMOVED lines=34> */
.L_x_295:
        /* <DEDUP_REMOVED lines=61> */
.L_x_305:
[----:B------:R-:W-:Y:S05]  /*4f10*/  BSYNC.RECONVERGENT B0 ;  /* 0x0000000000007941 */ /* 0x000fea0003800200 */
.L_x_304:
        /* <DEDUP_REMOVED lines=27> */
.L_x_309:
[----:B------:R-:W-:Y:S05]  /*50d0*/  BSYNC.RECONVERGENT B4 ;  /* 0x0000000000047941 */ /* 0x000fea0003800200 */
.L_x_308:
[----:B------:R-:W-:-:S07]  /*50e0*/  VIADD R80, R80, 0x1 ;  /* 0x0000000150507836 */ /* 0x000fce0000000000 */
.L_x_307:
[----:B------:R-:W-:Y:S05]  /*50f0*/  BSYNC.RECONVERGENT B3 ;  /* 0x0000000000037941 */ /* 0x000fea0003800200 */
.L_x_306:
        /* <DEDUP_REMOVED lines=15> */
[----:B--2---:R-:W-:Y:S01]  /*51f0*/  DFMA R28, R68, R78, R28 ;  /* 0x0000004e441c722b */ /* 0x004fe2000000001c */
[----:B------:R-:W-:-:S07]  /*5200*/  @!P3 IMAD.MOV.U32 R78, RZ, RZ, RZ ;  /* 0x000000ffff4eb224 */ /* 0x000fce00078e00ff */
        /* <DEDUP_REMOVED lines=10> */
[----:B------:R-:W-:-:S04]  /*52b0*/  LOP3.LUT P0, RZ, R80, 0x2, RZ, 0xc0, !PT ;  /* 0x0000000250ff7812 */ /* 0x000fc8000780c0ff */
        /* <DEDUP_REMOVED lines=27> */
.L_x_311:
[----:B------:R-:W-:Y:S05]  /*5470*/  BSYNC.RECONVERGENT B3 ;  /* 0x0000000000037941 */ /* 0x000fea0003800200 */
.L_x_310:
        /* <DEDUP_REMOVED lines=30> */
.L_x_286:
[----:B------:R-:W-:Y:S05]  /*5660*/  BSYNC.RECONVERGENT B2 ;  /* 0x0000000000027941 */ /* 0x000fea0003800200 */
.L_x_284:
[----:B------:R-:W-:Y:S01]  /*5670*/  UIADD3 UR9, UPT, UPT, UR8, 0x1, URZ ;  /* 0x0000000108097890 */ /* 0x000fe2000fffe0ff */
[-C--:B------:R-:W-:Y:S01]  /*5680*/  DMUL R28, R72, R76.reuse ;  /* 0x0000004c481c7228 */ /* 0x080fe20000000000 */
[----:B------:R-:W-:Y:S01]  /*5690*/  IMAD.MOV.U32 R33, RZ, RZ, 0x10 ;  /* 0x00000010ff217424 */ /* 0x000fe200078e00ff */
[----:B------:R-:W-:-:S03]  /*56a0*/  DMUL R30, R74, R76 ;  /* 0x0000004c4a1e7228 */ /* 0x000fc60000000000 */
[----:B------:R-:W-:Y:S01]  /*56b0*/  ISETP.NE.AND P0, PT, RZ, UR9, PT ;  /* 0x00000009ff007c0c */ /* 0x000fe2000bf05270 */
[----:B------:R-:W-:Y:S02]  /*56c0*/  IMAD.WIDE R32, R0, R33, UR6 ;  /* 0x0000000600207e25 */ /* 0x000fe4000f8e0221 */
[-C--:B------:R-:W-:Y:S02]  /*56d0*/  DFMA R28, R74, R82.reuse, -R28 ;  /* 0x000000524a1c722b */ /* 0x080fe4000000081c */
[----:B------:R-:W-:-:S07]  /*56e0*/  DFMA R30, R72, R82, R30 ;  /* 0x00000052481e722b */ /* 0x000fce000000001e */
[----:B------:R0:W-:Y:S01]  /*56f0*/  STG.E.128 desc[UR16][R32.64], R28 ;  /* 0x0000001c20007986 */ /* 0x0001e2000c101d10 */
[----:B------:R-:W-:Y:S05]  /*5700*/  @!P0 EXIT ;  /* 0x000000000000894d */ /* 0x000fea0003800000 */
[----:B------:R-:W-:Y:S01]  /*5710*/  VIADD R0, R0, 0x80 ;  /* 0x0000008000007836 */ /* 0x000fe20000000000 */
[----:B------:R-:W-:Y:S01]  /*5720*/  UMOV UR8, UR9 ;  /* 0x0000000900087c82 */ /* 0x000fe20008000000 */
[----:B------:R-:W-:Y:S05]  /*5730*/  BRA `(.L_x_312) ;  /* 0xffffffbc006c7947 */ /* 0x000fea000383ffff */
.L_x_248:
        /* <DEDUP_REMOVED lines=38> */
.L_x_313:
        /* <DEDUP_REMOVED lines=29> */
.L_x_315:
[----:B------:R-:W-:Y:S05]  /*5b70*/  BSYNC.RECONVERGENT B0 ;  /* 0x0000000000007941 */ /* 0x000fea0003800200 */
.L_x_314:
[----:B------:R-:W0:Y:S01]  /*5b80*/  LDCU.64 UR6, c[0x0][0x388] ;  /* 0x00007100ff0677ac */ /* 0x000e220008000a00 */
[----:B------:R-:W-:Y:S01]  /*5b90*/  IMAD.MOV.U32 R6, RZ, RZ, 0x652b82fe ;  /* 0x652b82feff067424 */ /* 0x000fe200078e00ff */
[----:B------:R-:W-:Y:S01]  /*5ba0*/  ISETP.NE.AND P3, PT, R2, RZ, PT ;  /* 0x000000ff0200720c */ /* 0x000fe20003f65270 */
[----:B------:R-:W-:Y:S01]  /*5bb0*/  IMAD.MOV.U32 R7, RZ, RZ, 0x3ff71547 ;  /* 0x3ff71547ff077424 */ /* 0x000fe200078e00ff */
[----:B------:R-:W1:Y:S01]  /*5bc0*/  LDCU.128 UR8, c[0x0][0x390] ;  /* 0x00007200ff0877ac */ /* 0x000e620008000c00 */
[----:B------:R-:W-:Y:S01]  /*5bd0*/  DSETP.MAX.AND P0, P1, |R42|, |R60|, PT ;  /* 0x4000003c2a00722a */ /* 0x000fe2000390f200 */
[----:B------:R-:W-:Y:S01]  /*5be0*/  IMAD.MOV.U32 R20, RZ, RZ, R61 ;  /* 0x000000ffff147224 */ /* 0x000fe200078e003d */
[----:B------:R-:W-:Y:S01]  /*5bf0*/  DSETP.EQ.OR P5, PT, |R60|, +INF , P4 ;  /* 0x7ff000003c00742a */ /* 0x000fe200027a2600 */
[----:B------:R-:W-:Y:S01]  /*5c00*/  UMOV UR12, 0x19ba0da4 ;  /* 0x19ba0da4000c7882 */ /* 0x000fe20000000000 */
[----:B------:R-:W-:Y:S01]  /*5c10*/  UMOV UR13, 0x40937be3 ;  /* 0x40937be3000d7882 */ /* 0x000fe20000000000 */
[----:B------:R-:W-:Y:S01]  /*5c20*/  UMOV UR18, 0x3b39803f ;  /* 0x3b39803f00127882 */ /* 0x000fe20000000000 */
[----:B------:R-:W-:Y:S01]  /*5c30*/  UMOV UR19, 0x3c7abc9e ;  /* 0x3c7abc9e00137882 */ /* 0x000fe20000000000 */
[----:B------:R-:W-:Y:S01]  /*5c40*/  UMOV UR20, 0x99fcef32 ;  /* 0x99fcef3200147882 */ /* 0x000fe20000000000 */
[----:B------:R-:W-:Y:S01]  /*5c50*/  UMOV UR21, 0x7fda8279 ;  /* 0x7fda827900157882 */ /* 0x000fe20000000000 */
[----:B------:R-:W-:Y:S01]  /*5c60*/  DADD R24, -RZ, |R4| ;  /* 0x00000000ff187229 */ /* 0x000fe20000000504 */
[----:B------:R-:W-:Y:S01]  /*5c70*/  ISETP.GT.AND P2, PT, R43, -0x1, PT ;  /* 0xffffffff2b00780c */ /* 0x000fe20003f44270 */
[----:B------:R-:W-:Y:S01]  /*5c80*/  UMOV UR24, 0x252049c0 ;  /* 0x252049c000187882 */ /* 0x000fe20000000000 */
[----:B------:R-:W-:Y:S01]  /*5c90*/  UMOV UR25, 0x397b839a ;  /* 0x397b839a00197882 */ /* 0x000fe20000000000 */
[----:B0-----:R-:W-:-:S08]  /*5ca0*/  DMUL R40, RZ, -UR6 ;  /* 0x80000006ff287c28 */ /* 0x001fd00008000000 */
[----:B-1----:R-:W-:-:S08]  /*5cb0*/  DMUL R40, R40, UR8 ;  /* 0x0000000828287c28 */ /* 0x002fd00008000000 */
[C---:B------:R-:W-:Y:S02]  /*5cc0*/  DFMA R10, R40.reuse, R6, 6.75539944105574400000e+15 ;  /* 0x43380000280a742b */ /* 0x040fe40000000006 */
[----:B------:R-:W-:Y:S01]  /*5cd0*/  DADD R8, R40, -UR12 ;  /* 0x8000000c28087e29 */ /* 0x000fe20008000000 */
[----:B------:R-:W-:Y:S01]  /*5ce0*/  UMOV UR12, 0xfefa39ef ;  /* 0xfefa39ef000c7882 */ /* 0x000fe20000000000 */
[----:B------:R-:W-:-:S04]  /*5cf0*/  UMOV UR13, 0x3fe62e42 ;  /* 0x3fe62e42000d7882 */ /* 0x000fc80000000000 */
[----:B------:R-:W-:Y:S02]  /*5d00*/  DADD R16, R10, -6.75539944105574400000e+15 ;  /* 0xc33800000a107429 */ /* 0x000fe40000000000 */
[----:B------:R-:W-:Y:S01]  /*5d10*/  DFMA R6, R8, R6, 6.75539944105574400000e+15 ;  /* 0x433800000806742b */ /* 0x000fe20000000006 */
[----:B------:R-:W-:-:S05]  /*5d20*/  IMAD.MOV.U32 R11, RZ, RZ, R43 ;  /* 0x000000ffff0b7224 */ /* 0x000fca00078e002b */
[----:B------:R-:W-:Y:S01]  /*5d30*/  DFMA R2, R16, -UR12, R40 ;  /* 0x8000000c10027c2b */ /* 0x000fe20008000028 */
[----:B------:R-:W-:Y:S01]  /*5d40*/  FSEL R11, |R11|, |R20|, P0 ;  /* 0x400000140b0b7208 */ /* 0x000fe20000000200 */
[----:B------:R-:W-:Y:S01]  /*5d50*/  DADD R14, R6, -6.75539944105574400000e+15 ;  /* 0xc3380000060e7429 */ /* 0x000fe20000000000 */
[----:B------:R-:W-:Y:S01]  /*5d60*/  @P1 LOP3.LUT R11, R20, 0x80000, RZ, 0xfc, !PT ;  /* 0x00080000140b1812 */ /* 0x000fe200078efcff */
[----:B------:R-:W-:Y:S01]  /*5d70*/  IMAD.MOV.U32 R7, RZ, RZ, R42 ;  /* 0x000000ffff077224 */ /* 0x000fe200078e002a */
[----:B------:R-:W-:Y:S02]  /*5d80*/  DSETP.GTU.AND P1, PT, |R60|, 4.4501477170144027662e-308, PT ;  /* 0x002000003c00742a */ /* 0x000fe40003f2c200 */
[----:B------:R-:W-:Y:S02]  /*5d90*/  DMUL R20, R42, 4 ;  /* 0x401000002a147828 */ /* 0x000fe40000000000 */
[----:B------:R-:W-:Y:S01]  /*5da0*/  DFMA R16, R16, -UR18, R2 ;  /* 0x8000001210107c2b */ /* 0x000fe20008000002 */
[----:B------:R-:W-:Y:S01]  /*5db0*/  IMAD.MOV.U32 R2, RZ, RZ, -0x35dec16 ;  /* 0xfca213eaff027424 */ /* 0x000fe200078e00ff */
[----:B------:R-:W-:Y:S01]  /*5dc0*/  DFMA R18, R14, -UR12, R8 ;  /* 0x8000000c0e127c2b */ /* 0x000fe20008000008 */
[----:B------:R-:W-:Y:S01]  /*5dd0*/  IMAD.MOV.U32 R3, RZ, RZ, 0x3e928af3 ;  /* 0x3e928af3ff037424 */ /* 0x000fe200078e00ff */
[----:B------:R-:W-:Y:S01]  /*5de0*/  UMOV UR12, 0x69ce2bdf ;  /* 0x69ce2bdf000c7882 */ /* 0x000fe20000000000 */
[----:B------:R-:W-:Y:S01]  /*5df0*/  UMOV UR13, 0x3e5ade15 ;  /* 0x3e5ade15000d7882 */ /* 0x000fe20000000000 */
[----:B------:R-:W-:-:S03]  /*5e00*/  DSETP.GTU.OR P1, PT, |R42|, 4.4501477170144027662e-308, P1 ;  /* 0x002000002a00742a */ /* 0x000fc60000f2c600 */
[----:B------:R-:W-:Y:S02]  /*5e10*/  DFMA R12, R16, UR12, R2 ;  /* 0x0000000c100c7c2b */ /* 0x000fe40008000002 */
[----:B------:R-:W-:Y:S01]  /*5e20*/  DFMA R14, R14, -UR18, R18 ;  /* 0x800000120e0e7c2b */ /* 0x000fe20008000012 */
[----:B------:R-:W-:Y:S01]  /*5e30*/  UMOV UR18, 0x62401315 ;  /* 0x6240131500127882 */ /* 0x000fe20000000000 */
[----:B------:R-:W-:Y:S01]  /*5e40*/  UMOV UR19, 0x3ec71dee ;  /* 0x3ec71dee00137882 */ /* 0x000fe20000000000 */
[----:B------:R-:W-:-:S03]  /*5e50*/  FSEL R51, R42, R20, P1 ;  /* 0x000000142a337208 */ /* 0x000fc60000800000 */
[----:B------:R-:W-:Y:S02]  /*5e60*/  DFMA R12, R16, R12, UR18 ;  /* 0x00000012100c7e2b */ /* 0x000fe4000800000c */
[----:B------:R-:W-:Y:S01]  /*5e70*/  DFMA R2, R14, UR12, R2 ;  /* 0x0000000c0e027c2b */ /* 0x000fe20008000002 */
[----:B------:R-:W-:Y:S01]  /*5e80*/  UMOV UR12, 0x7c89eb71 ;  /* 0x7c89eb71000c7882 */ /* 0x000fe20000000000 */
[----:B------:R-:W-:-:S04]  /*5e90*/  UMOV UR13, 0x3efa0199 ;  /* 0x3efa0199000d7882 */ /* 0x000fc80000000000 */
[----:B------:R-:W-:Y:S02]  /*5ea0*/  DFMA R12, R16, R12, UR12 ;  /* 0x0000000c100c7e2b */ /* 0x000fe4000800000c */
[----:B------:R-:W-:Y:S01]  /*5eb0*/  DFMA R2, R14, R2, UR18 ;  /* 0x000000120e027e2b */ /* 0x000fe20008000002 */
[----:B------:R-:W-:Y:S01]  /*5ec0*/  UMOV UR18, 0x14761f65 ;  /* 0x14761f6500127882 */ /* 0x000fe20000000000 */
[----:B------:R-:W-:-:S04]  /*5ed0*/  UMOV UR19, 0x3f2a01a0 ;  /* 0x3f2a01a000137882 */ /* 0x000fc80000000000 */
[----:B------:R-:W-:Y:S02]  /*5ee0*/  DFMA R12, R16, R12, UR18 ;  /* 0x00000012100c7e2b */ /* 0x000fe4000800000c */
[----:B------:R-:W-:Y:S01]  /*5ef0*/  DFMA R18, R14, R2, UR12 ;  /* 0x0000000c0e127e2b */ /* 0x000fe20008000002 */
[----:B------:R-:W-:Y:S01]  /*5f00*/  UMOV UR12, 0x1852b7af ;  /* 0x1852b7af000c7882 */ /* 0x000fe20000000000 */
[----:B------:R-:W-:Y:S01]  /*5f10*/  UMOV UR13, 0x3f56c16c ;  /* 0x3f56c16c000d7882 */ /* 0x000fe20000000000 */
[----:B------:R-:W-:Y:S02]  /*5f20*/  IMAD.MOV.U32 R2, RZ, RZ, R60 ;  /* 0x000000ffff027224 */ /* 0x000fe400078e003c */
[----:B------:R-:W-:Y:S01]  /*5f30*/  IMAD.MOV.U32 R3, RZ, RZ, R11 ;  /* 0x000000ffff037224 */ /* 0x000fe200078e000b */
[----:B------:R-:W-:Y:S01]  /*5f40*/  DFMA R12, R16, R12, UR12 ;  /* 0x0000000c100c7e2b */ /* 0x000fe2000800000c */
[----:B------:R-:W-:Y:S01]  /*5f50*/  FSEL R11, R43, +QNAN , P3 ;  /* 0x7ff000002b0b7808 */ /* 0x000fe20001800000 */
[----:B------:R-:W-:Y:S01]  /*5f60*/  DFMA R18, R14, R18, UR18 ;  /* 0x000000120e127e2b */ /* 0x000fe20008000012 */
[----:B------:R-:W-:Y:S01]  /*5f70*/  UMOV UR18, 0x11122322 ;  /* 0x1112232200127882 */ /* 0x000fe20000000000 */
[----:B------:R-:W-:Y:S01]  /*5f80*/  UMOV UR19, 0x3f811111 ;  /* 0x3f81111100137882 */ /* 0x000fe20000000000 */
[----:B------:R-:W-:-:S02]  /*5f90*/  SEL R2, R7, R2, P0 ;  /* 0x0000000207027207 */ /* 0x000fc40000000000 */
[----:B------:R-:W-:Y:S01]  /*5fa0*/  FSEL R7, R42, RZ, P3 ;  /* 0x000000ff2a077208 */ /* 0x000fe20001800000 */
[----:B------:R-:W-:Y:S02]  /*5fb0*/  DFMA R12, R16, R12, UR18 ;  /* 0x00000012100c7e2b */ /* 0x000fe4000800000c */
[----:B------:R-:W-:Y:S02]  /*5fc0*/  DSETP.NAN.OR P3, PT, R42, R42, P5 ;  /* 0x0000002a2a00722a */ /* 0x000fe40002f68400 */
[----:B------:R-:W-:Y:S01]  /*5fd0*/  DSETP.GE.AND P0, PT, R2, UR20, PT ;  /* 0x0000001402007e2a */ /* 0x000fe2000bf06000 */
[----:B------:R-:W-:Y:S01]  /*5fe0*/  UMOV UR20, 0x555502a1 ;  /* 0x555502a100147882 */ /* 0x000fe20000000000 */
[----:B------:R-:W-:Y:S01]  /*5ff0*/  UMOV UR21, 0x3fa55555 ;  /* 0x3fa5555500157882 */ /* 0x000fe20000000000 */
[----:B------:R-:W-:Y:S01]  /*6000*/  DFMA R2, R14, R18, UR12 ;  /* 0x0000000c0e027e2b */ /* 0x000fe20008000012 */
[----:B------:R-:W-:Y:S01]  /*6010*/  UMOV UR12, 0x55555511 ;  /* 0x55555511000c7882 */ /* 0x000fe20000000000 */
[----:B------:R-:W-:Y:S01]  /*6020*/  DFMA R12, R16, R12, UR20 ;  /* 0x00000014100c7e2b */ /* 0x000fe2000800000c */
[----:B------:R-:W-:Y:S01]  /*6030*/  UMOV UR13, 0x3fc55555 ;  /* 0x3fc55555000d7882 */ /* 0x000fe20000000000 */
[----:B------:R-:W-:-:S04]  /*6040*/  DMUL R18, R42, 0.25 ;  /* 0x3fd000002a127828 */ /* 0x000fc80000000000 */
[----:B------:R-:W-:Y:S01]  /*6050*/  DFMA R22, R14, R2, UR18 ;  /* 0x000000120e167e2b */ /* 0x000fe20008000002 */
[----:B------:R-:W-:Y:S01]  /*6060*/  UMOV UR18, 0xb ;  /* 0x0000000b00127882 */ /* 0x000fe20000000000 */
[----:B------:R-:W-:Y:S01]  /*6070*/  DFMA R26, R16, R12, UR12 ;  /* 0x0000000c101a7e2b */ /* 0x000fe2000800000c */
[----:B------:R-:W-:Y:S01]  /*6080*/  UMOV UR19, 0x3fe00000 ;  /* 0x3fe0000000137882 */ /* 0x000fe20000000000 */
[----:B------:R-:W-:Y:S02]  /*6090*/  LEA.HI R12, R10, R10, RZ, 0x1 ;  /* 0x0000000a0a0c7211 */ /* 0x000fe400078f08ff */
[--C-:B------:R-:W-:Y:S02]  /*60a0*/  LOP3.LUT R3, R5, 0x80000000, R61.reuse, 0xb8, !PT ;  /* 0x8000000005037812 */ /* 0x100fe400078eb83d */
[----:B------:R-:W-:Y:S01]  /*60b0*/  DFMA R28, R14, R22, UR20 ;  /* 0x000000140e1c7e2b */ /* 0x000fe20008000016 */
[----:B------:R-:W-:Y:S01]  /*60c0*/  FSEL R5, R11, RZ, !P4 ;  /* 0x000000ff0b057208 */ /* 0x000fe20006000000 */
[----:B------:R-:W-:Y:S01]  /*60d0*/  DFMA R26, R16, R26, UR18 ;  /* 0x00000012101a7e2b */ /* 0x000fe2000800001a */
[C---:B------:R-:W-:Y:S01]  /*60e0*/  @!P3 FSEL R5, R43.reuse, R25, P2 ;  /* 0x000000192b05b208 */ /* 0x040fe20001000000 */
[----:B------:R-:W-:Y:S01]  /*60f0*/  DMUL R22, R60, 4 ;  /* 0x401000003c167828 */ /* 0x000fe20000000000 */
[----:B------:R-:W-:Y:S01]  /*6100*/  SHF.R.S32.HI R25, RZ, 0x1, R12 ;  /* 0x00000001ff197819 */ /* 0x000fe2000001140c */
[----:B------:R-:W-:Y:S01]  /*6110*/  UMOV UR20, 0x33145c00 ;  /* 0x33145c0000147882 */ /* 0x000fe20000000000 */
[----:B------:R-:W-:Y:S01]  /*6120*/  LOP3.LUT R2, R43, 0x80000000, R61, 0xb8, !PT ;  /* 0x800000002b027812 */ /* 0x000fe200078eb83d */
[----:B------:R-:W-:Y:S01]  /*6130*/  DFMA R30, R14, R28, UR12 ;  /* 0x0000000c0e1e7e2b */ /* 0x000fe2000800001c */
[----:B------:R-:W-:Y:S01]  /*6140*/  LEA.HI R12, R6, R6, RZ, 0x1 ;  /* 0x00000006060c7211 */ /* 0x000fe200078f08ff */
[----:B------:R-:W-:Y:S01]  /*6150*/  DFMA R26, R16, R26, 1 ;  /* 0x3ff00000101a742b */ /* 0x000fe2000000001a */
[----:B------:R-:W-:Y:S01]  /*6160*/  FSEL R2, R3, R2, P2 ;  /* 0x0000000203027208 */ /* 0x000fe20001000000 */
[----:B------:R-:W-:Y:S01]  /*6170*/  DADD R28, R40, +INF ;  /* 0x7ff00000281c7429 */ /* 0x000fe20000000000 */
[----:B------:R-:W-:Y:S01]  /*6180*/  FSEL R3, R4, R42, P2 ;  /* 0x0000002a04037208 */ /* 0x000fe20001000000 */
[----:B------:R-:W-:Y:S01]  /*6190*/  UMOV UR21, 0x3c91a626 ;  /* 0x3c91a62600157882 */ /* 0x000fe20000000000 */
[----:B------:R-:W-:Y:S01]  /*61a0*/  FSEL R53, R60, R22, P1 ;  /* 0x000000163c357208 */ /* 0x000fe20000800000 */
[----:B------:R-:W-:Y:S01]  /*61b0*/  DFMA R30, R14, R30, UR18 ;  /* 0x000000120e1e7e2b */ /* 0x000fe2000800001e */
[----:B------:R-:W-:Y:S01]  /*61c0*/  FSEL R11, R61, R23, P1 ;  /* 0x000000173d0b7208 */ /* 0x000fe20000800000 */
[----:B------:R-:W-:Y:S01]  /*61d0*/  DFMA R22, R16, R26, 1 ;  /* 0x3ff000001016742b */ /* 0x000fe2000000001a */
[----:B------:R-:W-:Y:S01]  /*61e0*/  FSEL R4, R7, RZ, !P4 ;  /* 0x000000ff07047208 */ /* 0x000fe20006000000 */
[----:B------:R-:W-:Y:S01]  /*61f0*/  IMAD.IADD R26, R10, 0x1, -R25 ;  /* 0x000000010a1a7824 */ /* 0x000fe200078e0a19 */
[----:B------:R-:W-:Y:S01]  /*6200*/  @!P3 FSEL R4, R42, R24, P2 ;  /* 0x000000182a04b208 */ /* 0x000fe20001000000 */
[----:B------:R-:W-:Y:S01]  /*6210*/  DSETP.GEU.AND P2, PT, R40, RZ, PT ;  /* 0x000000ff2800722a */ /* 0x000fe20003f4e000 */
[----:B------:R-:W-:Y:S01]  /*6220*/  FSEL R7, R43, R21, P1 ;  /* 0x000000152b077208 */ /* 0x000fe20000800000 */
[----:B------:R-:W-:Y:S01]  /*6230*/  DFMA R16, R14, R30, 1 ;  /* 0x3ff000000e10742b */ /* 0x000fe2000000001e */
[----:B------:R-:W-:Y:S01]  /*6240*/  LEA R27, R26, 0x3ff00000, 0x14 ;  /* 0x3ff000001a1b7811 */ /* 0x000fe200078ea0ff */
[----:B------:R-:W-:Y:S01]  /*6250*/  IMAD.MOV.U32 R26, RZ, RZ, RZ ;  /* 0x000000ffff1a7224 */ /* 0x000fe200078e00ff */
[----:B------:R-:W-:Y:S01]  /*6260*/  DMUL R20, R60, 0.25 ;  /* 0x3fd000003c147828 */ /* 0x000fe20000000000 */
[--C-:B------:R-:W-:Y:S01]  /*6270*/  IMAD R25, R25, 0x100000, R23.reuse ;  /* 0x0010000019197824 */ /* 0x100fe200078e0217 */
[----:B------:R-:W-:Y:S01]  /*6280*/  FSEL R33, R28, RZ, P2 ;  /* 0x000000ff1c217208 */ /* 0x000fe20001000000 */
[----:B------:R-:W-:Y:S01]  /*6290*/  IMAD.MOV.U32 R24, RZ, RZ, R22 ;  /* 0x000000ffff187224 */ /* 0x000fe200078e0016 */
[----:B------:R-:W-:Y:S01]  /*62a0*/  FSEL R35, R29, RZ, P2 ;  /* 0x000000ff1d237208 */ /* 0x000fe20001000000 */
[----:B------:R-:W-:Y:S01]  /*62b0*/  DFMA R16, R14, R16, 1 ;  /* 0x3ff000000e10742b */ /* 0x000fe20000000010 */
[----:B------:R-:W-:Y:S01]  /*62c0*/  FSEL R50, R18, R51, P0 ;  /* 0x0000003312327208 */ /* 0x000fe20000000000 */
[----:B------:R-:W-:Y:S01]  /*62d0*/  IMAD R15, R10, 0x100000, R23 ;  /* 0x001000000a0f7824 */ /* 0x000fe200078e0217 */
[----:B------:R-:W-:Y:S01]  /*62e0*/  FSEL R51, R19, R7, P0 ;  /* 0x0000000713337208 */ /* 0x000fe20000000000 */
[----:B------:R-:W-:Y:S01]  /*62f0*/  DMUL R24, R24, R26 ;  /* 0x0000001a18187228 */ /* 0x000fe20000000000 */
[C---:B------:R-:W-:Y:S01]  /*6300*/  FSETP.GEU.AND P2, PT, |R41|.reuse, 4.1917929649353027344, PT ;  /* 0x4086232b2900780b */ /* 0x040fe20003f4e200 */
[----:B------:R-:W-:Y:S01]  /*6310*/  IMAD.U32 R26, RZ, RZ, UR8 ;  /* 0x00000008ff1a7e24 */ /* 0x000fe2000f8e00ff */
[----:B------:R-:W-:Y:S01]  /*6320*/  SHF.R.S32.HI R7, RZ, 0x1, R12 ;  /* 0x00000001ff077819 */ /* 0x000fe2000001140c */
[----:B------:R-:W-:Y:S01]  /*6330*/  IMAD.U32 R27, RZ, RZ, UR9 ;  /* 0x00000009ff1b7e24 */ /* 0x000fe2000f8e00ff */
[----:B------:R-:W-:Y:S01]  /*6340*/  P2R R13, PR, RZ, 0x8 ;  /* 0x00000008ff0d7803 */ /* 0x000fe20000000000 */
[----:B------:R-:W-:Y:S01]  /*6350*/  IMAD.MOV.U32 R10, RZ, RZ, R16 ;  /* 0x000000ffff0a7224 */ /* 0x000fe200078e0010 */
[----:B------:R-:W-:Y:S01]  /*6360*/  FSETP.GEU.AND P3, PT, |R41|, 4.2275390625, PT ;  /* 0x408748002900780b */ /* 0x000fe20003f6e200 */
[----:B------:R-:W-:Y:S01]  /*6370*/  IMAD.IADD R18, R6, 0x1, -R7 ;  /* 0x0000000106127824 */ /* 0x000fe200078e0a07 */
[----:B------:R-:W-:Y:S01]  /*6380*/  FSEL R52, R20, R53, P0 ;  /* 0x0000003514347208 */ /* 0x000fe20000000000 */
[----:B------:R-:W-:Y:S01]  /*6390*/  DMUL R26, R26, -UR6 ;  /* 0x800000061a1a7c28 */ /* 0x000fe20008000000 */
[----:B------:R-:W-:Y:S01]  /*63a0*/  FSEL R53, R21, R11, P0 ;  /* 0x0000000b15357208 */ /* 0x000fe20000000000 */
[C---:B------:R-:W-:Y:S01]  /*63b0*/  DADD R20, R8.reuse, +INF ;  /* 0x7ff0000008147429 */ /* 0x040fe20000000000 */
[----:B------:R-:W-:Y:S01]  /*63c0*/  FSEL R33, R33, R24, P3 ;  /* 0x0000001821217208 */ /* 0x000fe20001800000 */
[--C-:B------:R-:W-:Y:S01]  /*63d0*/  IMAD R11, R7, 0x100000, R17.reuse ;  /* 0x00100000070b7824 */ /* 0x100fe200078e0211 */
[----:B------:R-:W-:Y:S01]  /*63e0*/  LEA R19, R18, 0x3ff00000, 0x14 ;  /* 0x3ff0000012137811 */ /* 0x000fe200078ea0ff */
[----:B------:R-:W-:Y:S01]  /*63f0*/  IMAD.MOV.U32 R18, RZ, RZ, RZ ;  /* 0x000000ffff127224 */ /* 0x000fe200078e00ff */
[----:B------:R-:W-:Y:S01]  /*6400*/  @P2 FSEL R15, R35, R25, P3 ;  /* 0x00000019230f2208 */ /* 0x000fe20001800000 */
[----:B------:R-:W-:Y:S01]  /*6410*/  UMOV UR6, 0x6dc9c883 ;  /* 0x6dc9c88300067882 */ /* 0x000fe20000000000 */
[----:B------:R-:W-:Y:S01]  /*6420*/  FSEL R14, R22, R33, !P2 ;  /* 0x00000021160e7208 */ /* 0x000fe20005000000 */
[----:B------:R-:W-:Y:S01]  /*6430*/  DSETP.GEU.AND P2, PT, R8, RZ, PT ;  /* 0x000000ff0800722a */ /* 0x000fe20003f4e000 */
[----:B------:R-:W-:Y:S01]  /*6440*/  FSETP.GEU.AND P3, PT, |R9|, 4.1917929649353027344, PT ;  /* 0x4086232b0900780b */ /* 0x000fe20003f6e200 */
[----:B------:R-:W-:Y:S01]  /*6450*/  DMUL R28, R10, R18 ;  /* 0x000000120a1c7228 */ /* 0x000fe20000000000 */
[----:B------:R-:W-:Y:S01]  /*6460*/  UMOV UR7, 0x3fe45f30 ;  /* 0x3fe45f3000077882 */ /* 0x000fe20000000000 */
[----:B------:R-:W-:Y:S01]  /*6470*/  DADD R10, -RZ, |R50| ;  /* 0x00000000ff0a7229 */ /* 0x000fe20000000532 */
[----:B------:R-:W-:Y:S01]  /*6480*/  IMAD R6, R6, 0x100000, R17 ;  /* 0x0010000006067824 */ /* 0x000fe200078e0211 */
[----:B------:R-:W-:Y:S01]  /*6490*/  DADD R18, -RZ, |R52| ;  /* 0x00000000ff127229 */ /* 0x000fe20000000534 */
[----:B------:R-:W-:Y:S01]  /*64a0*/  FSEL R7, R20, RZ, P2 ;  /* 0x000000ff14077208 */ /* 0x000fe20001000000 */
[----:B------:R-:W0:Y:S01]  /*64b0*/  LDCU.64 UR8, c[0x0][0x3a0] ;  /* 0x00007400ff0877ac */ /* 0x000e220008000a00 */
[----:B------:R-:W-:-:S02]  /*64c0*/  FSEL R21, R21, RZ, P2 ;  /* 0x000000ff15157208 */ /* 0x000fc40001000000 */
[----:B------:R-:W-:Y:S01]  /*64d0*/  FSETP.GEU.AND P2, PT, |R9|, 4.2275390625, PT ;  /* 0x408748000900780b */ /* 0x000fe20003f4e200 */
[C---:B------:R-:W-:Y:S01]  /*64e0*/  DMUL R8, R26.reuse, UR6 ;  /* 0x000000061a087c28 */ /* 0x040fe20008000000 */
[----:B------:R-:W-:Y:S01]  /*64f0*/  R2UR UR23, R6 ;  /* 0x00000000061772ca */ /* 0x000fe200000e0000 */
[----:B------:R-:W-:Y:S01]  /*6500*/  UMOV UR18, 0x54442d18 ;  /* 0x54442d1800127882 */ /* 0x000fe20000000000 */
[----:B------:R-:W-:Y:S01]  /*6510*/  FSEL R7, R7, R28, P2 ;  /* 0x0000001c07077208 */ /* 0x000fe20001000000 */
[----:B------:R-:W-:Y:S01]  /*6520*/  UMOV UR19, 0x3ff921fb ;  /* 0x3ff921fb00137882 */ /* 0x000fe20000000000 */
[----:B------:R-:W-:Y:S01]  /*6530*/  @P3 FSEL R21, R21, R29, P2 ;  /* 0x0000001d15153208 */ /* 0x000fe20001000000 */
[----:B------:R-:W-:Y:S01]  /*6540*/  UIMAD.WIDE UR6, UR4, 0x10, UR10 ;  /* 0x00000010040678a5 */ /* 0x000fe2000f8e020a */
[CC--:B------:R-:W-:Y:S01]  /*6550*/  ISETP.LT.U32.AND P2, PT, R18.reuse, R10.reuse, PT ;  /* 0x0000000a1200720c */ /* 0x0c0fe20003f41070 */
[----:B------:R-:W1:Y:S01]  /*6560*/  LDCU UR13, c[0x0][0x384] ;  /* 0x00007080ff0d77ac */ /* 0x000e620008000800 */
[----:B------:R-:W-:Y:S01]  /*6570*/  LOP3.LUT R6, R41, 0x7fffffff, RZ, 0xc0, !PT ;  /* 0x7fffffff29067812 */ /* 0x000fe200078ec0ff */
[----:B------:R-:W2:Y:S01]  /*6580*/  F2I.F64 R8, R8 ;  /* 0x0000000800087311 */ /* 0x000ea20000301100 */
[-C--:B------:R-:W-:Y:S01]  /*6590*/  ISETP.LT.U32.AND.EX P2, PT, R19, R11.reuse, PT, P2 ;  /* 0x0000000b1300720c */ /* 0x080fe20003f41120 */
[----:B------:R-:W-:Y:S01]  /*65a0*/  UMOV UR10, 0xffffffff ;  /* 0xffffffff000a7882 */ /* 0x000fe20000000000 */
[----:B------:R-:W-:Y:S01]  /*65b0*/  @P3 R2UR UR23, R21 ;  /* 0x00000000151732ca */ /* 0x000fe200000e0000 */
[----:B------:R-:W-:Y:S01]  /*65c0*/  DADD R20, R26, -R26 ;  /* 0x000000001a147229 */ /* 0x000fe2000000081a */
[----:B------:R-:W-:Y:S01]  /*65d0*/  SEL R56, R18, R10, P2 ;  /* 0x0000000a12387207 */ /* 0x000fe20001000000 */
[----:B0-----:R-:W-:Y:S01]  /*65e0*/  UIMAD.WIDE UR8, UR4, 0x8, UR8 ;  /* 0x00000008040878a5 */ /* 0x001fe2000f8e0208 */
[----:B------:R-:W-:Y:S01]  /*65f0*/  SEL R57, R19, R11, P2 ;  /* 0x0000000b13397207 */ /* 0x000fe20001000000 */
[----:B------:R-:W-:Y:S01]  /*6600*/  UMOV UR11, 0x7fefffff ;  /* 0x7fefffff000b7882 */ /* 0x000fe20000000000 */
[----:B------:R-:W-:-:S02]  /*6610*/  ISETP.GT.U32.AND P2, PT, R10, R18, PT ;  /* 0x000000120a00720c */ /* 0x000fc40003f44070 */
[----:B------:R-:W-:Y:S02]  /*6620*/  FSEL R16, R16, R7, !P3 ;  /* 0x0000000710107208 */ /* 0x000fe40005800000 */
[CC--:B------:R-:W-:Y:S02]  /*6630*/  ISETP.GT.U32.AND.EX P2, PT, R11.reuse, R19.reuse, PT, P2 ;  /* 0x000000130b00720c */ /* 0x0c0fe40003f44120 */
[----:B--2---:R-:W-:Y:S01]  /*6640*/  R2UR UR22, R8 ;  /* 0x00000000081672ca */ /* 0x004fe200000e0000 */
[----:B------:R-:W-:Y:S01]  /*6650*/  ULEA.HI UR5, UR23, 0xffffff09, URZ, 0xc ;  /* 0xffffff0917057891 */ /* 0x000fe2000f8f60ff */
[----:B------:R-:W-:Y:S02]  /*6660*/  SEL R55, R11, R19, P2 ;  /* 0x000000130b377207 */ /* 0x000fe40001000000 */
[----:B------:R-:W-:Y:S01]  /*6670*/  SEL R54, R10, R18, P2 ;  /* 0x000000120a367207 */ /* 0x000fe20001000000 */
[----:B------:R-:W-:Y:S01]  /*6680*/  ULOP3.LUT UR12, UR5, 0xffff, URZ, 0xc0, !UPT ;  /* 0x0000ffff050c7892 */ /* 0x000fe2000f8ec0ff */
[----:B------:R-:W-:-:S02]  /*6690*/  LOP3.LUT R44, R55, 0xffc00000, RZ, 0xc0, !PT ;  /* 0xffc00000372c7812 */ /* 0x000fc400078ec0ff */
[----:B------:R-:W-:Y:S01]  /*66a0*/  ISETP.NE.AND P2, PT, R6, 0x7ff00000, PT ;  /* 0x7ff000000600780c */ /* 0x000fe20003f45270 */
[----:B------:R-:W-:Y:S01]  /*66b0*/  IMAD.MOV.U32 R6, RZ, RZ, RZ ;  /* 0x000000ffff067224 */ /* 0x000fe200078e00ff */
[C---:B------:R-:W-:Y:S01]  /*66c0*/  ISETP.GT.AND P3, PT, R41.reuse, -0x1, PT ;  /* 0xffffffff2900780c */ /* 0x040fe20003f64270 */
[----:B------:R-:W-:Y:S01]  /*66d0*/  ULEA.HI UR12, UR12, UR5, URZ, 0x11 ;  /* 0x000000050c0c7291 */ /* 0x000fe2000f8f88ff */
[----:B------:R-:W-:Y:S01]  /*66e0*/  LOP3.LUT R7, R44, 0x7fd00000, RZ, 0x3c, !PT ;  /* 0x7fd000002c077812 */ /* 0x000fe200078e3cff */
[----:B------:R-:W0:Y:S01]  /*66f0*/  I2F.F64 R18, UR22 ;  /* 0x0000001600127d12 */ /* 0x000e220008201c00 */
[C---:B------:R-:W-:Y:S01]  /*6700*/  ISETP.NE.OR P2, PT, R40.reuse, RZ, P2 ;  /* 0x000000ff2800720c */ /* 0x040fe20001745670 */
[----:B------:R-:W-:Y:S01]  /*6710*/  UPRMT UR14, UR12, 0x9910, URZ ;  /* 0x000099100c0e7896 */ /* 0x000fe200080000ff */
[----:B------:R-:W-:Y:S02]  /*6720*/  FSEL R17, R41, RZ, P3 ;  /* 0x000000ff29117208 */ /* 0x000fe40001800000 */
[----:B------:R-:W-:Y:S01]  /*6730*/  FSEL R11, R40, RZ, P3 ;  /* 0x000000ff280b7208 */ /* 0x000fe20001800000 */
[C---:B------:R-:W-:Y:S01]  /*6740*/  DMUL R8, R6.reuse, R56 ;  /* 0x0000003806087228 */ /* 0x040fe20000000000 */
[C---:B------:R-:W-:Y:S01]  /*6750*/  FSEL R23, R21.reuse, RZ, P2 ;  /* 0x000000ff15177208 */ /* 0x040fe20001000000 */
[----:B------:R-:W-:Y:S01]  /*6760*/  DMUL R48, R6, R54 ;  /* 0x0000003606307228 */ /* 0x000fe20000000000 */
[----:B------:R-:W-:Y:S01]  /*6770*/  SEL R12, RZ, 0x2, P1 ;  /* 0x00000002ff0c7807 */ /* 0x000fe20000800000 */
[----:B------:R-:W-:Y:S01]  /*6780*/  UMOV UR4, UR14 ;  /* 0x0000000e00047c82 */ /* 0x000fe20008000000 */
[C---:B------:R-:W-:Y:S01]  /*6790*/  FSEL R7, R21.reuse, R17, P2 ;  /* 0x0000001115077208 */ /* 0x040fe20001000000 */
[----:B------:R-:W-:Y:S01]  /*67a0*/  USHF.R.S32.HI UR4, URZ, 0x1, UR4 ;  /* 0x00000001ff047899 */ /* 0x000fe20008011404 */
[C---:B------:R-:W-:Y:S01]  /*67b0*/  FSEL R6, R20.reuse, R11, P2 ;  /* 0x0000000b14067208 */ /* 0x040fe20001000000 */
[----:B------:R-:W-:Y:S01]  /*67c0*/  DMUL R8, R8, R8 ;  /* 0x0000000808087228 */ /* 0x000fe20000000000 */
[----:B------:R-:W-:Y:S01]  /*67d0*/  FSEL R17, R20, RZ, P2 ;  /* 0x000000ff14117208 */ /* 0x000fe20001000000 */
[----:B------:R-:W-:Y:S01]  /*67e0*/  DSETP.NEU.AND P2, PT, |R26|, +INF , PT ;  /* 0x7ff000001a00742a */ /* 0x000fe20003f4d200 */
[----:B------:R-:W-:Y:S01]  /*67f0*/  UPRMT UR4, UR4, 0x9910, URZ ;  /* 0x0000991004047896 */ /* 0x000fe200080000ff */
[----:B0-----:R-:W-:Y:S01]  /*6800*/  DFMA R10, R18, -UR18, R26 ;  /* 0x80000012120a7c2b */ /* 0x001fe2000800001a */
[----:B------:R-:W-:Y:S01]  /*6810*/  UMOV UR12, UR11 ;  /* 0x0000000b000c7c82 */ /* 0x000fe20008000000 */
[----:B------:R-:W-:Y:S01]  /*6820*/  SEL R12, R12, 0x1, !P0 ;  /* 0x000000010c0c7807 */ /* 0x000fe20004000000 */
[----:B------:R-:W0:Y:S01]  /*6830*/  LDCU.64 UR18, c[0x0][0x388] ;  /* 0x00007100ff1277ac */ /* 0x000e220008000a00 */
[----:B------:R-:W-:Y:S01]  /*6840*/  DFMA R48, R48, R48, R8 ;  /* 0x000000303030722b */ /* 0x000fe20000000008 */
[----:B------:R-:W-:Y:S01]  /*6850*/  LOP3.LUT R45, R44, 0x100000, RZ, 0xfc, !PT ;  /* 0x001000002c2d7812 */ /* 0x000fe200078efcff */
[----:B------:R-:W-:Y:S01]  /*6860*/  IMAD.MOV.U32 R44, RZ, RZ, RZ ;  /* 0x000000ffff2c7224 */ /* 0x000fe200078e00ff */
[----:B------:R-:W-:Y:S01]  /*6870*/  FSEL R8, R20, R17, P3 ;  /* 0x0000001114087208 */ /* 0x000fe20001800000 */
[----:B------:R-:W-:Y:S01]  /*6880*/  DFMA R10, R18, -UR20, R10 ;  /* 0x80000014120a7c2b */ /* 0x000fe2000800000a */
[----:B------:R-:W-:Y:S01]  /*6890*/  FSEL R9, R21, R23, P3 ;  /* 0x0000001715097208 */ /* 0x000fe20001800000 */
[----:B------:R-:W-:Y:S01]  /*68a0*/  DMUL R20, RZ, R26 ;  /* 0x0000001aff147228 */ /* 0x000fe20000000000 */
[----:B------:R-:W-:Y:S01]  /*68b0*/  IMAD.U32 R17, RZ, RZ, UR23 ;  /* 0x00000017ff117e24 */ /* 0x000fe2000f8e00ff */
[----:B------:R-:W-:Y:S01]  /*68c0*/  VOTEU.ANY UP0, P2 ;  /* 0x0000000000ff7886 */ /* 0x000fe20001000100 */
[----:B------:R-:W-:Y:S01]  /*68d0*/  PLOP3.LUT P1, PT, PT, PT, UP0, 0x40, 0x4 ;  /* 0x000000000004781c */ /* 0x000fe20003f2e808 */
[----:B------:R-:W-:Y:S01]  /*68e0*/  DSETP.MIN.AND P2, P3, R48, UR10, PT ;  /* 0x0000000a30007e2a */ /* 0x000fe2000bb40000 */
[----:B------:R-:W-:Y:S01]  /*68f0*/  UIADD3 UR11, UPT, UPT, UR5, -UR4, URZ ;  /* 0x80000004050b7290 */ /* 0x000fe2000fffe0ff */
[----:B------:R-:W-:Y:S01]  /*6900*/  DFMA R18, R18, -UR24, R10 ;  /* 0x8000001812127c2b */ /* 0x000fe2000800000a */
[----:B------:R-:W-:Y:S01]  /*6910*/  IMAD.MOV.U32 R25, RZ, RZ, R48 ;  /* 0x000000ffff197224 */ /* 0x000fe200078e0030 */
[----:B------:R-:W-:Y:S01]  /*6920*/  PLOP3.LUT P0, PT, PT, PT, UP0, 0x40, 0x4 ;  /* 0x000000000004781c */ /* 0x000fe20003f0e808 */
[----:B------:R-:W-:Y:S01]  /*6930*/  IMAD.MOV.U32 R10, RZ, RZ, R49 ;  /* 0x000000ffff0a7224 */ /* 0x000fe200078e0031 */
[----:B------:R-:W-:Y:S01]  /*6940*/  LOP3.LUT R17, R17, 0xfffff, RZ, 0xc0, !PT ;  /* 0x000fffff11117812 */ /* 0x000fe200078ec0ff */
[----:B------:R-:W-:Y:S01]  /*6950*/  IMAD.U32 R11, RZ, RZ, UR12 ;  /* 0x0000000cff0b7e24 */ /* 0x000fe2000f8e00ff */
[----:B------:R-:W-:Y:S01]  /*6960*/  ULEA UR5, UR4, 0x3ff00000, 0x14 ;  /* 0x3ff0000004057891 */ /* 0x000fe2000f8ea0ff */
[----:B------:R-:W-:Y:S01]  /*6970*/  IMAD.U32 R24, RZ, RZ, UR11 ;  /* 0x0000000bff187e24 */ /* 0x000fe2000f8e00ff */
[----:B------:R-:W-:Y:S01]  /*6980*/  FSEL R47, R10, UR12, P2 ;  /* 0x0000000c0a2f7c08 */ /* 0x000fe20009000000 */
[----:B------:R-:W-:Y:S01]  /*6990*/  UMOV UR12, UR10 ;  /* 0x0000000a000c7c82 */ /* 0x000fe20008000000 */
[----:B------:R-:W-:Y:S01]  /*69a0*/  DSETP.LTU.OR P1, PT, |R26|, 2.14748364800000000000e+09, P1 ;  /* 0x41e000001a00742a */ /* 0x000fe20000f29600 */
[----:B------:R-:W-:Y:S01]  /*69b0*/  SEL R46, R25, UR12, P2 ;  /* 0x0000000c192e7c07 */ /* 0x000fe20009000000 */
[----:B-1----:R-:W-:Y:S01]  /*69c0*/  UIADD3 UR10, UPT, UPT, -UR13, URZ, URZ ;  /* 0x000000ff0d0a7290 */ /* 0x002fe2000fffe1ff */
[----:B------:R-:W-:Y:S01]  /*69d0*/  @P3 LOP3.LUT R47, R11, 0x80000, RZ, 0xfc, !PT ;  /* 0x000800000b2f3812 */ /* 0x000fe200078efcff */
[----:B------:R-:W-:Y:S01]  /*69e0*/  VIADD R11, R41, 0xbf79d1be ;  /* 0xbf79d1be290b7836 */ /* 0x000fe20000000000 */
[----:B------:R-:W-:Y:S01]  /*69f0*/  PLOP3.LUT P3, PT, PT, PT, UP0, 0x40, 0x4 ;  /* 0x000000000004781c */ /* 0x000fe20003f6e808 */
[----:B------:R-:W1:Y:S01]  /*6a00*/  LDCU.64 UR20, c[0x4][0x170] ;  /* 0x01002e00ff1477ac */ /* 0x000e620008000a00 */
[----:B------:R-:W-:Y:S01]  /*6a10*/  LEA R25, R24, 0x3ff00000, 0x14 ;  /* 0x3ff0000018197811 */ /* 0x000fe200078ea0ff */
[----:B------:R-:W-:Y:S01]  /*6a20*/  IMAD.MOV.U32 R24, RZ, RZ, RZ ;  /* 0x000000ffff187224 */ /* 0x000fe200078e00ff */
[----:B------:R-:W-:Y:S01]  /*6a30*/  LOP3.LUT R10, R27, 0x7fffffff, RZ, 0xc0, !PT ;  /* 0x7fffffff1b0a7812 */ /* 0x000fe200078ec0ff */
[----:B------:R-:W-:Y:S01]  /*6a40*/  USEL UR13, UR22, URZ, UP0 ;  /* 0x000000ff160d7287 */ /* 0x000fe20008000000 */
[----:B------:R-:W-:Y:S01]  /*6a50*/  FSEL R22, R20, R18, P0 ;  /* 0x0000001214167208 */ /* 0x000fe20000000000 */
[----:B------:R-:W-:Y:S01]  /*6a60*/  UMOV UR4, URZ ;  /* 0x000000ff00047c82 */ /* 0x000fe20008000000 */
[----:B------:R-:W-:Y:S01]  /*6a70*/  FSEL R23, R21, R19, P3 ;  /* 0x0000001315177208 */ /* 0x000fe20001800000 */
[----:B------:R-:W-:Y:S01]  /*6a80*/  VOTEU.ANY UP1, P1 ;  /* 0x0000000000ff7886 */ /* 0x000fe20000820100 */
[----:B0-----:R-:W-:-:S07]  /*6a90*/  LOP3.LUT R17, R17, 0x7fe00000, RZ, 0xfc, !PT ;  /* 0x7fe0000011117812 */ /* 0x001fce00078efcff */
.L_x_378:
        /* <DEDUP_REMOVED lines=58> */
[----:B-1----:R-:W-:Y:S05]  /*6e40*/  CALL.REL.NOINC `($__internal_3_$__cuda_sm20_dsqrt_rn_f64_mediumpath_v1) ;  /* 0x0000004400487944 */ /* 0x002fea0003c00000 */
[----:B------:R-:W-:-:S07]  /*6e50*/  IMAD.MOV.U32 R31, RZ, RZ, R29 ;  /* 0x000000ffff1f7224 */ /* 0x000fce00078e001d */
.L_x_323:
[----:B-1----:R-:W-:Y:S05]  /*6e60*/  BSYNC.RECONVERGENT B3 ;  /* 0x0000000000037941 */ /* 0x002fea0003800200 */
.L_x_322:
        /* <DEDUP_REMOVED lines=24> */
.L_x_325:
[----:B------:R-:W-:Y:S05]  /*6ff0*/  BSYNC.RECONVERGENT B3 ;  /* 0x0000000000037941 */ /* 0x000fea0003800200 */
.L_x_324:
[----:B------:R-:W-:Y:S02]  /*7000*/  IMAD.MOV.U32 R64, RZ, RZ, R28 ;  /* 0x000000ffff407224 */ /* 0x000fe400078e001c */
[----:B------:R-:W-:Y:S01]  /*7010*/  IMAD.MOV.U32 R65, RZ, RZ, R29 ;  /* 0x000000ffff417224 */ /* 0x000fe200078e001d */
[----:B------:R-:W-:Y:S06]  /*7020*/  BRA `(.L_x_326) ;  /* 0x00000004001c7947 */ /* 0x000fec0003800000 */
.L_x_321:
        /* <DEDUP_REMOVED lines=41> */
[----:B-1----:R-:W-:Y:S05]  /*72c0*/  CALL.REL.NOINC `($__internal_3_$__cuda_sm20_dsqrt_rn_f64_mediumpath_v1) ;  /* 0x0000004000287944 */ /* 0x002fea0003c00000 */
[----:B------:R-:W-:Y:S02]  /*72d0*/  IMAD.MOV.U32 R64, RZ, RZ, R30 ;  /* 0x000000ffff407224 */ /* 0x000fe400078e001e */
[----:B------:R-:W-:-:S07]  /*72e0*/  IMAD.MOV.U32 R65, RZ, RZ, R29 ;  /* 0x000000ffff417224 */ /* 0x000fce00078e001d */
.L_x_328:
[----:B-1----:R-:W-:Y:S05]  /*72f0*/  BSYNC.RECONVERGENT B3 ;  /* 0x0000000000037941 */ /* 0x002fea0003800200 */
.L_x_327:
        /* <DEDUP_REMOVED lines=22> */
.L_x_330:
[----:B------:R-:W-:Y:S05]  /*7460*/  BSYNC.RECONVERGENT B3 ;  /* 0x0000000000037941 */ /* 0x000fea0003800200 */
.L_x_329:
[----:B------:R-:W-:Y:S01]  /*7470*/  IMAD.MOV.U32 R62, RZ, RZ, R28 ;  /* 0x000000ffff3e7224 */ /* 0x000fe200078e001c */
[----:B------:R-:W-:Y:S01]  /*7480*/  LOP3.LUT R65, R65, 0x80000000, R53, 0xb8, !PT ;  /* 0x8000000041417812 */ /* 0x000fe200078eb835 */
[----:B------:R-:W-:-:S07]  /*7490*/  IMAD.MOV.U32 R63, RZ, RZ, R29 ;  /* 0x000000ffff3f7224 */ /* 0x000fce00078e001d */
.L_x_326:
[----:B------:R-:W-:Y:S05]  /*74a0*/  BSYNC.RECONVERGENT B1 ;  /* 0x0000000000017941 */ /* 0x000fea0003800200 */
.L_x_320:
[----:B------:R-:W-:-:S13]  /*74b0*/  ISETP.NE.AND P0, PT, R12, 0x2, PT ;  /* 0x000000020c00780c */ /* 0x000fda0003f05270 */
[----:B------:R-:W-:Y:S05]  /*74c0*/  @!P0 BRA `(.L_x_331) ;  /* 0x0000000000148947 */ /* 0x000fea0003800000 */
[----:B------:R-:W-:-:S13]  /*74d0*/  ISETP.NE.AND P0, PT, R12, 0x1, PT ;  /* 0x000000010c00780c */ /* 0x000fda0003f05270 */
[----:B------:R-:W-:Y:S05]  /*74e0*/  @P0 BRA `(.L_x_319) ;  /* 0x0000000000140947 */ /* 0x000fea0003800000 */
[----:B------:R-:W-:Y:S02]  /*74f0*/  DADD R62, R62, R62 ;  /* 0x000000003e3e7229 */ /* 0x000fe4000000003e */
[----:B------:R-:W-:Y:S01]  /*7500*/  DADD R64, R64, R64 ;  /* 0x0000000040407229 */ /* 0x000fe20000000040 */
[----:B------:R-:W-:Y:S10]  /*7510*/  BRA `(.L_x_319) ;  /* 0x0000000000087947 */ /* 0x000ff40003800000 */
.L_x_331:
[----:B------:R-:W-:Y:S02]  /*7520*/  DMUL R62, R62, 0.5 ;  /* 0x3fe000003e3e7828 */ /* 0x000fe40000000000 */
[----:B------:R-:W-:-:S11]  /*7530*/  DMUL R64, R64, 0.5 ;  /* 0x3fe0000040407828 */ /* 0x000fd60000000000 */
.L_x_319:
[----:B-1----:R-:W-:Y:S05]  /*7540*/  BSYNC.RECONVERGENT B0 ;  /* 0x0000000000007941 */ /* 0x002fea0003800200 */
.L_x_318:
        /* <DEDUP_REMOVED lines=24> */
.L_x_336:
[----:B------:R-:W-:Y:S02]  /*76d0*/  IMAD.MOV.U32 R66, RZ, RZ, R28 ;  /* 0x000000ffff427224 */ /* 0x000fe400078e001c */
[----:B------:R-:W-:-:S07]  /*76e0*/  IMAD.MOV.U32 R67, RZ, RZ, R29 ;  /* 0x000000ffff437224 */ /* 0x000fce00078e001d */
.L_x_335:
[----:B------:R-:W-:-:S07]  /*76f0*/  VIADD R70, R31, 0x1 ;  /* 0x000000011f467836 */ /* 0x000fce0000000000 */
.L_x_334:
        /* <DEDUP_REMOVED lines=38> */
.L_x_338:
[----:B------:R-:W-:Y:S02]  /*7960*/  IMAD.MOV.U32 R70, RZ, RZ, R31 ;  /* 0x000000ffff467224 */ /* 0x000fe400078e001f */
[----:B------:R-:W-:Y:S02]  /*7970*/  IMAD.MOV.U32 R66, RZ, RZ, R28 ;  /* 0x000000ffff427224 */ /* 0x000fe400078e001c */
[----:B------:R-:W-:-:S07]  /*7980*/  IMAD.MOV.U32 R67, RZ, RZ, R29 ;  /* 0x000000ffff437224 */ /* 0x000fce00078e001d */
.L_x_337:
        /* <DEDUP_REMOVED lines=29> */
.L_x_333:
        /* <DEDUP_REMOVED lines=24> */
.L_x_342:
[----:B------:R-:W-:Y:S02]  /*7ce0*/  IMAD.MOV.U32 R66, RZ, RZ, R28 ;  /* 0x000000ffff427224 */ /* 0x000fe400078e001c */
[----:B------:R-:W-:-:S07]  /*7cf0*/  IMAD.MOV.U32 R67, RZ, RZ, R29 ;  /* 0x000000ffff437224 */ /* 0x000fce00078e001d */
.L_x_341:
[----:B------:R-:W-:-:S07]  /*7d00*/  VIADD R70, R31, 0x1 ;  /* 0x000000011f467836 */ /* 0x000fce0000000000 */
.L_x_340:
        /* <DEDUP_REMOVED lines=38> */
[----:B------:R-:W-:Y:S05]  /*7f70*/  CALL.REL.NOINC `($_ZN3cub18CUB_300001_SM_10006detail9transform16transform_kernelINS2_10policy_hubILb1EN4cuda3std3__45tupleIJN6thrust24THRUST_300001_SM_1000_NS6detail15normal_iteratorINSA_10device_ptrIdEEEEEEEE10policy1000Ei5greenNSC_INSD_INSA_7complexIdEEEEEEJPdEEEvT0_iT1_T2_DpNS2_10kernel_argIT3_EE$__internal_trig_reduction_slowpathd) ;  /* 0x0000003400b07944 */ /* 0x000fea0003c00000 */
[----:B------:R-:W-:Y:S05]  /*7f80*/  BSYNC.RECONVERGENT B3 ;  /* 0x0000000000037941 */ /* 0x000fea0003800200 */
.L_x_344:
[----:B------:R-:W-:Y:S02]  /*7f90*/  IMAD.MOV.U32 R70, RZ, RZ, R31 ;  /* 0x000000ffff467224 */ /* 0x000fe400078e001f */
[----:B------:R-:W-:Y:S02]  /*7fa0*/  IMAD.MOV.U32 R66, RZ, RZ, R28 ;  /* 0x000000ffff427224 */ /* 0x000fe400078e001c */
[----:B------:R-:W-:-:S07]  /*7fb0*/  IMAD.MOV.U32 R67, RZ, RZ, R29 ;  /* 0x000000ffff437224 */ /* 0x000fce00078e001d */
.L_x_343:
        /* <DEDUP_REMOVED lines=33> */
.L_x_339:
        /* <DEDUP_REMOVED lines=16> */
.L_x_347:
[----:B------:R-:W-:Y:S02]  /*82d0*/  IMAD.MOV.U32 R66, RZ, RZ, R28 ;  /* 0x000000ffff427224 */ /* 0x000fe400078e001c */
[----:B------:R-:W-:-:S07]  /*82e0*/  IMAD.MOV.U32 R67, RZ, RZ, R29 ;  /* 0x000000ffff437224 */ /* 0x000fce00078e001d */
.L_x_346:
[----:B------:R-:W-:-:S07]  /*82f0*/  VIADD R70, R31, 0x1 ;  /* 0x000000011f467836 */ /* 0x000fce0000000000 */
.L_x_345:
        /* <DEDUP_REMOVED lines=38> */
.L_x_349:
[----:B------:R-:W-:Y:S02]  /*8560*/  IMAD.MOV.U32 R70, RZ, RZ, R31 ;  /* 0x000000ffff467224 */ /* 0x000fe400078e001f */
[----:B------:R-:W-:Y:S02]  /*8570*/  IMAD.MOV.U32 R66, RZ, RZ, R28 ;  /* 0x000000ffff427224 */ /* 0x000fe400078e001c */
[----:B------:R-:W-:-:S07]  /*8580*/  IMAD.MOV.U32 R67, RZ, RZ, R29 ;  /* 0x000000ffff437224 */ /* 0x000fce00078e001d */
.L_x_348:
        /* <DEDUP_REMOVED lines=30> */
.L_x_332:
[----:B------:R-:W-:-:S04]  /*8770*/  IMAD.MOV.U32 R31, RZ, RZ, 0x8 ;  /* 0x00000008ff1f7424 */ /* 0x000fc800078e00ff */
[----:B------:R-:W-:-:S06]  /*8780*/  IMAD.WIDE R30, R0, R31, UR8 ;  /* 0x00000008001e7e25 */ /* 0x000fcc000f8e021f */
[----:B------:R-:W2:Y:S01]  /*8790*/  LDG.E.64 R30, desc[UR16][R30.64] ;  /* 0x000000101e1e7981 */ /* 0x000ea2000c1e1b00 */
[C---:B------:R-:W-:Y:S01]  /*87a0*/  DMUL R70, R28.reuse, R64 ;  /* 0x000000401c467228 */ /* 0x040fe20000000000 */
[----:B------:R-:W-:Y:S01]  /*87b0*/  BSSY.RECONVERGENT B3, `(.L_x_350) ;  /* 0x0000249000037945 */ /* 0x000fe20003800200 */
[----:B------:R-:W-:Y:S02]  /*87c0*/  DMUL R28, R28, R62 ;  /* 0x0000003e1c1c7228 */ /* 0x000fe40000000000 */
[----:B------:R-:W-:-:S04]  /*87d0*/  DMUL R32, RZ, UR18 ;  /* 0x00000012ff207c28 */ /* 0x000fc80008000000 */
        /* <DEDUP_REMOVED lines=67> */
.L_x_351:
        /* <DEDUP_REMOVED lines=32> */
.L_x_357:
[----:B------:R-:W-:Y:S05]  /*8e10*/  BSYNC.RECONVERGENT B5 ;  /* 0x0000000000057941 */ /* 0x000fea0003800200 */
.L_x_356:
[----:B------:R-:W-:-:S07]  /*8e20*/  VIADD R68, R68, 0x1 ;  /* 0x0000000144447836 */ /* 0x000fce0000000000 */
.L_x_355:
[----:B------:R-:W-:Y:S05]  /*8e30*/  BSYNC.RECONVERGENT B4 ;  /* 0x0000000000047941 */ /* 0x000fea0003800200 */
.L_x_354:
        /* <DEDUP_REMOVED lines=55> */
.L_x_359:
[----:B------:R-:W-:Y:S05]  /*91b0*/  BSYNC.RECONVERGENT B4 ;  /* 0x0000000000047941 */ /* 0x000fea0003800200 */
.L_x_358:
        /* <DEDUP_REMOVED lines=29> */
.L_x_353:
        /* <DEDUP_REMOVED lines=15> */
.L_x_360:
        /* <DEDUP_REMOVED lines=65> */
.L_x_363:
[----:B------:R-:W-:Y:S05]  /*9890*/  BSYNC.RECONVERGENT B0 ;  /* 0x0000000000007941 */ /* 0x000fea0003800200 */
.L_x_362:
        /* <DEDUP_REMOVED lines=41> */
.L_x_367:
[----:B------:R-:W-:Y:S05]  /*9b30*/  BSYNC.RECONVERGENT B5 ;  /* 0x0000000000057941 */ /* 0x000fea0003800200 */
.L_x_366:
[----:B------:R-:W-:-:S07]  /*9b40*/  VIADD R62, R62, 0x1 ;  /* 0x000000013e3e7836 */ /* 0x000fce0000000000 */
.L_x_365:
[----:B------:R-:W-:Y:S05]  /*9b50*/  BSYNC.RECONVERGENT B4 ;  /* 0x0000000000047941 */ /* 0x000fea0003800200 */
.L_x_364:
        /* <DEDUP_REMOVED lines=57> */
.L_x_369:
[----:B------:R-:W-:Y:S05]  /*9ef0*/  BSYNC.RECONVERGENT B4 ;  /* 0x0000000000047941 */ /* 0x000fea0003800200 */
.L_x_368:
        /* <DEDUP_REMOVED lines=34> */
.L_x_361:
        /* <DEDUP_REMOVED lines=61> */
.L_x_371:
[----:B------:R-:W-:Y:S05]  /*a4f0*/  BSYNC.RECONVERGENT B0 ;  /* 0x0000000000007941 */ /* 0x000fea0003800200 */
.L_x_370:
        /* <DEDUP_REMOVED lines=27> */
.L_x_375:
[----:B------:R-:W-:Y:S05]  /*a6b0*/  BSYNC.RECONVERGENT B5 ;  /* 0x0000000000057941 */ /* 0x000fea0003800200 */
.L_x_374:
[----:B------:R-:W-:-:S07]  /*a6c0*/  VIADD R74, R74, 0x1 ;  /* 0x000000014a4a7836 */ /* 0x000fce0000000000 */
.L_x_373:
[----:B------:R-:W-:Y:S05]  /*a6d0*/  BSYNC.RECONVERGENT B4 ;  /* 0x0000000000047941 */ /* 0x000fea0003800200 */
.L_x_372:
        /* <DEDUP_REMOVED lines=55> */
.L_x_377:
[----:B------:R-:W-:Y:S05]  /*aa50*/  BSYNC.RECONVERGENT B4 ;  /* 0x0000000000047941 */ /* 0x000fea0003800200 */
.L_x_376:
        /* <DEDUP_REMOVED lines=30> */
.L_x_352:
[----:B------:R-:W-:Y:S05]  /*ac40*/  BSYNC.RECONVERGENT B3 ;  /* 0x0000000000037941 */ /* 0x000fea0003800200 */
.L_x_350:
[-C--:B------:R-:W-:Y:S01]  /*ac50*/  DMUL R28, R64, R72.reuse ;  /* 0x00000048401c7228 */ /* 0x080fe20000000000 */
[----:B------:R-:W-:Y:S01]  /*ac60*/  IMAD.MOV.U32 R33, RZ, RZ, 0x10 ;  /* 0x00000010ff217424 */ /* 0x000fe200078e00ff */
[----:B------:R-:W-:-:S03]  /*ac70*/  DMUL R30, R70, R72 ;  /* 0x00000048461e7228 */ /* 0x000fc60000000000 */
[----:B------:R-:W-:-:S03]  /*ac80*/  IMAD.WIDE R32, R0, R33, UR6 ;  /* 0x0000000600207e25 */ /* 0x000fc6000f8e0221 */
[-C--:B------:R-:W-:Y:S02]  /*ac90*/  DFMA R28, R70, R78.reuse, -R28 ;  /* 0x0000004e461c722b */ /* 0x080fe4000000081c */
[----:B------:R-:W-:-:S07]  /*aca0*/  DFMA R30, R64, R78, R30 ;  /* 0x0000004e401e722b */ /* 0x000fce000000001e */
[----:B------:R0:W-:Y:S04]  /*acb0*/  STG.E.128 desc[UR16][R32.64], R28 ;  /* 0x0000001c20007986 */ /* 0x0001e8000c101d10 */
.L_x_317:
[----:B-1----:R-:W-:Y:S05]  /*acc0*/  BSYNC.RECONVERGENT B2 ;  /* 0x0000000000027941 */ /* 0x002fea0003800200 */
.L_x_316:
[----:B------:R-:W-:Y:S01]  /*acd0*/  UIADD3 UR10, UPT, UPT, UR10, 0x1, URZ ;  /* 0x000000010a0a7890 */ /* 0x000fe2000fffe0ff */
[----:B------:R-:W-:-:S03]  /*ace0*/  VIADD R0, R0, 0x80 ;  /* 0x0000008000007836 */ /* 0x000fc60000000000 */
[----:B------:R-:W-:-:S09]  /*acf0*/  UISETP.NE.AND UP0, UPT, UR10, URZ, UPT ;  /* 0x000000ff0a00728c */ /* 0x000fd2000bf05270 */
[----:B------:R-:W-:Y:S05]  /*ad00*/  BRA.U UP0, `(.L_x_378) ;  /* 0xffffffbd00647547 */ /* 0x000fea000b83ffff */
[----:B------:R-:W-:Y:S05]  /*ad10*/  EXIT ;  /* 0x000000000000794d */ /* 0x000fea0003800000 */
        .weak           $__internal_2_$__cuda_sm20_div_rn_f64_full
        .type           $__internal_2_$__cuda_sm20_div_rn_f64_full,@function
        .size           $__internal_2_$__cuda_sm20_div_rn_f64_full,($__internal_3_$__cuda_sm20_dsqrt_rn_f64_mediumpath_v1 - $__internal_2_$__cuda_sm20_div_rn_f64_full)
$__internal_2_$__cuda_sm20_div_rn_f64_full:
        /* <DEDUP_REMOVED lines=72> */
.L_x_380:
        /* <DEDUP_REMOVED lines=17> */
.L_x_383:
[----:B------:R-:W-:Y:S01]  /*b2b0*/  LOP3.LUT R29, R37, 0x80000, RZ, 0xfc, !PT ;  /* 0x00080000251d7812 */ /* 0x000fe200078efcff */
[----:B------:R-:W-:-:S04]  /*b2c0*/  IMAD.MOV.U32 R74, RZ, RZ, R36 ;  /* 0x000000ffff4a7224 */ /* 0x000fc800078e0024 */
[----:B------:R-:W-:Y:S01]  /*b2d0*/  IMAD.MOV.U32 R75, RZ, RZ, R29 ;  /* 0x000000ffff4b7224 */ /* 0x000fe200078e001d */
[----:B------:R-:W-:Y:S06]  /*b2e0*/  BRA `(.L_x_381) ;  /* 0x00000000000c7947 */ /* 0x000fec0003800000 */
.L_x_382:
[----:B------:R-:W-:Y:S01]  /*b2f0*/  LOP3.LUT R29, R67, 0x80000, RZ, 0xfc, !PT ;  /* 0x00080000431d7812 */ /* 0x000fe200078efcff */
[----:B------:R-:W-:-:S04]  /*b300*/  IMAD.MOV.U32 R74, RZ, RZ, R66 ;  /* 0x000000ffff4a7224 */ /* 0x000fc800078e0042 */
[----:B------:R-:W-:-:S07]  /*b310*/  IMAD.MOV.U32 R75, RZ, RZ, R29 ;  /* 0x000000ffff4b7224 */ /* 0x000fce00078e001d */
.L_x_381:
[----:B------:R-:W-:Y:S05]  /*b320*/  BSYNC.RECONVERGENT B4 ;  /* 0x0000000000047941 */ /* 0x000fea0003800200 */
.L_x_379:
[----:B------:R-:W-:Y:S02]  /*b330*/  IMAD.MOV.U32 R31, RZ, RZ, 0x0 ;  /* 0x00000000ff1f7424 */ /* 0x000fe400078e00ff */
[----:B------:R-:W-:Y:S02]  /*b340*/  IMAD.MOV.U32 R28, RZ, RZ, R74 ;  /* 0x000000ffff1c7224 */ /* 0x000fe400078e004a */
[----:B------:R-:W-:Y:S01]  /*b350*/  IMAD.MOV.U32 R29, RZ, RZ, R75 ;  /* 0x000000ffff1d7224 */ /* 0x000fe200078e004b */
[----:B------:R-:W-:Y:S06]  /*b360*/  RET.REL.NODEC R30 `(_ZN3cub18CUB_300001_SM_10006detail9transform16transform_kernelINS2_10policy_hubILb1EN4cuda3std3__45tupleIJN6thrust24THRUST_300001_SM_1000_NS6detail15normal_iteratorINSA_10device_ptrIdEEEEEEEE10policy1000Ei5greenNSC_INSD_INSA_7complexIdEEEEEEJPdEEEvT0_iT1_T2_DpNS2_10kernel_argIT3_EE) ;  /* 0xffffff4c1e247950 */ /* 0x000fec0003c3ffff */
        .weak           $__internal_3_$__cuda_sm20_dsqrt_rn_f64_mediumpath_v1
        .type           $__internal_3_$__cuda_sm20_dsqrt_rn_f64_mediumpath_v1,@function
        .size           $__internal_3_$__cuda_sm20_dsqrt_rn_f64_mediumpath_v1,($_ZN3cub18CUB_300001_SM_10006detail9transform16transform_kernelINS2_10policy_hubILb1EN4cuda3std3__45tupleIJN6thrust24THRUST_300001_SM_1000_NS6detail15normal_iteratorINSA_10device_ptrIdEEEEEEEE10policy1000Ei5greenNSC_INSD_INSA_7complexIdEEEEEEJPdEEEvT0_iT1_T2_DpNS2_10kernel_argIT3_EE$__internal_trig_reduction_slowpathd - $__internal_3_$__cuda_sm20_dsqrt_rn_f64_mediumpath_v1)
$__internal_3_$__cuda_sm20_dsqrt_rn_f64_mediumpath_v1:
        /* <DEDUP_REMOVED lines=15> */
.L_x_385:
        /* <DEDUP_REMOVED lines=24> */
.L_x_387:
[----:B------:R-:W-:-:S11]  /*b5e0*/  DADD R30, R38, R38 ;  /* 0x00000000261e7229 */ /* 0x000fd60000000026 */
.L_x_386:
[----:B------:R-:W-:Y:S05]  /*b5f0*/  BSYNC.RECONVERGENT B4 ;  /* 0x0000000000047941 */ /* 0x000fea0003800200 */
.L_x_384:
[----:B------:R-:W-:Y:S02]  /*b600*/  IMAD.MOV.U32 R32, RZ, RZ, R28 ;  /* 0x000000ffff207224 */ /* 0x000fe400078e001c */
[----:B------:R-:W-:Y:S02]  /*b610*/  IMAD.MOV.U32 R33, RZ, RZ, 0x0 ;  /* 0x00000000ff217424 */ /* 0x000fe400078e00ff */
[----:B------:R-:W-:Y:S02]  /*b620*/  IMAD.MOV.U32 R29, RZ, RZ, R31 ;  /* 0x000000ffff1d7224 */ /* 0x000fe400078e001f */
[----:B------:R-:W-:Y:S05]  /*b630*/  RET.REL.NODEC R32 `(_ZN3cub18CUB_300001_SM_10006detail9transform16transform_kernelINS2_10policy_hubILb1EN4cuda3std3__45tupleIJN6thrust24THRUST_300001_SM_1000_NS6detail15normal_iteratorINSA_10device_ptrIdEEEEEEEE10policy1000Ei5greenNSC_INSD_INSA_7complexIdEEEEEEJPdEEEvT0_iT1_T2_DpNS2_10kernel_argIT3_EE) ;  /* 0xffffff4820707950 */ /* 0x000fea0003c3ffff */
        .type           $_ZN3cub18CUB_300001_SM_10006detail9transform16transform_kernelINS2_10policy_hubILb1EN4cuda3std3__45tupleIJN6thrust24THRUST_300001_SM_1000_NS6detail15normal_iteratorINSA_10device_ptrIdEEEEEEEE10policy1000Ei5greenNSC_INSD_INSA_7complexIdEEEEEEJPdEEEvT0_iT1_T2_DpNS2_10kernel_argIT3_EE$__internal_trig_reduction_slowpathd,@function
        .size           $_ZN3cub18CUB_300001_SM_10006detail9transform16transform_kernelINS2_10policy_hubILb1EN4cuda3std3__45tupleIJN6thrust24THRUST_300001_SM_1000_NS6detail15normal_iteratorINSA_10device_ptrIdEEEEEEEE10policy1000Ei5greenNSC_INSD_INSA_7complexIdEEEEEEJPdEEEvT0_iT1_T2_DpNS2_10kernel_argIT3_EE$__internal_trig_reduction_slowpathd,(.L_x_611 - $_ZN3cub18CUB_300001_SM_10006detail9transform16transform_kernelINS2_10policy_hubILb1EN4cuda3std3__45tupleIJN6thrust24THRUST_300001_SM_1000_NS6detail15normal_iteratorINSA_10device_ptrIdEEEEEEEE10policy1000Ei5greenNSC_INSD_INSA_7complexIdEEEEEEJPdEEEvT0_iT1_T2_DpNS2_10kernel_argIT3_EE$__internal_trig_reduction_slowpathd)
$_ZN3cub18CUB_300001_SM_10006detail9transform16transform_kernelINS2_10policy_hubILb1EN4cuda3std3__45tupleIJN6thrust24THRUST_300001_SM_1000_NS6detail15normal_iteratorINSA_10device_ptrIdEEEEEEEE10policy1000Ei5greenNSC_INSD_INSA_7complexIdEEEEEEJPdEEEvT0_iT1_T2_DpNS2_10kernel_argIT3_EE$__internal_trig_reduction_slowpathd:
        /* <DEDUP_REMOVED lines=23> */
.L_x_392:
        /* <DEDUP_REMOVED lines=29> */
.L_x_391:
[----:B------:R-:W-:-:S07]  /*b980*/  IMAD.MOV.U32 R37, RZ, RZ, R33 ;  /* 0x000000ffff257224 */ /* 0x000fce00078e0021 */
.L_x_390:
[----:B------:R-:W-:Y:S05]  /*b990*/  BSYNC.RECONVERGENT B0 ;  /* 0x0000000000007941 */ /* 0x000fea0003800200 */
.L_x_389:
        /* <DEDUP_REMOVED lines=60> */
.L_x_394:
[----:B------:R-:W-:Y:S05]  /*bd60*/  BSYNC.RECONVERGENT B0 ;  /* 0x0000000000007941 */ /* 0x000fea0003800200 */
.L_x_393:
        /* <DEDUP_REMOVED lines=36> */
.L_x_388:
[----:B------:R-:W-:Y:S02]  /*bfb0*/  IMAD.MOV.U32 R29, RZ, RZ, R67 ;  /* 0x000000ffff1d7224 */ /* 0x000fe400078e0043 */
[----:B------:R-:W-:Y:S02]  /*bfc0*/  IMAD.MOV.U32 R67, RZ, RZ, 0x0 ;  /* 0x00000000ff437424 */ /* 0x000fe400078e00ff */
[----:B------:R-:W-:Y:S02]  /*bfd0*/  IMAD.MOV.U32 R28, RZ, RZ, R30 ;  /* 0x000000ffff1c7224 */ /* 0x000fe400078e001e */
[----:B------:R-:W-:Y:S05]  /*bfe0*/  RET.REL.NODEC R66 `(_ZN3cub18CUB_300001_SM_10006detail9transform16transform_kernelINS2_10policy_hubILb1EN4cuda3std3__45tupleIJN6thrust24THRUST_300001_SM_1000_NS6detail15normal_iteratorINSA_10device_ptrIdEEEEEEEE10policy1000Ei5greenNSC_INSD_INSA_7complexIdEEEEEEJPdEEEvT0_iT1_T2_DpNS2_10kernel_argIT3_EE) ;  /* 0xffffff4042047950 */ /* 0x000fea0003c3ffff */
.L_x_395:
        /* <DEDUP_REMOVED lines=9> */
.L_x_611:


//--------------------- .text._ZN3cub18CUB_300001_SM_10006detail9transform16transform_kernelINS2_10policy_hubILb1EN4cuda3std3__45tupleIJN6thrust24THRUST_300001_SM_1000_NS12zip_iteratorINS8_IJNSA_6detail15normal_iteratorINSA_10device_ptrIdEEEESG_EEEEEEEEE10policy1000El6DotDirSG_JSI_EEEvT0_iT1_T2_DpNS2_10kernel_argIT3_EE --------------------------
	.section	.text._ZN3cub18CUB_300001_SM_10006detail9transform16transform_kernelINS2_10policy_hubILb1EN4cuda3std3__45tupleIJN6thrust24THRUST_300001_SM_1000_NS12zip_iteratorINS8_IJNSA_6detail15normal_iteratorINSA_10device_ptrIdEEEESG_EEEEEEEEE10policy1000El6DotDirSG_JSI_EEEvT0_iT1_T2_DpNS2_10kernel_argIT3_EE,"ax",@progbits
	.align	128
        .global         _ZN3cub18CUB_300001_SM_10006detail9transform16transform_kernelINS2_10policy_hubILb1EN4cuda3std3__45tupleIJN6thrust24THRUST_300001_SM_1000_NS12zip_iteratorINS8_IJNSA_6detail15normal_iteratorINSA_10device_ptrIdEEEESG_EEEEEEEEE10policy1000El6DotDirSG_JSI_EEEvT0_iT1_T2_DpNS2_10kernel_argIT3_EE
        .type           _ZN3cub18CUB_300001_SM_10006detail9transform16transform_kernelINS2_10policy_hubILb1EN4cuda3std3__45tupleIJN6thrust24THRUST_300001_SM_1000_NS12zip_iteratorINS8_IJNSA_6detail15normal_iteratorINSA_10device_ptrIdEEEESG_EEEEEEEEE10policy1000El6DotDirSG_JSI_EEEvT0_iT1_T2_DpNS2_10kernel_argIT3_EE,@function
        .size           _ZN3cub18CUB_300001_SM_10006detail9transform16transform_kernelINS2_10policy_hubILb1EN4cuda3std3__45tupleIJN6thrust24THRUST_300001_SM_1000_NS12zip_iteratorINS8_IJNSA_6detail15normal_iteratorINSA_10device_ptrIdEEEESG_EEEEEEEEE10policy1000El6DotDirSG_JSI_EEEvT0_iT1_T2_DpNS2_10kernel_argIT3_EE,(.L_x_618 - _ZN3cub18CUB_300001_SM_10006detail9transform16transform_kernelINS2_10policy_hubILb1EN4cuda3std3__45tupleIJN6thrust24THRUST_300001_SM_1000_NS12zip_iteratorINS8_IJNSA_6detail15normal_iteratorINSA_10device_ptrIdEEEESG_EEEEEEEEE10policy1000El6DotDirSG_JSI_EEEvT0_iT1_T2_DpNS2_10kernel_argIT3_EE)
        .other          _ZN3cub18CUB_300001_SM_10006detail9transform16transform_kernelINS2_10policy_hubILb1EN4cuda3std3__45tupleIJN6thrust24THRUST_300001_SM_1000_NS12zip_iteratorINS8_IJNSA_6detail15normal_iteratorINSA_10device_ptrIdEEEESG_EEEEEEEEE10policy1000El6DotDirSG_JSI_EEEvT0_iT1_T2_DpNS2_10kernel_argIT3_EE,@"STO_CUDA_ENTRY STV_DEFAULT"
_ZN3cub18CUB_300001_SM_10006detail9transform16transform_kernelINS2_10policy_hubILb1EN4cuda3std3__45tupleIJN6thrust24THRUST_300001_SM_1000_NS12zip_iteratorINS8_IJNSA_6detail15normal_iteratorINSA_10device_ptrIdEEEESG_EEEEEEEEE10policy1000El6DotDirSG_JSI_EEEvT0_iT1_T2_DpNS2_10kernel_argIT3_EE:
.text._ZN3cub18CUB_300001_SM_10006detail9transform16transform_kernelINS2_10policy_hubILb1EN4cuda3std3__45tupleIJN6thrust24THRUST_300001_SM_1000_NS12zip_iteratorINS8_IJNSA_6detail15normal_iteratorINSA_10device_ptrIdEEEESG_EEEEEEEEE10policy1000El6DotDirSG_JSI_EEEvT0_iT1_T2_DpNS2_10kernel_argIT3_EE:
[----:B------:R-:W-:Y:S01]  /*0000*/  LDC R1, c[0x0][0x37c] ;  /* 0x0000df00ff017b82 */ /* 0x000fe20000000800 */
[----:B------:R-:W0:Y:S07]  /*0010*/  LDCU UR12, c[0x0][0x388] ;  /* 0x00007100ff0c77ac */ /* 0x000e2e0008000800 */
[----:B------:R-:W1:Y:S01]  /*0020*/  S2UR UR18, SR_CTAID.X ;  /* 0x00000000001279c3 */ /* 0x000e620000002500 */
[----:B------:R-:W2:Y:S01]  /*0030*/  LDCU.64 UR14, c[0x0][0x380] ;  /* 0x00007000ff0e77ac */ /* 0x000ea20008000a00 */
[----:B------:R-:W3:Y:S01]  /*0040*/  LDCU.128 UR8, c[0x0][0x3a0] ;  /* 0x00007400ff0877ac */ /* 0x000ee20008000c00 */
[----:B------:R-:W4:Y:S01]  /*0050*/  LDCU.64 UR16, c[0x0][0x3b0] ;  /* 0x00007600ff1077ac */ /* 0x000f220008000a00 */
[----:B0-----:R-:W-:-:S04]  /*0060*/  USHF.L.U32 UR13, UR12, 0x7, URZ ;  /* 0x000000070c0d7899 */ /* 0x001fc800080006ff */
[----:B------:R-:W-:Y:S02]  /*0070*/  USHF.R.S32.HI UR19, URZ, 0x1f, UR13 ;  /* 0x0000001fff137899 */ /* 0x000fe4000801140d */
[----:B-1----:R-:W-:Y:S02]  /*0080*/  UIMAD.WIDE.U32 UR4, UR13, UR18, URZ ;  /* 0x000000120d0472a5 */ /* 0x002fe4000f8e00ff */
[----:B------:R-:W-:Y:S02]  /*0090*/  UIMAD UR7, UR19, UR18, URZ ;  /* 0x00000012130772a4 */ /* 0x000fe4000f8e02ff */
[----:B--2---:R-:W-:Y:S02]  /*00a0*/  UIADD3 UR6, UP0, UPT, -UR4, UR14, URZ ;  /* 0x0000000e04067290 */ /* 0x004fe4000ff1e1ff */
[----:B------:R-:W-:Y:S02]  /*00b0*/  UIADD3 UR7, UPT, UPT, UR5, UR7, URZ ;  /* 0x0000000705077290 */ /* 0x000fe4000fffe0ff */
[----:B------:R-:W-:-:S02]  /*00c0*/  USHF.L.U32 UR20, UR4, 0x3, URZ ;  /* 0x0000000304147899 */ /* 0x000fc400080006ff */
[----:B------:R-:W-:Y:S02]  /*00d0*/  UIADD3.X UR5, UPT, UPT, ~UR7, UR15, URZ, UP0, !UPT ;  /* 0x0000000f07057290 */ /* 0x000fe400087fe5ff */
[----:B------:R-:W-:Y:S02]  /*00e0*/  UISETP.LT.U32.AND UP0, UPT, UR6, UR13, UPT ;  /* 0x0000000d0600728c */ /* 0x000fe4000bf01070 */
[----:B---3--:R-:W-:Y:S02]  /*00f0*/  UIADD3 UR21, UP1, UPT, UR20, UR10, URZ ;  /* 0x0000000a14157290 */ /* 0x008fe4000ff3e0ff */
[----:B------:R-:W-:Y:S02]  /*0100*/  UISETP.LT.AND.EX UP0, UPT, UR5, UR19, UPT, UP0 ;  /* 0x000000130500728c */ /* 0x000fe4000bf01300 */
[----:B----4-:R-:W-:Y:S02]  /*0110*/  UIADD3 UR22, UP2, UPT, UR20, UR16, URZ ;  /* 0x0000001014167290 */ /* 0x010fe4000ff5e0ff */
[----:B------:R-:W-:Y:S01]  /*0120*/  USEL UR5, UR6, UR13, UP0 ;  /* 0x0000000d06057287 */ /* 0x000fe20008000000 */
[----:B------:R-:W-:Y:S01]  /*0130*/  IMAD.U32 R6, RZ, RZ, UR21 ;  /* 0x00000015ff067e24 */ /* 0x000fe2000f8e00ff */
[----:B------:R-:W-:-:S02]  /*0140*/  USHF.L.U64.HI UR7, UR4, 0x3, UR7 ;  /* 0x0000000304077899 */ /* 0x000fc40008010207 */
[----:B------:R-:W-:Y:S01]  /*0150*/  UISETP.NE.AND UP0, UPT, UR13, UR5, UPT ;  /* 0x000000050d00728c */ /* 0x000fe2000bf05270 */
[----:B------:R-:W-:Y:S01]  /*0160*/  IMAD.U32 R4, RZ, RZ, UR22 ;  /* 0x00000016ff047e24 */ /* 0x000fe2000f8e00ff */
[----:B------:R-:W-:Y:S02]  /*0170*/  UIADD3 UR23, UP3, UPT, UR20, UR8, URZ ;  /* 0x0000000814177290 */ /* 0x000fe4000ff7e0ff */
[----:B------:R-:W-:Y:S02]  /*0180*/  UIADD3.X UR4, UPT, UPT, UR7, UR11, URZ, UP1, !UPT ;  /* 0x0000000b07047290 */ /* 0x000fe40008ffe4ff */
[----:B------:R-:W-:Y:S02]  /*0190*/  UIADD3.X UR19, UPT, UPT, UR7, UR17, URZ, UP2, !UPT ;  /* 0x0000001107137290 */ /* 0x000fe400097fe4ff */
[----:B------:R-:W-:Y:S01]  /*01a0*/  UIADD3.X UR21, UPT, UPT, UR7, UR9, URZ, UP3, !UPT ;  /* 0x0000000907157290 */ /* 0x000fe20009ffe4ff */
[----:B------:R-:W-:Y:S01]  /*01b0*/  MOV R2, UR23 ;  /* 0x0000001700027c02 */ /* 0x000fe20008000f00 */
[----:B------:R-:W-:Y:S01]  /*01c0*/  IMAD.U32 R7, RZ, RZ, UR4 ;  /* 0x00000004ff077e24 */ /* 0x000fe2000f8e00ff */
[----:B------:R-:W0:Y:S01]  /*01d0*/  LDCU.64 UR14, c[0x0][0x358] ;  /* 0x00006b00ff0e77ac */ /* 0x000e220008000a00 */
[----:B------:R-:W-:-:S02]  /*01e0*/  IMAD.U32 R5, RZ, RZ, UR19 ;  /* 0x00000013ff057e24 */ /* 0x000fc4000f8e00ff */
[----:B------:R-:W-:Y:S01]  /*01f0*/  MOV R3, UR21 ;  /* 0x0000001500037c02 */ /* 0x000fe20008000f00 */
[----:B------:R-:W-:Y:S06]  /*0200*/  BRA.U !UP0, `(.L_x_396) ;  /* 0x0000001108447547 */ /* 0x000fec000b800000 */
[----:B------:R-:W-:-:S06]  /*0210*/  UISETP.GE.AND UP0, UPT, UR12, 0x1, UPT ;  /* 0x000000010c00788c */ /* 0x000fcc000bf06270 */
[----:B------:R-:W-:-:S13]  /*0220*/  PLOP3.LUT P0, PT, PT, PT, UP0, 0x80, 0x8 ;  /* 0x000000000008781c */ /* 0x000fda0003f0f008 */
[----:B0-----:R-:W-:Y:S05]  /*0230*/  @!P0 EXIT ;  /* 0x000000000000894d */ /* 0x001fea0003800000 */
[----:B------:R-:W0:Y:S01]  /*0240*/  S2R R9, SR_TID.X ;  /* 0x0000000000097919 */ /* 0x000e220000002100 */
[----:B------:R-:W-:Y:S01]  /*0250*/  UISETP.GE.U32.AND UP0, UPT, UR12, 0x8, UPT ;  /* 0x000000080c00788c */ /* 0x000fe2000bf06070 */
[----:B------:R-:W-:Y:S01]  /*0260*/  IMAD.MOV.U32 R0, RZ, RZ, RZ ;  /* 0x000000ffff007224 */ /* 0x000fe200078e00ff */
[----:B------:R-:W-:-:S07]  /*0270*/  ULOP3.LUT UR6, UR12, 0x7, URZ, 0xc0, !UPT ;  /* 0x000000070c067892 */ /* 0x000fce000f8ec0ff */
[----:B------:R-:W-:Y:S05]  /*0280*/  BRA.U !UP0, `(.L_x_397) ;  /* 0x0000000908947547 */ /* 0x000fea000b800000 */
[C---:B0-----:R-:W-:Y:S01]  /*0290*/  ISETP.GE.AND P0, PT, R9.reuse, UR5, PT ;  /* 0x0000000509007c0c */ /* 0x041fe2000bf06270 */
[----:B------:R-:W0:Y:S08]  /*02a0*/  LDC.64 R12, c[0x0][0x398] ;  /* 0x0000e600ff0c7b82 */ /* 0x000e300000000a00 */
[----:B------:R-:W1:Y:S04]  /*02b0*/  LDC.64 R18, c[0x0][0x390] ;  /* 0x0000e400ff127b82 */ /* 0x000e680000000a00 */
[----:B------:R-:W-:-:S04]  /*02c0*/  @!P0 IMAD.WIDE.U32 R16, R9, 0x8, R4 ;  /* 0x0000000809108825 */ /* 0x000fc800078e0004 */
[C---:B------:R-:W-:Y:S01]  /*02d0*/  @!P0 IMAD.WIDE.U32 R14, R9.reuse, 0x8, R6 ;  /* 0x00000008090e8825 */ /* 0x040fe200078e0006 */
[----:B------:R-:W2:Y:S01]  /*02e0*/  LDC.64 R24, c[0x0][0x398] ;  /* 0x0000e600ff187b82 */ /* 0x000ea20000000a00 */
[----:B------:R-:W0:Y:S04]  /*02f0*/  @!P0 LDG.E.64 R16, desc[UR14][R16.64] ;  /* 0x0000000e10108981 */ /* 0x000e28000c1e1b00 */
[----:B------:R-:W1:Y:S01]  /*0300*/  @!P0 LDG.E.64 R14, desc[UR14][R14.64] ;  /* 0x0000000e0e0e8981 */ /* 0x000e62000c1e1b00 */
[C---:B------:R-:W-:Y:S02]  /*0310*/  VIADD R11, R9.reuse, 0x80 ;  /* 0x00000080090b7836 */ /* 0x040fe40000000000 */
[----:B------:R-:W-:Y:S01]  /*0320*/  @!P0 IMAD.WIDE.U32 R20, R9, 0x8, R2 ;  /* 0x0000000809148825 */ /* 0x000fe200078e0002 */
[----:B------:R-:W3:Y:S02]  /*0330*/  LDC.64 R26, c[0x0][0x390] ;  /* 0x0000e400ff1a7b82 */ /* 0x000ee40000000a00 */
[----:B------:R-:W-:Y:S01]  /*0340*/  ISETP.GE.AND P1, PT, R11, UR5, PT ;  /* 0x000000050b007c0c */ /* 0x000fe2000bf26270 */
[----:B0-----:R-:W-:-:S08]  /*0350*/  @!P0 DMUL R12, R16, R12 ;  /* 0x0000000c100c8228 */ /* 0x001fd00000000000 */
[----:B-1----:R-:W-:Y:S01]  /*0360*/  @!P0 DFMA R18, R14, R18, R12 ;  /* 0x000000120e12822b */ /* 0x002fe2000000000c */
[----:B------:R-:W-:-:S06]  /*0370*/  IMAD.WIDE R12, R11, 0x8, R4 ;  /* 0x000000080b0c7825 */ /* 0x000fcc00078e0204 */
[----:B------:R0:W-:Y:S01]  /*0380*/  @!P0 STG.E.64 desc[UR14][R20.64], R18 ;  /* 0x0000001214008986 */ /* 0x0001e2000c101b0e */
[----:B------:R-:W-:-:S03]  /*0390*/  IMAD.WIDE R14, R11, 0x8, R6 ;  /* 0x000000080b0e7825 */ /* 0x000fc600078e0206 */
[----:B------:R-:W2:Y:S04]  /*03a0*/  @!P1 LDG.E.64 R22, desc[UR14][R12.64] ;  /* 0x0000000e0c169981 */ /* 0x000ea8000c1e1b00 */
[----:B------:R-:W3:Y:S01]  /*03b0*/  @!P1 LDG.E.64 R16, desc[UR14][R14.64] ;  /* 0x0000000e0e109981 */ /* 0x000ee2000c1e1b00 */
[----:B------:R-:W-:Y:S01]  /*03c0*/  IADD3 R0, PT, PT, R9, 0x100, RZ ;  /* 0x0000010009007810 */ /* 0x000fe20007ffe0ff */
[----:B------:R-:W-:-:S03]  /*03d0*/  IMAD.WIDE R10, R11, 0x8, R2 ;  /* 0x000000080b0a7825 */ /* 0x000fc600078e0202 */
[----:B------:R-:W-:Y:S01]  /*03e0*/  ISETP.GE.AND P0, PT, R0, UR5, PT ;  /* 0x0000000500007c0c */ /* 0x000fe2000bf06270 */
[----:B--2---:R-:W-:Y:S01]  /*03f0*/  @!P1 DMUL R22, R22, R24 ;  /* 0x0000001816169228 */ /* 0x004fe20000000000 */
[----:B------:R-:W1:Y:S07]  /*0400*/  LDC.64 R24, c[0x0][0x390] ;  /* 0x0000e400ff187b82 */ /* 0x000e6e0000000a00 */
[----:B---3--:R-:W-:Y:S02]  /*0410*/  @!P1 DFMA R16, R16, R26, R22 ;  /* 0x0000001a1010922b */ /* 0x008fe40000000016 */
[----:B------:R-:W2:Y:S05]  /*0420*/  LDC.64 R22, c[0x0][0x398] ;  /* 0x0000e600ff167b82 */ /* 0x000eaa0000000a00 */
[----:B------:R3:W-:Y:S04]  /*0430*/  @!P1 STG.E.64 desc[UR14][R10.64], R16 ;  /* 0x000000100a009986 */ /* 0x0007e8000c101b0e */
[----:B0-----:R-:W2:Y:S04]  /*0440*/  @!P0 LDG.E.64 R20, desc[UR14][R12.64+0x400] ;  /* 0x0004000e0c148981 */ /* 0x001ea8000c1e1b00 */
[----:B------:R-:W1:Y:S01]  /*0450*/  @!P0 LDG.E.64 R18, desc[UR14][R14.64+0x400] ;  /* 0x0004000e0e128981 */ /* 0x000e62000c1e1b00 */
[----:B------:R-:W-:-:S05]  /*0460*/  VIADD R0, R9, 0x180 ;  /* 0x0000018009007836 */ /* 0x000fca0000000000 */
[----:B------:R-:W-:Y:S01]  /*0470*/  ISETP.GE.AND P1, PT, R0, UR5, PT ;  /* 0x0000000500007c0c */ /* 0x000fe2000bf26270 */
[----:B--2---:R-:W-:Y:S01]  /*0480*/  @!P0 DMUL R20, R20, R22 ;  /* 0x0000001614148228 */ /* 0x004fe20000000000 */
[----:B------:R-:W0:Y:S07]  /*0490*/  LDC.64 R22, c[0x0][0x398] ;  /* 0x0000e600ff167b82 */ /* 0x000e2e0000000a00 */
[----:B-1----:R-:W-:Y:S01]  /*04a0*/  @!P0 DFMA R18, R18, R24, R20 ;  /* 0x000000181212822b */ /* 0x002fe20000000014 */
[----:B------:R-:W1:Y:S06]  /*04b0*/  LDC.64 R24, c[0x0][0x390] ;  /* 0x0000e400ff187b82 */ /* 0x000e6c0000000a00 */
[----:B------:R2:W-:Y:S04]  /*04c0*/  @!P0 STG.E.64 desc[UR14][R10.64+0x400], R18 ;  /* 0x000400120a008986 */ /* 0x0005e8000c101b0e */
[----:B------:R-:W0:Y:S04]  /*04d0*/  @!P1 LDG.E.64 R20, desc[UR14][R12.64+0x800] ;  /* 0x0008000e0c149981 */ /* 0x000e28000c1e1b00 */
[----:B---3--:R-:W1:Y:S01]  /*04e0*/  @!P1 LDG.E.64 R16, desc[UR14][R14.64+0x800] ;  /* 0x0008000e0e109981 */ /* 0x008e62000c1e1b00 */
[----:B------:R-:W-:-:S04]  /*04f0*/  IADD3 R0, PT, PT, R9, 0x200, RZ ;  /* 0x0000020009007810 */ /* 0x000fc80007ffe0ff */
[----:B------:R-:W-:Y:S01]  /*0500*/  ISETP.GE.AND P0, PT, R0, UR5, PT ;  /* 0x0000000500007c0c */ /* 0x000fe2000bf06270 */
[----:B0-----:R-:W-:Y:S01]  /*0510*/  @!P1 DMUL R20, R20, R22 ;  /* 0x0000001614149228 */ /* 0x001fe20000000000 */
[----:B------:R-:W0:Y:S07]  /*0520*/  LDC.64 R22, c[0x0][0x398] ;  /* 0x0000e600ff167b82 */ /* 0x000e2e0000000a00 */
[----:B-1----:R-:W-:Y:S01]  /*0530*/  @!P1 DFMA R16, R16, R24, R20 ;  /* 0x000000181010922b */ /* 0x002fe20000000014 */
[----:B------:R-:W1:Y:S06]  /*0540*/  LDC.64 R24, c[0x0][0x390] ;  /* 0x0000e400ff187b82 */ /* 0x000e6c0000000a00 */
[----:B------:R3:W-:Y:S04]  /*0550*/  @!P1 STG.E.64 desc[UR14][R10.64+0x800], R16 ;  /* 0x000800100a009986 */ /* 0x0007e8000c101b0e */
[----:B------:R-:W0:Y:S04]  /*0560*/  @!P0 LDG.E.64 R20, desc[UR14][R12.64+0xc00] ;  /* 0x000c000e0c148981 */ /* 0x000e28000c1e1b00 */
[----:B--2---:R-:W1:Y:S01]  /*0570*/  @!P0 LDG.E.64 R18, desc[UR14][R14.64+0xc00] ;  /* 0x000c000e0e128981 */ /* 0x004e62000c1e1b00 */
[----:B------:R-:W-:-:S05]  /*0580*/  VIADD R0, R9, 0x280 ;  /* 0x0000028009007836 */ /* 0x000fca0000000000 */
[----:B------:R-:W-:Y:S01]  /*0590*/  ISETP.GE.AND P1, PT, R0, UR5, PT ;  /* 0x0000000500007c0c */ /* 0x000fe2000bf26270 */
[----:B0-----:R-:W-:Y:S01]  /*05a0*/  @!P0 DMUL R20, R20, R22 ;  /* 0x0000001614148228 */ /* 0x001fe20000000000 */
        /* <DEDUP_REMOVED lines=24> */
[----:B------:R-:W-:-:S06]  /*0730*/  ULOP3.LUT UR4, UR12, 0x7ffffff8, URZ, 0xc0, !UPT ;  /* 0x7ffffff80c047892 */ /* 0x000fcc000f8ec0ff */
[----:B------:R-:W-:-:S04]  /*0740*/  MOV R0, UR4 ;  /* 0x0000000400007c02 */ /* 0x000fc80008000f00 */
[----:B------:R-:W-:Y:S01]  /*0750*/  ISETP.NE.AND P0, PT, R0, 0x8, PT ;  /* 0x000000080000780c */ /* 0x000fe20003f05270 */
[----:B0-----:R-:W-:-:S08]  /*0760*/  @!P1 DMUL R20, R20, R22 ;  /* 0x0000001614149228 */ /* 0x001fd00000000000 */
[----:B-1----:R-:W-:-:S07]  /*0770*/  @!P1 DFMA R16, R16, R24, R20 ;  /* 0x000000181010922b */ /* 0x002fce0000000014 */
[----:B------:R2:W-:Y:S01]  /*0780*/  @!P1 STG.E.64 desc[UR14][R10.64+0x1800], R16 ;  /* 0x001800100a009986 */ /* 0x0005e2000c101b0e */
[----:B------:R-:W-:Y:S05]  /*0790*/  @!P0 BRA `(.L_x_397) ;  /* 0x0000000400508947 */ /* 0x000fea0003800000 */
[----:B------:R-:W-:Y:S01]  /*07a0*/  IMAD.MOV.U32 R8, RZ, RZ, 0x8 ;  /* 0x00000008ff087424 */ /* 0x000fe200078e00ff */
[----:B------:R-:W0:Y:S06]  /*07b0*/  LDCU.128 UR8, c[0x0][0x390] ;  /* 0x00007200ff0877ac */ /* 0x000e2c0008000c00 */
.L_x_400:
[----:B-12---:R-:W-:Y:S01]  /*07c0*/  LEA R17, R8, R9, 0x7 ;  /* 0x0000000908117211 */ /* 0x006fe200078e38ff */
[----:B------:R-:W1:Y:S03]  /*07d0*/  LDC.64 R10, c[0x0][0x398] ;  /* 0x0000e600ff0a7b82 */ /* 0x000e660000000a00 */
[----:B------:R-:W-:-:S05]  /*07e0*/  ISETP.GE.AND P0, PT, R17, UR5, PT ;  /* 0x0000000511007c0c */ /* 0x000fca000bf06270 */
[----:B------:R-:W2:Y:S08]  /*07f0*/  LDC.64 R26, c[0x0][0x390] ;  /* 0x0000e400ff1a7b82 */ /* 0x000eb00000000a00 */
[C---:B------:R-:W-:Y:S01]  /*0800*/  @!P0 IMAD.WIDE.U32 R14, R17.reuse, 0x8, R4 ;  /* 0x00000008110e8825 */ /* 0x040fe200078e0004 */
[----:B------:R-:W3:Y:S03]  /*0810*/  LDC.64 R24, c[0x0][0x398] ;  /* 0x0000e600ff187b82 */ /* 0x000ee60000000a00 */
[----:B------:R-:W-:-:S02]  /*0820*/  @!P0 IMAD.WIDE.U32 R12, R17, 0x8, R6 ;  /* 0x00000008110c8825 */ /* 0x000fc400078e0006 */
[----:B------:R-:W1:Y:S04]  /*0830*/  @!P0 LDG.E.64 R14, desc[UR14][R14.64] ;  /* 0x0000000e0e0e8981 */ /* 0x000e68000c1e1b00 */
[----:B------:R-:W2:Y:S01]  /*0840*/  @!P0 LDG.E.64 R12, desc[UR14][R12.64] ;  /* 0x0000000e0c0c8981 */ /* 0x000ea2000c1e1b00 */
[C---:B------:R-:W-:Y:S02]  /*0850*/  VIADD R21, R17.reuse, 0x80 ;  /* 0x0000008011157836 */ /* 0x040fe40000000000 */
[----:B------:R-:W-:-:S03]  /*0860*/  @!P0 IMAD.WIDE.U32 R18, R17, 0x8, R2 ;  /* 0x0000000811128825 */ /* 0x000fc600078e0002 */
[----:B------:R-:W-:Y:S01]  /*0870*/  ISETP.GE.AND P1, PT, R21, UR5, PT ;  /* 0x0000000515007c0c */ /* 0x000fe2000bf26270 */
[----:B-1----:R-:W-:-:S08]  /*0880*/  @!P0 DMUL R10, R14, R10 ;  /* 0x0000000a0e0a8228 */ /* 0x002fd00000000000 */
[----:B--2---:R-:W-:Y:S01]  /*0890*/  @!P0 DFMA R26, R12, R26, R10 ;  /* 0x0000001a0c1a822b */ /* 0x004fe2000000000a */
[----:B------:R-:W-:-:S06]  /*08a0*/  IMAD.WIDE R10, R21, 0x8, R4 ;  /* 0x00000008150a7825 */ /* 0x000fcc00078e0204 */
[----:B------:R1:W-:Y:S01]  /*08b0*/  @!P0 STG.E.64 desc[UR14][R18.64], R26 ;  /* 0x0000001a12008986 */ /* 0x0003e2000c101b0e */
[----:B------:R-:W-:-:S03]  /*08c0*/  IMAD.WIDE R12, R21, 0x8, R6 ;  /* 0x00000008150c7825 */ /* 0x000fc600078e0206 */
[----:B------:R-:W3:Y:S04]  /*08d0*/  @!P1 LDG.E.64 R22, desc[UR14][R10.64] ;  /* 0x0000000e0a169981 */ /* 0x000ee8000c1e1b00 */
[----:B------:R-:W2:Y:S01]  /*08e0*/  @!P1 LDG.E.64 R14, desc[UR14][R12.64] ;  /* 0x0000000e0c0e9981 */ /* 0x000ea2000c1e1b00 */
[----:B------:R-:W-:-:S04]  /*08f0*/  IADD3 R16, PT, PT, R17, 0x100, RZ ;  /* 0x0000010011107810 */ /* 0x000fc80007ffe0ff */
[----:B------:R-:W-:Y:S01]  /*0900*/  ISETP.GE.AND P0, PT, R16, UR5, PT ;  /* 0x0000000510007c0c */ /* 0x000fe2000bf06270 */
[----:B-1----:R-:W2:Y:S01]  /*0910*/  LDC.64 R18, c[0x0][0x390] ;  /* 0x0000e400ff127b82 */ /* 0x002ea20000000a00 */
[----:B---3--:R-:W-:-:S07]  /*0920*/  @!P1 DMUL R22, R22, R24 ;  /* 0x0000001816169228 */ /* 0x008fce0000000000 */
[----:B------:R-:W1:Y:S01]  /*0930*/  LDC.64 R24, c[0x0][0x398] ;  /* 0x0000e600ff187b82 */ /* 0x000e620000000a00 */
[----:B--2---:R-:W-:Y:S01]  /*0940*/  @!P1 DFMA R28, R14, R18, R22 ;  /* 0x000000120e1c922b */ /* 0x004fe20000000016 */
[----:B------:R-:W-:-:S06]  /*0950*/  IMAD.WIDE R14, R21, 0x8, R2 ;  /* 0x00000008150e7825 */ /* 0x000fcc00078e0202 */
[----:B------:R-:W2:Y:S01]  /*0960*/  LDC.64 R20, c[0x0][0x390] ;  /* 0x0000e400ff147b82 */ /* 0x000ea20000000a00 */
[----:B------:R3:W-:Y:S04]  /*0970*/  @!P1 STG.E.64 desc[UR14][R14.64], R28 ;  /* 0x0000001c0e009986 */ /* 0x0007e8000c101b0e */
[----:B------:R-:W1:Y:S04]  /*0980*/  @!P0 LDG.E.64 R22, desc[UR14][R10.64+0x400] ;  /* 0x0004000e0a168981 */ /* 0x000e68000c1e1b00 */
[----:B------:R-:W2:Y:S01]  /*0990*/  @!P0 LDG.E.64 R18, desc[UR14][R12.64+0x400] ;  /* 0x0004000e0c128981 */ /* 0x000ea2000c1e1b00 */
[----:B------:R-:W-:-:S05]  /*09a0*/  VIADD R16, R17, 0x180 ;  /* 0x0000018011107836 */ /* 0x000fca0000000000 */
[----:B------:R-:W-:Y:S01]  /*09b0*/  ISETP.GE.AND P1, PT, R16, UR5, PT ;  /* 0x0000000510007c0c */ /* 0x000fe2000bf26270 */
[----:B-1----:R-:W-:Y:S01]  /*09c0*/  @!P0 DMUL R22, R22, R24 ;  /* 0x0000001816168228 */ /* 0x002fe20000000000 */
[----:B------:R-:W1:Y:S07]  /*09d0*/  LDC.64 R24, c[0x0][0x398] ;  /* 0x0000e600ff187b82 */ /* 0x000e6e0000000a00 */
[----:B--2---:R-:W-:Y:S01]  /*09e0*/  @!P0 DFMA R26, R18, R20, R22 ;  /* 0x00000014121a822b */ /* 0x004fe20000000016 */
[----:B------:R-:W3:Y:S06]  /*09f0*/  LDC.64 R20, c[0x0][0x390] ;  /* 0x0000e400ff147b82 */ /* 0x000eec0000000a00 */
[----:B------:R2:W-:Y:S04]  /*0a00*/  @!P0 STG.E.64 desc[UR14][R14.64+0x400], R26 ;  /* 0x0004001a0e008986 */ /* 0x0005e8000c101b0e */
[----:B------:R-:W1:Y:S04]  /*0a10*/  @!P1 LDG.E.64 R22, desc[UR14][R10.64+0x800] ;  /* 0x0008000e0a169981 */ /* 0x000e68000c1e1b00 */
[----:B------:R-:W3:Y:S01]  /*0a20*/  @!P1 LDG.E.64 R18, desc[UR14][R12.64+0x800] ;  /* 0x0008000e0c129981 */ /* 0x000ee2000c1e1b00 */
[----:B------:R-:W-:-:S04]  /*0a30*/  IADD3 R16, PT, PT, R17, 0x200, RZ ;  /* 0x0000020011107810 */ /* 0x000fc80007ffe0ff */
[----:B------:R-:W-:Y:S01]  /*0a40*/  ISETP.GE.AND P0, PT, R16, UR5, PT ;  /* 0x0000000510007c0c */ /* 0x000fe2000bf06270 */
[----:B-1----:R-:W-:Y:S01]  /*0a50*/  @!P1 DMUL R22, R22, R24 ;  /* 0x0000001816169228 */ /* 0x002fe20000000000 */
[----:B------:R-:W1:Y:S07]  /*0a60*/  LDC.64 R24, c[0x0][0x398] ;  /* 0x0000e600ff187b82 */ /* 0x000e6e0000000a00 */
[----:B---3--:R-:W-:Y:S01]  /*0a70*/  @!P1 DFMA R28, R18, R20, R22 ;  /* 0x00000014121c922b */ /* 0x008fe20000000016 */
[----:B------:R-:W2:Y:S06]  /*0a80*/  LDC.64 R20, c[0x0][0x390] ;  /* 0x0000e400ff147b82 */ /* 0x000eac0000000a00 */
[----:B------:R-:W-:Y:S04]  /*0a90*/  @!P1 STG.E.64 desc[UR14][R14.64+0x800], R28 ;  /* 0x0008001c0e009986 */ /* 0x000fe8000c101b0e */
[----:B------:R-:W1:Y:S04]  /*0aa0*/  @!P0 LDG.E.64 R22, desc[UR14][R10.64+0xc00] ;  /* 0x000c000e0a168981 */ /* 0x000e68000c1e1b00 */
[----:B------:R-:W2:Y:S01]  /*0ab0*/  @!P0 LDG.E.64 R18, desc[UR14][R12.64+0xc00] ;  /* 0x000c000e0c128981 */ /* 0x000ea2000c1e1b00 */
[----:B------:R-:W-:-:S05]  /*0ac0*/  VIADD R16, R17, 0x280 ;  /* 0x0000028011107836 */ /* 0x000fca0000000000 */
[----:B------:R-:W-:Y:S01]  /*0ad0*/  ISETP.GE.AND P1, PT, R16, UR5, PT ;  /* 0x0000000510007c0c */ /* 0x000fe2000bf26270 */
[----:B-1----:R-:W-:Y:S01]  /*0ae0*/  @!P0 DMUL R22, R22, R24 ;  /* 0x0000001816168228 */ /* 0x002fe20000000000 */
[----:B------:R-:W1:Y:S07]  /*0af0*/  LDC.64 R24, c[0x0][0x398] ;  /* 0x0000e600ff187b82 */ /* 0x000e6e0000000a00 */
[----:B--2---:R-:W-:Y:S01]  /*0b00*/  @!P0 DFMA R26, R18, R20, R22 ;  /* 0x00000014121a822b */ /* 0x004fe20000000016 */
[----:B------:R-:W2:Y:S06]  /*0b10*/  LDC.64 R20, c[0x0][0x390] ;  /* 0x0000e400ff147b82 */ /* 0x000eac0000000a00 */
[----:B------:R3:W-:Y:S04]  /*0b20*/  @!P0 STG.E.64 desc[UR14][R14.64+0xc00], R26 ;  /* 0x000c001a0e008986 */ /* 0x0007e8000c101b0e */
[----:B------:R-:W1:Y:S04]  /*0b30*/  @!P1 LDG.E.64 R22, desc[UR14][R10.64+0x1000] ;  /* 0x0010000e0a169981 */ /* 0x000e68000c1e1b00 */
[----:B------:R-:W2:Y:S01]  /*0b40*/  @!P1 LDG.E.64 R18, desc[UR14][R12.64+0x1000] ;  /* 0x0010000e0c129981 */ /* 0x000ea2000c1e1b00 */
[----:B------:R-:W-:-:S04]  /*0b50*/  IADD3 R16, PT, PT, R17, 0x300, RZ ;  /* 0x0000030011107810 */ /* 0x000fc80007ffe0ff */
[----:B------:R-:W-:Y:S01]  /*0b60*/  ISETP.GE.AND P0, PT, R16, UR5, PT ;  /* 0x0000000510007c0c */ /* 0x000fe2000bf06270 */
[----:B---3--:R-:W3:Y:S01]  /*0b70*/  LDC.64 R26, c[0x0][0x398] ;  /* 0x0000e600ff1a7b82 */ /* 0x008ee20000000a00 */
[----:B-1----:R-:W-:-:S08]  /*0b80*/  @!P1 DMUL R22, R22, R24 ;  /* 0x0000001816169228 */ /* 0x002fd00000000000 */
[----:B--2---:R-:W-:Y:S01]  /*0b90*/  @!P1 DFMA R24, R18, R20, R22 ;  /* 0x000000141218922b */ /* 0x004fe20000000016 */
[----:B------:R-:W1:Y:S06]  /*0ba0*/  LDC.64 R20, c[0x0][0x390] ;  /* 0x0000e400ff147b82 */ /* 0x000e6c0000000a00 */
[----:B------:R2:W-:Y:S04]  /*0bb0*/  @!P1 STG.E.64 desc[UR14][R14.64+0x1000], R24 ;  /* 0x001000180e009986 */ /* 0x0005e8000c101b0e */
[----:B------:R-:W3:Y:S04]  /*0bc0*/  @!P0 LDG.E.64 R22, desc[UR14][R10.64+0x1400] ;  /* 0x0014000e0a168981 */ /* 0x000ee8000c1e1b00 */
[----:B------:R-:W1:Y:S01]  /*0bd0*/  @!P0 LDG.E.64 R18, desc[UR14][R12.64+0x1400] ;  /* 0x0014000e0c128981 */ /* 0x000e62000c1e1b00 */
[----:B------:R-:W-:Y:S01]  /*0be0*/  VIADD R17, R17, 0x380 ;  /* 0x0000038011117836 */ /* 0x000fe20000000000 */
[----:B------:R-:W-:Y:S01]  /*0bf0*/  IADD3 R8, PT, PT, R8, 0x8, RZ ;  /* 0x0000000808087810 */ /* 0x000fe20007ffe0ff */
[----:B------:R-:W-:Y:S03]  /*0c00*/  BSSY.RECONVERGENT B0, `(.L_x_398) ;  /* 0x000000c000007945 */ /* 0x000fe60003800200 */
[----:B------:R-:W-:Y:S01]  /*0c10*/  ISETP.NE.AND P1, PT, R8, R0, PT ;  /* 0x000000000800720c */ /* 0x000fe20003f25270 */
[----:B---3--:R-:W-:-:S08]  /*0c20*/  @!P0 DMUL R22, R22, R26 ;  /* 0x0000001a16168228 */ /* 0x008fd00000000000 */
[----:B-1----:R-:W-:-:S07]  /*0c30*/  @!P0 DFMA R18, R18, R20, R22 ;  /* 0x000000141212822b */ /* 0x002fce0000000016 */
[----:B------:R2:W-:Y:S01]  /*0c40*/  @!P0 STG.E.64 desc[UR14][R14.64+0x1400], R18 ;  /* 0x001400120e008986 */ /* 0x0005e2000c101b0e */
[----:B------:R-:W-:-:S13]  /*0c50*/  ISETP.GE.AND P0, PT, R17, UR5, PT ;  /* 0x0000000511007c0c */ /* 0x000fda000bf06270 */
[----:B--2---:R-:W-:Y:S05]  /*0c60*/  @P0 BRA `(.L_x_399) ;  /* 0x0000000000140947 */ /* 0x004fea0003800000 */
[----:B------:R-:W0:Y:S04]  /*0c70*/  LDG.E.64 R10, desc[UR14][R10.64+0x1800] ;  /* 0x0018000e0a0a7981 */ /* 0x000e28000c1e1b00 */
[----:B------:R-:W2:Y:S01]  /*0c80*/  LDG.E.64 R12, desc[UR14][R12.64+0x1800] ;  /* 0x0018000e0c0c7981 */ /* 0x000ea2000c1e1b00 */
[----:B0-----:R-:W-:-:S08]  /*0c90*/  DMUL R16, R10, UR10 ;  /* 0x0000000a0a107c28 */ /* 0x001fd00008000000 */
[----:B--2---:R-:W-:-:S07]  /*0ca0*/  DFMA R16, R12, UR8, R16 ;  /* 0x000000080c107c2b */ /* 0x004fce0008000010 */
[----:B------:R1:W-:Y:S04]  /*0cb0*/  STG.E.64 desc[UR14][R14.64+0x1800], R16 ;  /* 0x001800100e007986 */ /* 0x0003e8000c101b0e */
.L_x_399:
[----:B0-----:R-:W-:Y:S05]  /*0cc0*/  BSYNC.RECONVERGENT B0 ;  /* 0x0000000000007941 */ /* 0x001fea0003800200 */
.L_x_398:
[----:B------:R-:W-:Y:S05]  /*0cd0*/  @P1 BRA `(.L_x_400) ;  /* 0xfffffff800b81947 */ /* 0x000fea000383ffff */
.L_x_397:
[----:B------:R-:W-:-:S13]  /*0ce0*/  ISETP.NE.AND P0, PT, RZ, UR6, PT ;  /* 0x00000006ff007c0c */ /* 0x000fda000bf05270 */
[----:B------:R-:W-:Y:S05]  /*0cf0*/  @!P0 EXIT ;  /* 0x000000000000894d */ /* 0x000fea0003800000 */
[----:B------:R-:W2:Y:S01]  /*0d00*/  LDC R8, c[0x0][0x388] ;  /* 0x0000e200ff087b82 */ /* 0x000ea20000000800 */
[----:B------:R-:W-:Y:S01]  /*0d10*/  UISETP.GE.U32.AND UP0, UPT, UR6, 0x4, UPT ;  /* 0x000000040600788c */ /* 0x000fe2000bf06070 */
[----:B--2---:R-:W-:-:S04]  /*0d20*/  LOP3.LUT R10, R8, 0x3, RZ, 0xc0, !PT ;  /* 0x00000003080a7812 */ /* 0x004fc800078ec0ff */
[----:B------:R-:W-:-:S04]  /*0d30*/  ISETP.NE.AND P2, PT, R10, RZ, PT ;  /* 0x000000ff0a00720c */ /* 0x000fc80003f45270 */
[----:B------:R-:W-:Y:S09]  /*0d40*/  BRA.U !UP0, `(.L_x_401) ;  /* 0x0000000108c47547 */ /* 0x000ff2000b800000 */
[----:B0-----:R-:W-:Y:S01]  /*0d50*/  IMAD R11, R0, 0x80, R9 ;  /* 0x00000080000b7824 */ /* 0x001fe200078e0209 */
[----:B------:R-:W0:Y:S04]  /*0d60*/  LDC.64 R18, c[0x0][0x398] ;  /* 0x0000e600ff127b82 */ /* 0x000e280000000a00 */
[----:B------:R-:W-:-:S04]  /*0d70*/  ISETP.GE.AND P0, PT, R11, UR5, PT ;  /* 0x000000050b007c0c */ /* 0x000fc8000bf06270 */
[----:B------:R-:W2:Y:S08]  /*0d80*/  LDC.64 R22, c[0x0][0x390] ;  /* 0x0000e400ff167b82 */ /* 0x000eb00000000a00 */
[----:B------:R-:W3:Y:S01]  /*0d90*/  LDC.64 R28, c[0x0][0x398] ;  /* 0x0000e600ff1c7b82 */ /* 0x000ee20000000a00 */
[----:B-1----:R-:W-:-:S04]  /*0da0*/  @!P0 IMAD.WIDE R16, R11, 0x8, R4 ;  /* 0x000000080b108825 */ /* 0x002fc800078e0204 */
[C---:B------:R-:W-:Y:S02]  /*0db0*/  @!P0 IMAD.WIDE R14, R11.reuse, 0x8, R6 ;  /* 0x000000080b0e8825 */ /* 0x040fe400078e0206 */
[----:B------:R-:W0:Y:S01]  /*0dc0*/  @!P0 LDG.E.64 R16, desc[UR14][R16.64] ;  /* 0x0000000e10108981 */ /* 0x000e22000c1e1b00 */
[----:B------:R-:W1:Y:S03]  /*0dd0*/  LDC.64 R20, c[0x0][0x390] ;  /* 0x0000e400ff147b82 */ /* 0x000e660000000a00 */
[----:B------:R-:W2:Y:S01]  /*0de0*/  @!P0 LDG.E.64 R14, desc[UR14][R14.64] ;  /* 0x0000000e0e0e8981 */ /* 0x000ea2000c1e1b00 */
[C---:B------:R-:W-:Y:S01]  /*0df0*/  IADD3 R13, PT, PT, R11.reuse, 0x80, RZ ;  /* 0x000000800b0d7810 */ /* 0x040fe20007ffe0ff */
[----:B------:R-:W-:-:S03]  /*0e00*/  @!P0 IMAD.WIDE R24, R11, 0x8, R2 ;  /* 0x000000080b188825 */ /* 0x000fc600078e0202 */
[----:B------:R-:W-:-:S13]  /*0e10*/  ISETP.GE.AND P1, PT, R13, UR5, PT ;  /* 0x000000050d007c0c */ /* 0x000fda000bf26270 */
[----:B------:R-:W-:Y:S01]  /*0e20*/  @!P1 IMAD.WIDE R26, R13, 0x8, R6 ;  /* 0x000000080d1a9825 */ /* 0x000fe200078e0206 */
[----:B0-----:R-:W-:-:S08]  /*0e30*/  @!P0 DMUL R18, R16, R18 ;  /* 0x0000001210128228 */ /* 0x001fd00000000000 */
[----:B--2---:R-:W-:Y:S01]  /*0e40*/  @!P0 DFMA R22, R14, R22, R18 ;  /* 0x000000160e16822b */ /* 0x004fe20000000012 */
[----:B------:R-:W-:-:S06]  /*0e50*/  @!P1 IMAD.WIDE R18, R13, 0x8, R4 ;  /* 0x000000080d129825 */ /* 0x000fcc00078e0204 */
[----:B------:R0:W-:Y:S04]  /*0e60*/  @!P0 STG.E.64 desc[UR14][R24.64], R22 ;  /* 0x0000001618008986 */ /* 0x0001e8000c101b0e */
[----:B------:R-:W3:Y:S04]  /*0e70*/  @!P1 LDG.E.64 R18, desc[UR14][R18.64] ;  /* 0x0000000e12129981 */ /* 0x000ee8000c1e1b00 */
[----:B------:R-:W1:Y:S01]  /*0e80*/  @!P1 LDG.E.64 R16, desc[UR14][R26.64] ;  /* 0x0000000e1a109981 */ /* 0x000e62000c1e1b00 */
[----:B------:R-:W-:-:S05]  /*0e90*/  VIADD R15, R11, 0x100 ;  /* 0x000001000b0f7836 */ /* 0x000fca0000000000 */
[----:B------:R-:W-:Y:S01]  /*0ea0*/  ISETP.GE.AND P0, PT, R15, UR5, PT ;  /* 0x000000050f007c0c */ /* 0x000fe2000bf06270 */
[----:B0-----:R-:W0:Y:S01]  /*0eb0*/  LDC.64 R22, c[0x0][0x398] ;  /* 0x0000e600ff167b82 */ /* 0x001e220000000a00 */
[----:B---3--:R-:W-:-:S07]  /*0ec0*/  @!P1 DMUL R28, R18, R28 ;  /* 0x0000001c121c9228 */ /* 0x008fce0000000000 */
[----:B------:R-:W2:Y:S01]  /*0ed0*/  LDC.64 R18, c[0x0][0x390] ;  /* 0x0000e400ff127b82 */ /* 0x000ea20000000a00 */
[----:B-1----:R-:W-:Y:S01]  /*0ee0*/  @!P1 DFMA R20, R16, R20, R28 ;  /* 0x000000141014922b */ /* 0x002fe2000000001c */
[----:B------:R-:W-:-:S04]  /*0ef0*/  @!P1 IMAD.WIDE R28, R13, 0x8, R2 ;  /* 0x000000080d1c9825 */ /* 0x000fc800078e0202 */
[C---:B------:R-:W-:Y:S02]  /*0f00*/  @!P0 IMAD.WIDE R16, R15.reuse, 0x8, R4 ;  /* 0x000000080f108825 */ /* 0x040fe400078e0204 */
[----:B------:R1:W-:Y:S02]  /*0f10*/  @!P1 STG.E.64 desc[UR14][R28.64], R20 ;  /* 0x000000141c009986 */ /* 0x0003e4000c101b0e */
[----:B------:R-:W-:Y:S02]  /*0f20*/  @!P0 IMAD.WIDE R12, R15, 0x8, R6 ;  /* 0x000000080f0c8825 */ /* 0x000fe400078e0206 */
[----:B------:R-:W0:Y:S04]  /*0f30*/  @!P0 LDG.E.64 R16, desc[UR14][R16.64] ;  /* 0x0000000e10108981 */ /* 0x000e28000c1e1b00 */
[----:B------:R-:W2:Y:S01]  /*0f40*/  @!P0 LDG.E.64 R12, desc[UR14][R12.64] ;  /* 0x0000000e0c0c8981 */ /* 0x000ea2000c1e1b00 */
[----:B------:R-:W-:Y:S01]  /*0f50*/  IADD3 R11, PT, PT, R11, 0x180, RZ ;  /* 0x000001800b0b7810 */ /* 0x000fe20007ffe0ff */
[----:B------:R-:W-:-:S03]  /*0f60*/  @!P0 IMAD.WIDE R14, R15, 0x8, R2 ;  /* 0x000000080f0e8825 */ /* 0x000fc600078e0202 */
[----:B------:R-:W-:-:S13]  /*0f70*/  ISETP.GE.AND P1, PT, R11, UR5, PT ;  /* 0x000000050b007c0c */ /* 0x000fda000bf26270 */
[C---:B-1----:R-:W-:Y:S01]  /*0f80*/  @!P1 IMAD.WIDE R20, R11.reuse, 0x8, R4 ;  /* 0x000000080b149825 */ /* 0x042fe200078e0204 */
[----:B0-----:R-:W-:Y:S01]  /*0f90*/  @!P0 DMUL R22, R16, R22 ;  /* 0x0000001610168228 */ /* 0x001fe20000000000 */
[----:B------:R-:W0:Y:S07]  /*0fa0*/  LDC.64 R16, c[0x0][0x398] ;  /* 0x0000e600ff107b82 */ /* 0x000e2e0000000a00 */
[----:B--2---:R-:W-:Y:S01]  /*0fb0*/  @!P0 DFMA R18, R12, R18, R22 ;  /* 0x000000120c12822b */ /* 0x004fe20000000016 */
[----:B------:R-:W-:Y:S01]  /*0fc0*/  @!P1 IMAD.WIDE R12, R11, 0x8, R6 ;  /* 0x000000080b0c9825 */ /* 0x000fe200078e0206 */
[----:B------:R-:W1:Y:S05]  /*0fd0*/  LDC.64 R22, c[0x0][0x390] ;  /* 0x0000e400ff167b82 */ /* 0x000e6a0000000a00 */
[----:B------:R2:W-:Y:S04]  /*0fe0*/  @!P0 STG.E.64 desc[UR14][R14.64], R18 ;  /* 0x000000120e008986 */ /* 0x0005e8000c101b0e */
[----:B------:R-:W0:Y:S04]  /*0ff0*/  @!P1 LDG.E.64 R20, desc[UR14][R20.64] ;  /* 0x0000000e14149981 */ /* 0x000e28000c1e1b00 */
[----:B------:R-:W1:Y:S01]  /*1000*/  @!P1 LDG.E.64 R12, desc[UR14][R12.64] ;  /* 0x0000000e0c0c9981 */ /* 0x000e62000c1e1b00 */
[----:B------:R-:W-:Y:S01]  /*1010*/  VIADD R0, R0, 0x4 ;  /* 0x0000000400007836 */ /* 0x000fe20000000000 */
[----:B0-----:R-:W-:-:S08]  /*1020*/  @!P1 DMUL R16, R20, R16 ;  /* 0x0000001014109228 */ /* 0x001fd00000000000 */
[----:B-1----:R-:W-:Y:S01]  /*1030*/  @!P1 DFMA R16, R12, R22, R16 ;  /* 0x000000160c10922b */ /* 0x002fe20000000010 */
[----:B------:R-:W-:-:S06]  /*1040*/  @!P1 IMAD.WIDE R22, R11, 0x8, R2 ;  /* 0x000000080b169825 */ /* 0x000fcc00078e0202 */
[----:B------:R2:W-:Y:S04]  /*1050*/  @!P1 STG.E.64 desc[UR14][R22.64], R16 ;  /* 0x0000001016009986 */ /* 0x0005e8000c101b0e */
.L_x_401:
[----:B------:R-:W-:Y:S05]  /*1060*/  @!P2 EXIT ;  /* 0x000000000000a94d */ /* 0x000fea0003800000 */
[----:B------:R-:W-:Y:S02]  /*1070*/  ISETP.NE.AND P0, PT, R10, 0x1, PT ;  /* 0x000000010a00780c */ /* 0x000fe40003f05270 */
[----:B------:R-:W-:-:S04]  /*1080*/  LOP3.LUT R8, R8, 0x1, RZ, 0xc0, !PT ;  /* 0x0000000108087812 */ /* 0x000fc800078ec0ff */
[----:B------:R-:W-:-:S07]  /*1090*/  ISETP.NE.U32.AND P2, PT, R8, 0x1, PT ;  /* 0x000000010800780c */ /* 0x000fce0003f45070 */
[----:B------:R-:W-:Y:S06]  /*10a0*/  @!P0 BRA `(.L_x_402) ;  /* 0x0000000000648947 */ /* 0x000fec0003800000 */
[----:B0-----:R-:W-:Y:S01]  /*10b0*/  LEA R21, R0, R9, 0x7 ;  /* 0x0000000900157211 */ /* 0x001fe200078e38ff */
[----:B-12---:R-:W0:Y:S03]  /*10c0*/  LDC.64 R16, c[0x0][0x398] ;  /* 0x0000e600ff107b82 */ /* 0x006e260000000a00 */
[----:B------:R-:W-:-:S05]  /*10d0*/  ISETP.GE.AND P0, PT, R21, UR5, PT ;  /* 0x0000000515007c0c */ /* 0x000fca000bf06270 */
[----:B------:R-:W1:Y:S08]  /*10e0*/  LDC.64 R18, c[0x0][0x390] ;  /* 0x0000e400ff127b82 */ /* 0x000e700000000a00 */
[C---:B------:R-:W-:Y:S01]  /*10f0*/  @!P0 IMAD.WIDE R14, R21.reuse, 0x8, R4 ;  /* 0x00000008150e8825 */ /* 0x040fe200078e0204 */
[----:B------:R-:W2:Y:S03]  /*1100*/  LDC.64 R22, c[0x0][0x390] ;  /* 0x0000e400ff167b82 */ /* 0x000ea60000000a00 */
[----:B------:R-:W-:-:S02]  /*1110*/  @!P0 IMAD.WIDE R12, R21, 0x8, R6 ;  /* 0x00000008150c8825 */ /* 0x000fc400078e0206 */
[----:B------:R-:W0:Y:S04]  /*1120*/  @!P0 LDG.E.64 R14, desc[UR14][R14.64] ;  /* 0x0000000e0e0e8981 */ /* 0x000e28000c1e1b00 */
[----:B------:R-:W1:Y:S01]  /*1130*/  @!P0 LDG.E.64 R12, desc[UR14][R12.64] ;  /* 0x0000000e0c0c8981 */ /* 0x000e62000c1e1b00 */
[----:B------:R-:W-:-:S05]  /*1140*/  VIADD R11, R21, 0x80 ;  /* 0x00000080150b7836 */ /* 0x000fca0000000000 */
[----:B------:R-:W-:Y:S01]  /*1150*/  ISETP.GE.AND P1, PT, R11, UR5, PT ;  /* 0x000000050b007c0c */ /* 0x000fe2000bf26270 */
[----:B0-----:R-:W-:Y:S01]  /*1160*/  @!P0 DMUL R16, R14, R16 ;  /* 0x000000100e108228 */ /* 0x001fe20000000000 */
[----:B------:R-:W0:Y:S07]  /*1170*/  LDC.64 R14, c[0x0][0x398] ;  /* 0x0000e600ff0e7b82 */ /* 0x000e2e0000000a00 */
[----:B-1----:R-:W-:Y:S01]  /*1180*/  @!P0 DFMA R16, R12, R18, R16 ;  /* 0x000000120c10822b */ /* 0x002fe20000000010 */
[----:B------:R-:W-:-:S04]  /*1190*/  @!P0 IMAD.WIDE R18, R21, 0x8, R2 ;  /* 0x0000000815128825 */ /* 0x000fc800078e0202 */
[C---:B------:R-:W-:Y:S02]  /*11a0*/  @!P1 IMAD.WIDE R20, R11.reuse, 0x8, R4 ;  /* 0x000000080b149825 */ /* 0x040fe400078e0204 */
[----:B------:R3:W-:Y:S02]  /*11b0*/  @!P0 STG.E.64 desc[UR14][R18.64], R16 ;  /* 0x0000001012008986 */ /* 0x0007e4000c101b0e */
[C---:B------:R-:W-:Y:S02]  /*11c0*/  @!P1 IMAD.WIDE R12, R11.reuse, 0x8, R6 ;  /* 0x000000080b0c9825 */ /* 0x040fe400078e0206 */
[----:B------:R-:W0:Y:S04]  /*11d0*/  @!P1 LDG.E.64 R20, desc[UR14][R20.64] ;  /* 0x0000000e14149981 */ /* 0x000e28000c1e1b00 */
[----:B------:R-:W2:Y:S01]  /*11e0*/  @!P1 LDG.E.64 R12, desc[UR14][R12.64] ;  /* 0x0000000e0c0c9981 */ /* 0x000ea2000c1e1b00 */
[----:B------:R-:W-:Y:S01]  /*11f0*/  @!P1 IMAD.WIDE R10, R11, 0x8, R2 ;  /* 0x000000080b0a9825 */ /* 0x000fe200078e0202 */
[----:B------:R-:W-:Y:S01]  /*1200*/  IADD3 R0, PT, PT, R0, 0x2, RZ ;  /* 0x0000000200007810 */ /* 0x000fe20007ffe0ff */
[----:B0-----:R-:W-:-:S08]  /*1210*/  @!P1 DMUL R14, R20, R14 ;  /* 0x0000000e140e9228 */ /* 0x001fd00000000000 */
[----:B--2---:R-:W-:-:S07]  /*1220*/  @!P1 DFMA R14, R12, R22, R14 ;  /* 0x000000160c0e922b */ /* 0x004fce000000000e */
[----:B------:R3:W-:Y:S04]  /*1230*/  @!P1 STG.E.64 desc[UR14][R10.64], R14 ;  /* 0x0000000e0a009986 */ /* 0x0007e8000c101b0e */
.L_x_402:
[----:B------:R-:W-:Y:S05]  /*1240*/  @P2 EXIT ;  /* 0x000000000000294d */ /* 0x000fea0003800000 */
[----:B0--3--:R-:W-:-:S05]  /*1250*/  IMAD R11, R0, 0x80, R9 ;  /* 0x00000080000b7824 */ /* 0x009fca00078e0209 */
[----:B------:R-:W-:-:S13]  /*1260*/  ISETP.GE.AND P0, PT, R11, UR5, PT ;  /* 0x000000050b007c0c */ /* 0x000fda000bf06270 */
[----:B------:R-:W-:Y:S05]  /*1270*/  @P0 EXIT ;  /* 0x000000000000094d */ /* 0x000fea0003800000 */
[C---:B------:R-:W-:Y:S01]  /*1280*/  IMAD.WIDE R4, R11.reuse, 0x8, R4 ;  /* 0x000000080b047825 */ /* 0x040fe200078e0204 */
[----:B------:R-:W0:Y:S03]  /*1290*/  LDCU.128 UR4, c[0x0][0x390] ;  /* 0x00007200ff0477ac */ /* 0x000e260008000c00 */
[C---:B------:R-:W-:Y:S02]  /*12a0*/  IMAD.WIDE R6, R11.reuse, 0x8, R6 ;  /* 0x000000080b067825 */ /* 0x040fe400078e0206 */
[----:B------:R-:W0:Y:S04]  /*12b0*/  LDG.E.64 R4, desc[UR14][R4.64] ;  /* 0x0000000e04047981 */ /* 0x000e28000c1e1b00 */
[----:B------:R-:W3:Y:S01]  /*12c0*/  LDG.E.64 R6, desc[UR14][R6.64] ;  /* 0x0000000e06067981 */ /* 0x000ee2000c1e1b00 */
[----:B------:R-:W-:Y:S01]  /*12d0*/  IMAD.WIDE R2, R11, 0x8, R2 ;  /* 0x000000080b027825 */ /* 0x000fe200078e0202 */
[----:B0-----:R-:W-:-:S08]  /*12e0*/  DMUL R8, R4, UR6 ;  /* 0x0000000604087c28 */ /* 0x001fd00008000000 */
[----:B---3--:R-:W-:-:S07]  /*12f0*/  DFMA R8, R6, UR4, R8 ;  /* 0x0000000406087c2b */ /* 0x008fce0008000008 */
[----:B------:R-:W-:Y:S01]  /*1300*/  STG.E.64 desc[UR14][R2.64], R8 ;  /* 0x0000000802007986 */ /* 0x000fe2000c101b0e */
[----:B------:R-:W-:Y:S05]  /*1310*/  EXIT ;  /* 0x000000000000794d */ /* 0x000fea0003800000 */
.L_x_396:
[----:B------:R-:W-:-:S06]  /*1320*/  UISETP.GE.AND UP0, UPT, UR12, 0x1, UPT ;  /* 0x000000010c00788c */ /* 0x000fcc000bf06270 */
[----:B------:R-:W-:-:S13]  /*1330*/  PLOP3.LUT P0, PT, PT, PT, UP0, 0x80, 0x8 ;  /* 0x000000000008781c */ /* 0x000fda0003f0f008 */
[----:B0-----:R-:W-:Y:S05]  /*1340*/  @!P0 EXIT ;  /* 0x000000000000894d */ /* 0x001fea0003800000 */
[----:B------:R-:W0:Y:S01]  /*1350*/  S2R R9, SR_TID.X ;  /* 0x0000000000097919 */ /* 0x000e220000002100 */
[----:B------:R-:W-:Y:S01]  /*1360*/  UISETP.GE.U32.AND UP0, UPT, UR12, 0x8, UPT ;  /* 0x000000080c00788c */ /* 0x000fe2000bf06070 */
[----:B------:R-:W-:-:S08]  /*1370*/  UMOV UR4, URZ ;  /* 0x000000ff00047c82 */ /* 0x000fd00008000000 */
[----:B------:R-:W-:Y:S05]  /*1380*/  BRA.U !UP0, `(.L_x_403) ;  /* 0x00000005083c7547 */ /* 0x000fea000b800000 */
[----:B------:R-:W1:Y:S01]  /*1390*/  LDC.64 R2, c[0x0][0x3a0] ;  /* 0x0000e800ff027b82 */ /* 0x000e620000000a00 */
[----:B------:R-:W-:Y:S01]  /*13a0*/  UIADD3 UR5, UP0, UPT, UR20, 0xc00, URZ ;  /* 0x00000c0014057890 */ /* 0x000fe2000ff1e0ff */
[----:B0-----:R-:W-:Y:S01]  /*13b0*/  IADD3 R0, PT, PT, R9, 0x80, RZ ;  /* 0x0000008009007810 */ /* 0x001fe20007ffe0ff */
[----:B------:R-:W-:Y:S02]  /*13c0*/  ULOP3.LUT UR4, UR12, 0x7ffffff8, URZ, 0xc0, !UPT ;  /* 0x7ffffff80c047892 */ /* 0x000fe4000f8ec0ff */
[----:B------:R-:W-:Y:S02]  /*13d0*/  UIADD3 UR10, UP1, UPT, UR5, UR10, URZ ;  /* 0x0000000a050a7290 */ /* 0x000fe4000ff3e0ff */
[----:B------:R-:W-:Y:S01]  /*13e0*/  UIADD3 UR8, UP2, UPT, UR5, UR8, URZ ;  /* 0x0000000805087290 */ /* 0x000fe2000ff5e0ff */
[----:B------:R-:W0:Y:S01]  /*13f0*/  LDC.64 R4, c[0x0][0x3b0] ;  /* 0x0000ec00ff047b82 */ /* 0x000e220000000a00 */
[----:B------:R-:W-:Y:S02]  /*1400*/  UIADD3.X UR6, UPT, UPT, URZ, UR7, URZ, UP0, !UPT ;  /* 0x00000007ff067290 */ /* 0x000fe400087fe4ff */
[----:B------:R-:W-:-:S02]  /*1410*/  UIADD3 UR5, UP0, UPT, UR5, UR16, URZ ;  /* 0x0000001005057290 */ /* 0x000fc4000ff1e0ff */
[----:B------:R-:W-:Y:S02]  /*1420*/  UIADD3.X UR11, UPT, UPT, UR6, UR11, URZ, UP1, !UPT ;  /* 0x0000000b060b7290 */ /* 0x000fe40008ffe4ff */
[----:B------:R-:W-:Y:S01]  /*1430*/  UIADD3.X UR9, UPT, UPT, UR6, UR9, URZ, UP2, !UPT ;  /* 0x0000000906097290 */ /* 0x000fe200097fe4ff */
[----:B------:R-:W2:Y:S01]  /*1440*/  LDC.64 R6, c[0x0][0x3a8] ;  /* 0x0000ea00ff067b82 */ /* 0x000ea20000000a00 */
[----:B------:R-:W3:Y:S01]  /*1450*/  LDCU.128 UR24, c[0x0][0x390] ;  /* 0x00007200ff1877ac */ /* 0x000ee20008000c00 */
[----:B------:R-:W-:Y:S02]  /*1460*/  UIADD3.X UR6, UPT, UPT, UR6, UR17, URZ, UP0, !UPT ;  /* 0x0000001106067290 */ /* 0x000fe400087fe4ff */
[----:B------:R-:W-:Y:S01]  /*1470*/  UIADD3 UR12, UPT, UPT, -UR4, URZ, URZ ;  /* 0x000000ff040c7290 */ /* 0x000fe2000fffe1ff */
[----:B-1----:R-:W-:-:S04]  /*1480*/  IMAD.WIDE.U32 R2, R9, 0x8, R2 ;  /* 0x0000000809027825 */ /* 0x002fc800078e0002 */
[----:B0-----:R-:W-:-:S04]  /*1490*/  IMAD.WIDE.U32 R4, R9, 0x8, R4 ;  /* 0x0000000809047825 */ /* 0x001fc800078e0004 */
[----:B--23--:R-:W-:-:S07]  /*14a0*/  IMAD.WIDE.U32 R6, R9, 0x8, R6 ;  /* 0x0000000809067825 */ /* 0x00cfce00078e0006 */
.L_x_404:
[----:B---3--:R-:W-:-:S04]  /*14b0*/  IADD3 R18, P0, PT, R4, UR20, RZ ;  /* 0x0000001404127c10 */ /* 0x008fc8000ff1e0ff */
[----:B------:R-:W-:Y:S02]  /*14c0*/  IADD3.X R19, PT, PT, R5, UR7, RZ, P0, !PT ;  /* 0x0000000705137c10 */ /* 0x000fe400087fe4ff */
[----:B------:R-:W-:-:S03]  /*14d0*/  IADD3 R16, P0, PT, R6, UR20, RZ ;  /* 0x0000001406107c10 */ /* 0x000fc6000ff1e0ff */
[----:B------:R-:W2:Y:S01]  /*14e0*/  LDG.E.64 R10, desc[UR14][R18.64] ;  /* 0x0000000e120a7981 */ /* 0x000ea2000c1e1b00 */
[----:B------:R-:W-:-:S05]  /*14f0*/  IADD3.X R17, PT, PT, R7, UR7, RZ, P0, !PT ;  /* 0x0000000707117c10 */ /* 0x000fca00087fe4ff */
[----:B------:R-:W3:Y:S01]  /*1500*/  LDG.E.64 R8, desc[UR14][R16.64] ;  /* 0x0000000e10087981 */ /* 0x000ee2000c1e1b00 */
[----:B------:R-:W-:Y:S01]  /*1510*/  IADD3 R20, P0, PT, R2, UR20, RZ ;  /* 0x0000001402147c10 */ /* 0x000fe2000ff1e0ff */
[----:B------:R-:W-:Y:S01]  /*1520*/  IMAD.U32 R12, RZ, RZ, UR5 ;  /* 0x00000005ff0c7e24 */ /* 0x000fe2000f8e00ff */
[----:B------:R-:W-:Y:S02]  /*1530*/  MOV R13, UR6 ;  /* 0x00000006000d7c02 */ /* 0x000fe40008000f00 */
[----:B------:R-:W-:Y:S01]  /*1540*/  IADD3.X R21, PT, PT, R3, UR7, RZ, P0, !PT ;  /* 0x0000000703157c10 */ /* 0x000fe200087fe4ff */
[----:B--2---:R-:W-:-:S08]  /*1550*/  DMUL R10, R10, UR26 ;  /* 0x0000001a0a0a7c28 */ /* 0x004fd00008000000 */
[----:B---3--:R-:W-:Y:S01]  /*1560*/  DFMA R14, R8, UR24, R10 ;  /* 0x00000018080e7c2b */ /* 0x008fe2000800000a */
[----:B------:R-:W-:Y:S01]  /*1570*/  IMAD.WIDE R8, R0, 0x8, R12 ;  /* 0x0000000800087825 */ /* 0x000fe200078e020c */
[----:B------:R-:W-:-:S03]  /*1580*/  MOV R11, UR11 ;  /* 0x0000000b000b7c02 */ /* 0x000fc60008000f00 */
[----:B------:R-:W-:Y:S02]  /*1590*/  IMAD.U32 R10, RZ, RZ, UR10 ;  /* 0x0000000aff0a7e24 */ /* 0x000fe4000f8e00ff */
[----:B------:R0:W-:Y:S04]  /*15a0*/  STG.E.64 desc[UR14][R20.64], R14 ;  /* 0x0000000e14007986 */ /* 0x0001e8000c101b0e */
[----:B------:R-:W2:Y:S01]  /*15b0*/  LDG.E.64 R16, desc[UR14][R8.64+-0xc00] ;  /* 0xfff4000e08107981 */ /* 0x000ea2000c1e1b00 */
[----:B------:R-:W-:-:S05]  /*15c0*/  IMAD.WIDE R10, R0, 0x8, R10 ;  /* 0x00000008000a7825 */ /* 0x000fca00078e020a */
[----:B------:R-:W3:Y:S01]  /*15d0*/  LDG.E.64 R12, desc[UR14][R10.64+-0xc00] ;  /* 0xfff4000e0a0c7981 */ /* 0x000ee2000c1e1b00 */
[----:B------:R-:W-:Y:S01]  /*15e0*/  MOV R19, UR9 ;  /* 0x0000000900137c02 */ /* 0x000fe20008000f00 */
[----:B------:R-:W-:Y:S01]  /*15f0*/  IMAD.U32 R18, RZ, RZ, UR8 ;  /* 0x00000008ff127e24 */ /* 0x000fe2000f8e00ff */
[----:B--2---:R-:W-:-:S08]  /*1600*/  DMUL R16, R16, UR26 ;  /* 0x0000001a10107c28 */ /* 0x004fd00008000000 */
[----:B---3--:R-:W-:Y:S01]  /*1610*/  DFMA R16, R12, UR24, R16 ;  /* 0x000000180c107c2b */ /* 0x008fe20008000010 */
[----:B------:R-:W-:-:S06]  /*1620*/  IMAD.WIDE R12, R0, 0x8, R18 ;  /* 0x00000008000c7825 */ /* 0x000fcc00078e0212 */
[----:B------:R1:W-:Y:S04]  /*1630*/  STG.E.64 desc[UR14][R12.64+-0xc00], R16 ;  /* 0xfff400100c007986 */ /* 0x0003e8000c101b0e */
[----:B------:R-:W2:Y:S04]  /*1640*/  LDG.E.64 R18, desc[UR14][R8.64+-0x800] ;  /* 0xfff8000e08127981 */ /* 0x000ea8000c1e1b00 */
[----:B0-----:R-:W3:Y:S01]  /*1650*/  LDG.E.64 R14, desc[UR14][R10.64+-0x800] ;  /* 0xfff8000e0a0e7981 */ /* 0x001ee2000c1e1b00 */
[----:B--2---:R-:W-:-:S08]  /*1660*/  DMUL R18, R18, UR26 ;  /* 0x0000001a12127c28 */ /* 0x004fd00008000000 */
[----:B---3--:R-:W-:-:S07]  /*1670*/  DFMA R14, R14, UR24, R18 ;  /* 0x000000180e0e7c2b */ /* 0x008fce0008000012 */
[----:B------:R0:W-:Y:S04]  /*1680*/  STG.E.64 desc[UR14][R12.64+-0x800], R14 ;  /* 0xfff8000e0c007986 */ /* 0x0001e8000c101b0e */
[----:B------:R-:W2:Y:S04]  /*1690*/  LDG.E.64 R20, desc[UR14][R8.64+-0x400] ;  /* 0xfffc000e08147981 */ /* 0x000ea8000c1e1b00 */
[----:B------:R-:W3:Y:S01]  /*16a0*/  LDG.E.64 R18, desc[UR14][R10.64+-0x400] ;  /* 0xfffc000e0a127981 */ /* 0x000ee2000c1e1b00 */
[----:B--2---:R-:W-:-:S08]  /*16b0*/  DMUL R20, R20, UR26 ;  /* 0x0000001a14147c28 */ /* 0x004fd00008000000 */
[----:B---3--:R-:W-:-:S07]  /*16c0*/  DFMA R18, R18, UR24, R20 ;  /* 0x0000001812127c2b */ /* 0x008fce0008000014 */
[----:B------:R2:W-:Y:S04]  /*16d0*/  STG.E.64 desc[UR14][R12.64+-0x400], R18 ;  /* 0xfffc00120c007986 */ /* 0x0005e8000c101b0e */
[----:B------:R-:W3:Y:S04]  /*16e0*/  LDG.E.64 R20, desc[UR14][R8.64] ;  /* 0x0000000e08147981 */ /* 0x000ee8000c1e1b00 */
[----:B-1----:R-:W4:Y:S01]  /*16f0*/  LDG.E.64 R16, desc[UR14][R10.64] ;  /* 0x0000000e0a107981 */ /* 0x002f22000c1e1b00 */
[----:B---3--:R-:W-:-:S08]  /*1700*/  DMUL R20, R20, UR26 ;  /* 0x0000001a14147c28 */ /* 0x008fd00008000000 */
[----:B----4-:R-:W-:-:S07]  /*1710*/  DFMA R16, R16, UR24, R20 ;  /* 0x0000001810107c2b */ /* 0x010fce0008000014 */
[----:B------:R1:W-:Y:S04]  /*1720*/  STG.E.64 desc[UR14][R12.64], R16 ;  /* 0x000000100c007986 */ /* 0x0003e8000c101b0e */
[----:B------:R-:W3:Y:S04]  /*1730*/  LDG.E.64 R20, desc[UR14][R8.64+0x400] ;  /* 0x0004000e08147981 */ /* 0x000ee8000c1e1b00 */
[----:B0-----:R-:W4:Y:S01]  /*1740*/  LDG.E.64 R14, desc[UR14][R10.64+0x400] ;  /* 0x0004000e0a0e7981 */ /* 0x001f22000c1e1b00 */
[----:B---3--:R-:W-:-:S08]  /*1750*/  DMUL R20, R20, UR26 ;  /* 0x0000001a14147c28 */ /* 0x008fd00008000000 */
[----:B----4-:R-:W-:-:S07]  /*1760*/  DFMA R14, R14, UR24, R20 ;  /* 0x000000180e0e7c2b */ /* 0x010fce0008000014 */
[----:B------:R3:W-:Y:S04]  /*1770*/  STG.E.64 desc[UR14][R12.64+0x400], R14 ;  /* 0x0004000e0c007986 */ /* 0x0007e8000c101b0e */
[----:B------:R-:W4:Y:S04]  /*1780*/  LDG.E.64 R20, desc[UR14][R8.64+0x800] ;  /* 0x0008000e08147981 */ /* 0x000f28000c1e1b00 */
[----:B--2---:R-:W2:Y:S01]  /*1790*/  LDG.E.64 R18, desc[UR14][R10.64+0x800] ;  /* 0x0008000e0a127981 */ /* 0x004ea2000c1e1b00 */
[----:B----4-:R-:W-:-:S08]  /*17a0*/  DMUL R20, R20, UR26 ;  /* 0x0000001a14147c28 */ /* 0x010fd00008000000 */
[----:B--2---:R-:W-:-:S07]  /*17b0*/  DFMA R18, R18, UR24, R20 ;  /* 0x0000001812127c2b */ /* 0x004fce0008000014 */
[----:B------:R3:W-:Y:S04]  /*17c0*/  STG.E.64 desc[UR14][R12.64+0x800], R18 ;  /* 0x000800120c007986 */ /* 0x0007e8000c101b0e */
[----:B------:R-:W2:Y:S04]  /*17d0*/  LDG.E.64 R20, desc[UR14][R8.64+0xc00] ;  /* 0x000c000e08147981 */ /* 0x000ea8000c1e1b00 */
[----:B-1----:R-:W4:Y:S01]  /*17e0*/  LDG.E.64 R16, desc[UR14][R10.64+0xc00] ;  /* 0x000c000e0a107981 */ /* 0x002f22000c1e1b00 */
[----:B------:R-:W-:Y:S01]  /*17f0*/  UIADD3 UR20, UP0, UPT, UR20, 0x2000, URZ ;  /* 0x0000200014147890 */ /* 0x000fe2000ff1e0ff */
[----:B------:R-:W-:Y:S01]  /*1800*/  VIADD R0, R0, 0x400 ;  /* 0x0000040000007836 */ /* 0x000fe20000000000 */
[----:B------:R-:W-:-:S02]  /*1810*/  UIADD3 UR12, UPT, UPT, UR12, 0x8, URZ ;  /* 0x000000080c0c7890 */ /* 0x000fc4000fffe0ff */
[----:B------:R-:W-:Y:S02]  /*1820*/  UIADD3.X UR7, UPT, UPT, URZ, UR7, URZ, UP0, !UPT ;  /* 0x00000007ff077290 */ /* 0x000fe400087fe4ff */
[----:B------:R-:W-:Y:S01]  /*1830*/  UISETP.NE.AND UP0, UPT, UR12, URZ, UPT ;  /* 0x000000ff0c00728c */ /* 0x000fe2000bf05270 */
[----:B--2---:R-:W-:-:S08]  /*1840*/  DMUL R20, R20, UR26 ;  /* 0x0000001a14147c28 */ /* 0x004fd00008000000 */
[----:B----4-:R-:W-:-:S07]  /*1850*/  DFMA R16, R16, UR24, R20 ;  /* 0x0000001810107c2b */ /* 0x010fce0008000014 */
[----:B------:R3:W-:Y:S01]  /*1860*/  STG.E.64 desc[UR14][R12.64+0xc00], R16 ;  /* 0x000c00100c007986 */ /* 0x0007e2000c101b0e */
[----:B------:R-:W-:Y:S05]  /*1870*/  BRA.U UP0, `(.L_x_404) ;  /* 0xfffffffd000c7547 */ /* 0x000fea000b83ffff */
.L_x_403:
[----:B------:R-:W1:Y:S02]  /*1880*/  LDC R0, c[0x0][0x388] ;  /* 0x0000e200ff007b82 */ /* 0x000e640000000800 */
[----:B-1----:R-:W-:-:S04]  /*1890*/  LOP3.LUT R7, R0, 0x7, RZ, 0xc0, !PT ;  /* 0x0000000700077812 */ /* 0x002fc800078ec0ff */
[----:B------:R-:W-:-:S13]  /*18a0*/  ISETP.NE.AND P0, PT, R7, RZ, PT ;  /* 0x000000ff0700720c */ /* 0x000fda0003f05270 */
[----:B------:R-:W-:Y:S05]  /*18b0*/  @!P0 EXIT ;  /* 0x000000000000894d */ /* 0x000fea0003800000 */
[----:B------:R-:W-:Y:S01]  /*18c0*/  SHF.L.U32 R2, R0, 0x7, RZ ;  /* 0x0000000700027819 */ /* 0x000fe200000006ff */
[----:B------:R-:W1:Y:S01]  /*18d0*/  LDCU.128 UR8, c[0x0][0x3a0] ;  /* 0x00007400ff0877ac */ /* 0x000e620008000c00 */
[----:B---3--:R-:W2:Y:S01]  /*18e0*/  S2R R12, SR_TID.X ;  /* 0x00000000000c7919 */ /* 0x008ea20000002100 */
[----:B------:R-:W-:Y:S01]  /*18f0*/  ISETP.GE.U32.AND P0, PT, R7, 0x4, PT ;  /* 0x000000040700780c */ /* 0x000fe20003f06070 */
[----:B------:R-:W3:Y:S01]  /*1900*/  LDCU.64 UR6, c[0x0][0x3b0] ;  /* 0x00007600ff0677ac */ /* 0x000ee20008000a00 */
[----:B------:R-:W-:Y:S01]  /*1910*/  SHF.R.S32.HI R4, RZ, 0x1f, R2 ;  /* 0x0000001fff047819 */ /* 0x000fe20000011402 */
[----:B------:R-:W-:Y:S01]  /*1920*/  IMAD.WIDE.U32 R2, R2, UR18, RZ ;  /* 0x0000001202027c25 */ /* 0x000fe2000f8e00ff */
[----:B------:R-:W-:-:S03]  /*1930*/  LOP3.LUT R13, R0, 0x3, RZ, 0xc0, !PT ;  /* 0x00000003000d7812 */ /* 0x000fc600078ec0ff */
[----:B------:R-:W-:Y:S01]  /*1940*/  IMAD R5, R4, UR18, RZ ;  /* 0x0000001204057c24 */ /* 0x000fe2000f8e02ff */
[----:B------:R-:W-:Y:S02]  /*1950*/  SHF.L.U32 R6, R2, 0x3, RZ ;  /* 0x0000000302067819 */ /* 0x000fe400000006ff */
[----:B------:R-:W-:Y:S01]  /*1960*/  ISETP.NE.AND P1, PT, R13, RZ, PT ;  /* 0x000000ff0d00720c */ /* 0x000fe20003f25270 */
[----:B------:R-:W-:-:S05]  /*1970*/  IMAD.IADD R5, R3, 0x1, R5 ;  /* 0x0000000103057824 */ /* 0x000fca00078e0205 */
[----:B------:R-:W-:Y:S02]  /*1980*/  SHF.L.U64.HI R7, R2, 0x3, R5 ;  /* 0x0000000302077819 */ /* 0x000fe40000010205 */
[C---:B-1----:R-:W-:Y:S02]  /*1990*/  IADD3 R2, P2, PT, R6.reuse, UR10, RZ ;  /* 0x0000000a06027c10 */ /* 0x042fe4000ff5e0ff */
[C---:B---3--:R-:W-:Y:S02]  /*19a0*/  IADD3 R4, P3, PT, R6.reuse, UR6, RZ ;  /* 0x0000000606047c10 */ /* 0x048fe4000ff7e0ff */
[----:B------:R-:W-:Y:S02]  /*19b0*/  IADD3 R6, P4, PT, R6, UR8, RZ ;  /* 0x0000000806067c10 */ /* 0x000fe4000ff9e0ff */
[C---:B------:R-:W-:Y:S02]  /*19c0*/  IADD3.X R3, PT, PT, R7.reuse, UR11, RZ, P2, !PT ;  /* 0x0000000b07037c10 */ /* 0x040fe400097fe4ff */
[----:B------:R-:W-:-:S02]  /*19d0*/  IADD3.X R5, PT, PT, R7, UR7, RZ, P3, !PT ;  /* 0x0000000707057c10 */ /* 0x000fc40009ffe4ff */
[----:B------:R-:W-:Y:S01]  /*19e0*/  IADD3.X R7, PT, PT, R7, UR9, RZ, P4, !PT ;  /* 0x0000000907077c10 */ /* 0x000fe2000a7fe4ff */
[----:B------:R-:W-:Y:S06]  /*19f0*/  @!P0 BRA `(.L_x_405) ;  /* 0x00000000006c8947 */ /* 0x000fec0003800000 */
[----:B------:R-:W-:Y:S01]  /*1a00*/  IMAD.U32 R19, RZ, RZ, UR4 ;  /* 0x00000004ff137e24 */ /* 0x000fe2000f8e00ff */
[----:B------:R-:W1:Y:S04]  /*1a10*/  LDCU.128 UR8, c[0x0][0x390] ;  /* 0x00007200ff0877ac */ /* 0x000e680008000c00 */
[----:B--2---:R-:W-:-:S05]  /*1a20*/  LEA R19, R19, R12, 0x7 ;  /* 0x0000000c13137211 */ /* 0x004fca00078e38ff */
[----:B------:R-:W-:-:S05]  /*1a30*/  IMAD.WIDE R10, R19, 0x8, R4 ;  /* 0x00000008130a7825 */ /* 0x000fca00078e0204 */
[----:B------:R-:W1:Y:S01]  /*1a40*/  LDG.E.64 R16, desc[UR14][R10.64] ;  /* 0x0000000e0a107981 */ /* 0x000e62000c1e1b00 */
[----:B0-----:R-:W-:-:S05]  /*1a50*/  IMAD.WIDE R8, R19, 0x8, R2 ;  /* 0x0000000813087825 */ /* 0x001fca00078e0202 */
[----:B------:R-:W2:Y:S01]  /*1a60*/  LDG.E.64 R14, desc[UR14][R8.64] ;  /* 0x0000000e080e7981 */ /* 0x000ea2000c1e1b00 */
[----:B-1----:R-:W-:-:S08]  /*1a70*/  DMUL R16, R16, UR10 ;  /* 0x0000000a10107c28 */ /* 0x002fd00008000000 */
[----:B--2---:R-:W-:Y:S01]  /*1a80*/  DFMA R16, R14, UR8, R16 ;  /* 0x000000080e107c2b */ /* 0x004fe20008000010 */
[----:B------:R-:W-:-:S06]  /*1a90*/  IMAD.WIDE R14, R19, 0x8, R6 ;  /* 0x00000008130e7825 */ /* 0x000fcc00078e0206 */
[----:B------:R0:W-:Y:S04]  /*1aa0*/  STG.E.64 desc[UR14][R14.64], R16 ;  /* 0x000000100e007986 */ /* 0x0001e8000c101b0e */
[----:B------:R-:W2:Y:S04]  /*1ab0*/  LDG.E.64 R20, desc[UR14][R10.64+0x400] ;  /* 0x0004000e0a147981 */ /* 0x000ea8000c1e1b00 */
[----:B------:R-:W3:Y:S01]  /*1ac0*/  LDG.E.64 R18, desc[UR14][R8.64+0x400] ;  /* 0x0004000e08127981 */ /* 0x000ee2000c1e1b00 */
        /* <DEDUP_REMOVED lines=8> */
[----:B------:R-:W2:Y:S04]  /*1b50*/  LDG.E.64 R22, desc[UR14][R10.64+0xc00] ;  /* 0x000c000e0a167981 */ /* 0x000ea8000c1e1b00 */
[----:B0-----:R-:W3:Y:S01]  /*1b60*/  LDG.E.64 R16, desc[UR14][R8.64+0xc00] ;  /* 0x000c000e08107981 */ /* 0x001ee2000c1e1b00 */
[----:B------:R-:W-:Y:S01]  /*1b70*/  UIADD3 UR4, UPT, UPT, UR4, 0x4, URZ ;  /* 0x0000000404047890 */ /* 0x000fe2000fffe0ff */
[----:B--2---:R-:W-:-:S08]  /*1b80*/  DMUL R22, R22, UR10 ;  /* 0x0000000a16167c28 */ /* 0x004fd00008000000 */
[----:B---3--:R-:W-:-:S07]  /*1b90*/  DFMA R16, R16, UR8, R22 ;  /* 0x0000000810107c2b */ /* 0x008fce0008000016 */
[----:B------:R1:W-:Y:S04]  /*1ba0*/  STG.E.64 desc[UR14][R14.64+0xc00], R16 ;  /* 0x000c00100e007986 */ /* 0x0003e8000c101b0e */
.L_x_405:
[----:B------:R-:W-:Y:S05]  /*1bb0*/  @!P1 EXIT ;  /* 0x000000000000994d */ /* 0x000fea0003800000 */
[----:B------:R-:W-:Y:S02]  /*1bc0*/  ISETP.NE.AND P0, PT, R13, 0x1, PT ;  /* 0x000000010d00780c */ /* 0x000fe40003f05270 */
[----:B------:R-:W-:-:S04]  /*1bd0*/  LOP3.LUT R0, R0, 0x1, RZ, 0xc0, !PT ;  /* 0x0000000100007812 */ /* 0x000fc800078ec0ff */
[----:B------:R-:W-:-:S07]  /*1be0*/  ISETP.NE.U32.AND P1, PT, R0, 0x1, PT ;  /* 0x000000010000780c */ /* 0x000fce0003f25070 */
[----:B------:R-:W-:Y:S06]  /*1bf0*/  @!P0 BRA `(.L_x_406) ;  /* 0x0000000000448947 */ /* 0x000fec0003800000 */
[----:B-1----:R-:W-:Y:S01]  /*1c00*/  IMAD.U32 R21, RZ, RZ, UR4 ;  /* 0x00000004ff157e24 */ /* 0x002fe2000f8e00ff */
[----:B------:R-:W1:Y:S04]  /*1c10*/  LDCU.128 UR8, c[0x0][0x390] ;  /* 0x00007200ff0877ac */ /* 0x000e680008000c00 */
[----:B--2---:R-:W-:-:S05]  /*1c20*/  LEA R21, R21, R12, 0x7 ;  /* 0x0000000c15157211 */ /* 0x004fca00078e38ff */
[----:B------:R-:W-:-:S05]  /*1c30*/  IMAD.WIDE R18, R21, 0x8, R4 ;  /* 0x0000000815127825 */ /* 0x000fca00078e0204 */
[----:B------:R-:W1:Y:S01]  /*1c40*/  LDG.E.64 R10, desc[UR14][R18.64] ;  /* 0x0000000e120a7981 */ /* 0x000e62000c1e1b00 */
[----:B------:R-:W-:-:S05]  /*1c50*/  IMAD.WIDE R16, R21, 0x8, R2 ;  /* 0x0000000815107825 */ /* 0x000fca00078e0202 */
[----:B0-----:R-:W2:Y:S01]  /*1c60*/  LDG.E.64 R8, desc[UR14][R16.64] ;  /* 0x0000000e10087981 */ /* 0x001ea2000c1e1b00 */
[----:B------:R-:W-:Y:S01]  /*1c70*/  IMAD.WIDE R20, R21, 0x8, R6 ;  /* 0x0000000815147825 */ /* 0x000fe200078e0206 */
[----:B-1----:R-:W-:-:S08]  /*1c80*/  DMUL R10, R10, UR10 ;  /* 0x0000000a0a0a7c28 */ /* 0x002fd00008000000 */
[----:B--2---:R-:W-:-:S07]  /*1c90*/  DFMA R8, R8, UR8, R10 ;  /* 0x0000000808087c2b */ /* 0x004fce000800000a */
[----:B------:R3:W-:Y:S04]  /*1ca0*/  STG.E.64 desc[UR14][R20.64], R8 ;  /* 0x0000000814007986 */ /* 0x0007e8000c101b0e */
[----:B------:R-:W2:Y:S04]  /*1cb0*/  LDG.E.64 R14, desc[UR14][R18.64+0x400] ;  /* 0x0004000e120e7981 */ /* 0x000ea8000c1e1b00 */
[----:B------:R-:W4:Y:S01]  /*1cc0*/  LDG.E.64 R10, desc[UR14][R16.64+0x400] ;  /* 0x0004000e100a7981 */ /* 0x000f22000c1e1b00 */
[----:B------:R-:W-:Y:S01]  /*1cd0*/  UIADD3 UR4, UPT, UPT, UR4, 0x2, URZ ;  /* 0x0000000204047890 */ /* 0x000fe2000fffe0ff */
[----:B--2---:R-:W-:-:S08]  /*1ce0*/  DMUL R14, R14, UR10 ;  /* 0x0000000a0e0e7c28 */ /* 0x004fd00008000000 */
[----:B----4-:R-:W-:-:S07]  /*1cf0*/  DFMA R10, R10, UR8, R14 ;  /* 0x000000080a0a7c2b */ /* 0x010fce000800000e */
[----:B------:R3:W-:Y:S04]  /*1d00*/  STG.E.64 desc[UR14][R20.64+0x400], R10 ;  /* 0x0004000a14007986 */ /* 0x0007e8000c101b0e */
.L_x_406:
[----:B------:R-:W-:Y:S05]  /*1d10*/  @P1 EXIT ;  /* 0x000000000000194d */ /* 0x000fea0003800000 */
[----:B---3--:R-:W-:Y:S01]  /*1d20*/  IMAD.U32 R11, RZ, RZ, UR4 ;  /* 0x00000004ff0b7e24 */ /* 0x008fe2000f8e00ff */
[----:B------:R-:W0:Y:S04]  /*1d30*/  LDCU.128 UR4, c[0x0][0x390] ;  /* 0x00007200ff0477ac */ /* 0x000e280008000c00 */
[----:B--2---:R-:W-:-:S05]  /*1d40*/  LEA R11, R11, R12, 0x7 ;  /* 0x0000000c0b0b7211 */ /* 0x004fca00078e38ff */
[----:B------:R-:W-:-:S04]  /*1d50*/  IMAD.WIDE R4, R11, 0x8, R4 ;  /* 0x000000080b047825 */ /* 0x000fc800078e0204 */
[C---:B------:R-:W-:Y:S02]  /*1d60*/  IMAD.WIDE R2, R11.reuse, 0x8, R2 ;  /* 0x000000080b027825 */ /* 0x040fe400078e0202 */
[----:B------:R-:W0:Y:S04]  /*1d70*/  LDG.E.64 R4, desc[UR14][R4.64] ;  /* 0x0000000e04047981 */ /* 0x000e28000c1e1b00 */
[----:B------:R-:W2:Y:S01]  /*1d80*/  LDG.E.64 R2, desc[UR14][R2.64] ;  /* 0x0000000e02027981 */ /* 0x000ea2000c1e1b00 */
[----:B------:R-:W-:Y:S01]  /*1d90*/  IMAD.WIDE R6, R11, 0x8, R6 ;  /* 0x000000080b067825 */ /* 0x000fe200078e0206 */
[----:B0-----:R-:W-:-:S08]  /*1da0*/  DMUL R8, R4, UR6 ;  /* 0x0000000604087c28 */ /* 0x001fd00008000000 */
[----:B--2---:R-:W-:-:S07]  /*1db0*/  DFMA R8, R2, UR4, R8 ;  /* 0x0000000402087c2b */ /* 0x004fce0008000008 */
[----:B------:R-:W-:Y:S01]  /*1dc0*/  STG.E.64 desc[UR14][R6.64], R8 ;  /* 0x0000000806007986 */ /* 0x000fe2000c101b0e */
[----:B------:R-:W-:Y:S05]  /*1dd0*/  EXIT ;  /* 0x000000000000794d */ /* 0x000fea0003800000 */
.L_x_407:
        /* <DEDUP_REMOVED lines=10> */
.L_x_618:


//--------------------- .text._ZN3cub18CUB_300001_SM_10006detail9transform16transform_kernelINS2_10policy_hubILb1EN4cuda3std3__45tupleIJN6thrust24THRUST_300001_SM_1000_NS12zip_iteratorINS8_IJNSA_6detail15normal_iteratorINSA_10device_ptrIdEEEESG_EEEEEEEEE10policy1000Ei6DotDirSG_JSI_EEEvT0_iT1_T2_DpNS2_10kernel_argIT3_EE --------------------------
	.section	.text._ZN3cub18CUB_300001_SM_10006detail9transform16transform_kernelINS2_10policy_hubILb1EN4cuda3std3__45tupleIJN6thrust24THRUST_300001_SM_1000_NS12zip_iteratorINS8_IJNSA_6detail15normal_iteratorINSA_10device_ptrIdEEEESG_EEEEEEEEE10policy1000Ei6DotDirSG_JSI_EEEvT0_iT1_T2_DpNS2_10kernel_argIT3_EE,"ax",@progbits
	.align	128
        .global         _ZN3cub18CUB_300001_SM_10006detail9transform16transform_kernelINS2_10policy_hubILb1EN4cuda3std3__45tupleIJN6thrust24THRUST_300001_SM_1000_NS12zip_iteratorINS8_IJNSA_6detail15normal_iteratorINSA_10device_ptrIdEEEESG_EEEEEEEEE10policy1000Ei6DotDirSG_JSI_EEEvT0_iT1_T2_DpNS2_10kernel_argIT3_EE
        .type           _ZN3cub18CUB_300001_SM_10006detail9transform16transform_kernelINS2_10policy_hubILb1EN4cuda3std3__45tupleIJN6thrust24THRUST_300001_SM_1000_NS12zip_iteratorINS8_IJNSA_6detail15normal_iteratorINSA_10device_ptrIdEEEESG_EEEEEEEEE10policy1000Ei6DotDirSG_JSI_EEEvT0_iT1_T2_DpNS2_10kernel_argIT3_EE,@function
        .size           _ZN3cub18CUB_300001_SM_10006detail9transform16transform_kernelINS2_10policy_hubILb1EN4cuda3std3__45tupleIJN6thrust24THRUST_300001_SM_1000_NS12zip_iteratorINS8_IJNSA_6detail15normal_iteratorINSA_10device_ptrIdEEEESG_EEEEEEEEE10policy1000Ei6DotDirSG_JSI_EEEvT0_iT1_T2_DpNS2_10kernel_argIT3_EE,(.L_x_619 - _ZN3cub18CUB_300001_SM_10006detail9transform16transform_kernelINS2_10policy_hubILb1EN4cuda3std3__45tupleIJN6thrust24THRUST_300001_SM_1000_NS12zip_iteratorINS8_IJNSA_6detail15normal_iteratorINSA_10device_ptrIdEEEESG_EEEEEEEEE10policy1000Ei6DotDirSG_JSI_EEEvT0_iT1_T2_DpNS2_10kernel_argIT3_EE)
        .other          _ZN3cub18CUB_300001_SM_10006detail9transform16transform_kernelINS2_10policy_hubILb1EN4cuda3std3__45tupleIJN6thrust24THRUST_300001_SM_1000_NS12zip_iteratorINS8_IJNSA_6detail15normal_iteratorINSA_10device_ptrIdEEEESG_EEEEEEEEE10policy1000Ei6DotDirSG_JSI_EEEvT0_iT1_T2_DpNS2_10kernel_argIT3_EE,@"STO_CUDA_ENTRY STV_DEFAULT"
_ZN3cub18CUB_300001_SM_10006detail9transform16transform_kernelINS2_10policy_hubILb1EN4cuda3std3__45tupleIJN6thrust24THRUST_300001_SM_1000_NS12zip_iteratorINS8_IJNSA_6detail15normal_iteratorINSA_10device_ptrIdEEEESG_EEEEEEEEE10policy1000Ei6DotDirSG_JSI_EEEvT0_iT1_T2_DpNS2_10kernel_argIT3_EE:
.text._ZN3cub18CUB_300001_SM_10006detail9transform16transform_kernelINS2_10policy_hubILb1EN4cuda3std3__45tupleIJN6thrust24THRUST_300001_SM_1000_NS12zip_iteratorINS8_IJNSA_6detail15normal_iteratorINSA_10device_ptrIdEEEESG_EEEEEEEEE10policy1000Ei6DotDirSG_JSI_EEEvT0_iT1_T2_DpNS2_10kernel_argIT3_EE:
[----:B------:R-:W-:Y:S08]  /*0000*/  LDC R1, c[0x0][0x37c] ;  /* 0x0000df00ff017b82 */ /* 0x000ff00000000800 */
[----:B------:R-:W0:Y:S01]  /*0010*/  S2UR UR6, SR_CTAID.X ;  /* 0x00000000000679c3 */ /* 0x000e220000002500 */
[----:B------:R-:W1:Y:S01]  /*0020*/  LDCU.64 UR12, c[0x0][0x380] ;  /* 0x00007000ff0c77ac */ /* 0x000e620008000a00 */
[----:B------:R-:W2:Y:S01]  /*0030*/  LDCU.128 UR8, c[0x0][0x3a0] ;  /* 0x00007400ff0877ac */ /* 0x000ea20008000c00 */
[----:B------:R-:W3:Y:S01]  /*0040*/  LDCU.64 UR14, c[0x0][0x398] ;  /* 0x00007300ff0e77ac */ /* 0x000ee20008000a00 */
[----:B------:R-:W4:Y:S01]  /*0050*/  LDCU.64 UR18, c[0x0][0x358] ;  /* 0x00006b00ff1277ac */ /* 0x000f220008000a00 */
[----:B-1----:R-:W-:-:S04]  /*0060*/  USHF.L.U32 UR4, UR13, 0x7, URZ ;  /* 0x000000070d047899 */ /* 0x002fc800080006ff */
[----:B0-----:R-:W-:-:S04]  /*0070*/  UIMAD UR6, UR4, UR6, URZ ;  /* 0x00000006040672a4 */ /* 0x001fc8000f8e02ff */
[----:B------:R-:W-:Y:S02]  /*0080*/  UIADD3 UR5, UPT, UPT, -UR6, UR12, URZ ;  /* 0x0000000c06057290 */ /* 0x000fe4000fffe1ff */
[----:B------:R-:W-:Y:S02]  /*0090*/  UIMAD.WIDE UR6, UR6, 0x8, URZ ;  /* 0x00000008060678a5 */ /* 0x000fe4000f8e02ff */
[----:B------:R-:W-:Y:S02]  /*00a0*/  UISETP.LT.AND UP4, UPT, UR4, UR5, UPT ;  /* 0x000000050400728c */ /* 0x000fe4000bf81270 */
[----:B------:R-:W-:Y:S02]  /*00b0*/  UISETP.GT.AND UP0, UPT, UR4, UR5, UPT ;  /* 0x000000050400728c */ /* 0x000fe4000bf04270 */
[----:B--2---:R-:W-:Y:S02]  /*00c0*/  UIADD3 UR12, UP1, UPT, UR6, UR8, URZ ;  /* 0x00000008060c7290 */ /* 0x004fe4000ff3e0ff */
[----:B------:R-:W-:-:S02]  /*00d0*/  UIADD3 UR20, UP2, UPT, UR6, UR10, URZ ;  /* 0x0000000a06147290 */ /* 0x000fc4000ff5e0ff */
[----:B------:R-:W-:Y:S02]  /*00e0*/  USEL UR4, UR4, UR5, UP4 ;  /* 0x0000000504047287 */ /* 0x000fe4000a000000 */
[----:B------:R-:W-:Y:S01]  /*00f0*/  UIADD3.X UR5, UPT, UPT, UR7, UR9, URZ, UP1, !UPT ;  /* 0x0000000907057290 */ /* 0x000fe20008ffe4ff */
[----:B------:R-:W-:Y:S01]  /*0100*/  MOV R4, UR12 ;  /* 0x0000000c00047c02 */ /* 0x000fe20008000f00 */
[----:B------:R-:W-:Y:S01]  /*0110*/  UIADD3.X UR21, UPT, UPT, UR7, UR11, URZ, UP2, !UPT ;  /* 0x0000000b07157290 */ /* 0x000fe200097fe4ff */
[----:B------:R-:W-:Y:S01]  /*0120*/  MOV R2, UR20 ;  /* 0x0000001400027c02 */ /* 0x000fe20008000f00 */
[----:B---3--:R-:W-:Y:S02]  /*0130*/  UIADD3 UR16, UP3, UPT, UR6, UR14, URZ ;  /* 0x0000000e06107290 */ /* 0x008fe4000ff7e0ff */
[----:B------:R-:W-:Y:S02]  /*0140*/  IMAD.U32 R5, RZ, RZ, UR5 ;  /* 0x00000005ff057e24 */ /* 0x000fe4000f8e00ff */
[----:B------:R-:W-:Y:S01]  /*0150*/  MOV R3, UR21 ;  /* 0x0000001500037c02 */ /* 0x000fe20008000f00 */
[----:B------:R-:W-:Y:S01]  /*0160*/  UIADD3.X UR17, UPT, UPT, UR7, UR15, URZ, UP3, !UPT ;  /* 0x0000000f07117290 */ /* 0x000fe20009ffe4ff */
[----:B----4-:R-:W-:Y:S11]  /*0170*/  BRA.U UP0, `(.L_x_408) ;  /* 0x0000000900947547 */ /* 0x010ff6000b800000 */
[----:B------:R-:W-:-:S06]  /*0180*/  UISETP.GE.AND UP0, UPT, UR13, 0x1, UPT ;  /* 0x000000010d00788c */ /* 0x000fcc000bf06270 */
[----:B------:R-:W-:-:S13]  /*0190*/  PLOP3.LUT P0, PT, PT, PT, UP0, 0x80, 0x8 ;  /* 0x000000000008781c */ /* 0x000fda0003f0f008 */
[----:B------:R-:W-:Y:S05]  /*01a0*/  @!P0 EXIT ;  /* 0x000000000000894d */ /* 0x000fea0003800000 */
[----:B------:R-:W0:Y:S01]  /*01b0*/  S2R R13, SR_TID.X ;  /* 0x00000000000d7919 */ /* 0x000e220000002100 */
[----:B------:R-:W-:Y:S01]  /*01c0*/  UISETP.GE.U32.AND UP0, UPT, UR13, 0x8, UPT ;  /* 0x000000080d00788c */ /* 0x000fe2000bf06070 */
[----:B------:R-:W-:-:S08]  /*01d0*/  UMOV UR4, URZ ;  /* 0x000000ff00047c82 */ /* 0x000fd00008000000 */
[----:B------:R-:W-:Y:S05]  /*01e0*/  BRA.U !UP0, `(.L_x_409) ;  /* 0x0000000508447547 */ /* 0x000fea000b800000 */
[----:B------:R-:W1:Y:S01]  /*01f0*/  LDC.64 R6, c[0x0][0x398] ;  /* 0x0000e600ff067b82 */ /* 0x000e620000000a00 */
[----:B------:R-:W-:Y:S01]  /*0200*/  UMOV UR12, UR6 ;  /* 0x00000006000c7c82 */ /* 0x000fe20008000000 */
[----:B------:R-:W-:Y:S01]  /*0210*/  ULOP3.LUT UR4, UR13, 0x7ffffff8, URZ, 0xc0, !UPT ;  /* 0x7ffffff80d047892 */ /* 0x000fe2000f8ec0ff */
[----:B0-----:R-:W-:Y:S01]  /*0220*/  VIADD R0, R13, 0x80 ;  /* 0x000000800d007836 */ /* 0x001fe20000000000 */
[----:B------:R-:W-:Y:S01]  /*0230*/  UIADD3 UR5, UP0, UPT, UR12, 0xc00, URZ ;  /* 0x00000c000c057890 */ /* 0x000fe2000ff1e0ff */
[----:B------:R-:W0:Y:S03]  /*0240*/  LDCU.64 UR20, c[0x0][0x390] ;  /* 0x00007200ff1477ac */ /* 0x000e260008000a00 */
[----:B------:R-:W2:Y:S01]  /*0250*/  LDC.64 R8, c[0x0][0x3a8] ;  /* 0x0000ea00ff087b82 */ /* 0x000ea20000000a00 */
[----:B------:R-:W-:Y:S02]  /*0260*/  UIADD3 UR8, UP1, UPT, UR5, UR8, URZ ;  /* 0x0000000805087290 */ /* 0x000fe4000ff3e0ff */
[----:B------:R-:W-:-:S02]  /*0270*/  UIADD3 UR10, UP2, UPT, UR5, UR10, URZ ;  /* 0x0000000a050a7290 */ /* 0x000fc4000ff5e0ff */
[----:B------:R-:W-:-:S03]  /*0280*/  UIADD3.X UR6, UPT, UPT, URZ, UR7, URZ, UP0, !UPT ;  /* 0x00000007ff067290 */ /* 0x000fc600087fe4ff */
[----:B------:R-:W3:Y:S01]  /*0290*/  LDC.64 R10, c[0x0][0x3a0] ;  /* 0x0000e800ff0a7b82 */ /* 0x000ee20000000a00 */
[----:B------:R-:W-:Y:S02]  /*02a0*/  UIADD3 UR5, UP0, UPT, UR5, UR14, URZ ;  /* 0x0000000e05057290 */ /* 0x000fe4000ff1e0ff */
[----:B------:R-:W-:Y:S02]  /*02b0*/  UIADD3.X UR9, UPT, UPT, UR6, UR9, URZ, UP1, !UPT ;  /* 0x0000000906097290 */ /* 0x000fe40008ffe4ff */
[----:B------:R-:W-:Y:S01]  /*02c0*/  UIADD3.X UR11, UPT, UPT, UR6, UR11, URZ, UP2, !UPT ;  /* 0x0000000b060b7290 */ /* 0x000fe200097fe4ff */
[----:B------:R-:W4:Y:S01]  /*02d0*/  LDCU.64 UR22, c[0x0][0x388] ;  /* 0x00007100ff1677ac */ /* 0x000f220008000a00 */
[C---:B-1----:R-:W-:Y:S01]  /*02e0*/  IMAD.WIDE.U32 R6, R13.reuse, 0x8, R6 ;  /* 0x000000080d067825 */ /* 0x042fe200078e0006 */
[----:B------:R-:W-:Y:S02]  /*02f0*/  UIADD3.X UR6, UPT, UPT, UR6, UR15, URZ, UP0, !UPT ;  /* 0x0000000f06067290 */ /* 0x000fe400087fe4ff */
[----:B------:R-:W-:Y:S01]  /*0300*/  UIADD3 UR13, UPT, UPT, -UR4, URZ, URZ ;  /* 0x000000ff040d7290 */ /* 0x000fe2000fffe1ff */
[----:B--2---:R-:W-:-:S04]  /*0310*/  IMAD.WIDE.U32 R8, R13, 0x8, R8 ;  /* 0x000000080d087825 */ /* 0x004fc800078e0008 */
[----:B0--34-:R-:W-:-:S07]  /*0320*/  IMAD.WIDE.U32 R10, R13, 0x8, R10 ;  /* 0x000000080d0a7825 */ /* 0x019fce00078e000a */
.L_x_410:
        /* <DEDUP_REMOVED lines=53> */
[----:B------:R-:W-:Y:S01]  /*0680*/  IADD3 R0, PT, PT, R0, 0x400, RZ ;  /* 0x0000040000007810 */ /* 0x000fe20007ffe0ff */
[----:B------:R-:W-:-:S02]  /*0690*/  UIADD3 UR13, UPT, UPT, UR13, 0x8, URZ ;  /* 0x000000080d0d7890 */ /* 0x000fc4000fffe0ff */
[----:B------:R-:W-:Y:S02]  /*06a0*/  UIADD3.X UR7, UPT, UPT, URZ, UR7, URZ, UP0, !UPT ;  /* 0x00000007ff077290 */ /* 0x000fe400087fe4ff */
[----:B------:R-:W-:Y:S01]  /*06b0*/  UISETP.NE.AND UP0, UPT, UR13, URZ, UPT ;  /* 0x000000ff0d00728c */ /* 0x000fe2000bf05270 */
[----:B--2---:R-:W-:-:S08]  /*06c0*/  DMUL R24, R24, UR20 ;  /* 0x0000001418187c28 */ /* 0x004fd00008000000 */
[----:B----4-:R-:W-:-:S07]  /*06d0*/  DFMA R20, R20, UR22, R24 ;  /* 0x0000001614147c2b */ /* 0x010fce0008000018 */
[----:B------:R3:W-:Y:S01]  /*06e0*/  STG.E.64 desc[UR18][R16.64+0xc00], R20 ;  /* 0x000c001410007986 */ /* 0x0007e2000c101b12 */
[----:B------:R-:W-:Y:S05]  /*06f0*/  BRA.U UP0, `(.L_x_410) ;  /* 0xfffffffd000c7547 */ /* 0x000fea000b83ffff */
.L_x_409:
[----:B------:R-:W1:Y:S02]  /*0700*/  LDC R0, c[0x0][0x384] ;  /* 0x0000e100ff007b82 */ /* 0x000e640000000800 */
[----:B-1----:R-:W-:-:S04]  /*0710*/  LOP3.LUT R6, R0, 0x7, RZ, 0xc0, !PT ;  /* 0x0000000700067812 */ /* 0x002fc800078ec0ff */
[----:B------:R-:W-:-:S13]  /*0720*/  ISETP.NE.AND P0, PT, R6, RZ, PT ;  /* 0x000000ff0600720c */ /* 0x000fda0003f05270 */
[----:B------:R-:W-:Y:S05]  /*0730*/  @!P0 EXIT ;  /* 0x000000000000894d */ /* 0x000fea0003800000 */
[----:B------:R-:W1:Y:S01]  /*0740*/  S2R R10, SR_TID.X ;  /* 0x00000000000a7919 */ /* 0x000e620000002100 */
[----:B------:R-:W-:Y:S02]  /*0750*/  ISETP.GE.U32.AND P0, PT, R6, 0x4, PT ;  /* 0x000000040600780c */ /* 0x000fe40003f06070 */
[----:B------:R-:W-:-:S04]  /*0760*/  LOP3.LUT R11, R0, 0x3, RZ, 0xc0, !PT ;  /* 0x00000003000b7812 */ /* 0x000fc800078ec0ff */
[----:B------:R-:W-:-:S07]  /*0770*/  ISETP.NE.AND P1, PT, R11, RZ, PT ;  /* 0x000000ff0b00720c */ /* 0x000fce0003f25270 */
[----:B------:R-:W-:Y:S06]  /*0780*/  @!P0 BRA `(.L_x_411) ;  /* 0x0000000000748947 */ /* 0x000fec0003800000 */
[----:B---3--:R-:W-:Y:S01]  /*0790*/  IMAD.U32 R17, RZ, RZ, UR4 ;  /* 0x00000004ff117e24 */ /* 0x008fe2000f8e00ff */
[----:B------:R-:W2:Y:S04]  /*07a0*/  LDCU.64 UR6, c[0x0][0x390] ;  /* 0x00007200ff0677ac */ /* 0x000ea80008000a00 */
[----:B-1----:R-:W-:Y:S01]  /*07b0*/  LEA R17, R17, R10, 0x7 ;  /* 0x0000000a11117211 */ /* 0x002fe200078e38ff */
[----:B------:R-:W1:Y:S04]  /*07c0*/  LDCU.64 UR8, c[0x0][0x388] ;  /* 0x00007100ff0877ac */ /* 0x000e680008000a00 */
[----:B------:R-:W-:-:S05]  /*07d0*/  IMAD.WIDE R8, R17, 0x8, R2 ;  /* 0x0000000811087825 */ /* 0x000fca00078e0202 */
[----:B------:R-:W2:Y:S01]  /*07e0*/  LDG.E.64 R14, desc[UR18][R8.64] ;  /* 0x00000012080e7981 */ /* 0x000ea2000c1e1b00 */
[----:B------:R-:W-:-:S05]  /*07f0*/  IMAD.WIDE R6, R17, 0x8, R4 ;  /* 0x0000000811067825 */ /* 0x000fca00078e0204 */
[----:B0-----:R-:W1:Y:S01]  /*0800*/  LDG.E.64 R12, desc[UR18][R6.64] ;  /* 0x00000012060c7981 */ /* 0x001e62000c1e1b00 */
[----:B------:R-:W-:Y:S01]  /*0810*/  IMAD.MOV.U32 R16, RZ, RZ, 0x8 ;  /* 0x00000008ff107424 */ /* 0x000fe200078e00ff */
[----:B--2---:R-:W-:-:S08]  /*0820*/  DMUL R14, R14, UR6 ;  /* 0x000000060e0e7c28 */ /* 0x004fd00008000000 */
[----:B-1----:R-:W-:Y:S01]  /*0830*/  DFMA R14, R12, UR8, R14 ;  /* 0x000000080c0e7c2b */ /* 0x002fe2000800000e */
[----:B------:R-:W-:-:S06]  /*0840*/  IMAD.WIDE R12, R17, R16, UR16 ;  /* 0x00000010110c7e25 */ /* 0x000fcc000f8e0210 */
[----:B------:R0:W-:Y:S04]  /*0850*/  STG.E.64 desc[UR18][R12.64], R14 ;  /* 0x0000000e0c007986 */ /* 0x0001e8000c101b12 */
[----:B------:R-:W2:Y:S04]  /*0860*/  LDG.E.64 R18, desc[UR18][R8.64+0x400] ;  /* 0x0004001208127981 */ /* 0x000ea8000c1e1b00 */
[----:B------:R-:W3:Y:S01]  /*0870*/  LDG.E.64 R16, desc[UR18][R6.64+0x400] ;  /* 0x0004001206107981 */ /* 0x000ee2000c1e1b00 */
[----:B--2---:R-:W-:-:S08]  /*0880*/  DMUL R18, R18, UR6 ;  /* 0x0000000612127c28 */ /* 0x004fd00008000000 */
[----:B---3--:R-:W-:-:S07]  /*0890*/  DFMA R16, R16, UR8, R18 ;  /* 0x0000000810107c2b */ /* 0x008fce0008000012 */
[----:B------:R2:W-:Y:S04]  /*08a0*/  STG.E.64 desc[UR18][R12.64+0x400], R16 ;  /* 0x000400100c007986 */ /* 0x0005e8000c101b12 */
[----:B------:R-:W3:Y:S04]  /*08b0*/  LDG.E.64 R20, desc[UR18][R8.64+0x800] ;  /* 0x0008001208147981 */ /* 0x000ee8000c1e1b00 */
[----:B------:R-:W4:Y:S01]  /*08c0*/  LDG.E.64 R18, desc[UR18][R6.64+0x800] ;  /* 0x0008001206127981 */ /* 0x000f22000c1e1b00 */
[----:B---3--:R-:W-:-:S08]  /*08d0*/  DMUL R20, R20, UR6 ;  /* 0x0000000614147c28 */ /* 0x008fd00008000000 */
[----:B----4-:R-:W-:-:S07]  /*08e0*/  DFMA R18, R18, UR8, R20 ;  /* 0x0000000812127c2b */ /* 0x010fce0008000014 */
[----:B------:R2:W-:Y:S04]  /*08f0*/  STG.E.64 desc[UR18][R12.64+0x800], R18 ;  /* 0x000800120c007986 */ /* 0x0005e8000c101b12 */
[----:B------:R-:W3:Y:S04]  /*0900*/  LDG.E.64 R20, desc[UR18][R8.64+0xc00] ;  /* 0x000c001208147981 */ /* 0x000ee8000c1e1b00 */
[----:B0-----:R-:W4:Y:S01]  /*0910*/  LDG.E.64 R14, desc[UR18][R6.64+0xc00] ;  /* 0x000c0012060e7981 */ /* 0x001f22000c1e1b00 */
[----:B------:R-:W-:Y:S01]  /*0920*/  UIADD3 UR4, UPT, UPT, UR4, 0x4, URZ ;  /* 0x0000000404047890 */ /* 0x000fe2000fffe0ff */
[----:B---3--:R-:W-:-:S08]  /*0930*/  DMUL R20, R20, UR6 ;  /* 0x0000000614147c28 */ /* 0x008fd00008000000 */
[----:B----4-:R-:W-:-:S07]  /*0940*/  DFMA R14, R14, UR8, R20 ;  /* 0x000000080e0e7c2b */ /* 0x010fce0008000014 */
[----:B------:R2:W-:Y:S04]  /*0950*/  STG.E.64 desc[UR18][R12.64+0xc00], R14 ;  /* 0x000c000e0c007986 */ /* 0x0005e8000c101b12 */
.L_x_411:
[----:B------:R-:W-:Y:S05]  /*0960*/  @!P1 EXIT ;  /* 0x000000000000994d */ /* 0x000fea0003800000 */
[----:B------:R-:W-:Y:S02]  /*0970*/  ISETP.NE.AND P0, PT, R11, 0x1, PT ;  /* 0x000000010b00780c */ /* 0x000fe40003f05270 */
[----:B------:R-:W-:-:S04]  /*0980*/  LOP3.LUT R0, R0, 0x1, RZ, 0xc0, !PT ;  /* 0x0000000100007812 */ /* 0x000fc800078ec0ff */
[----:B------:R-:W-:-:S07]  /*0990*/  ISETP.NE.U32.AND P1, PT, R0, 0x1, PT ;  /* 0x000000010000780c */ /* 0x000fce0003f25070 */
[----:B------:R-:W-:Y:S06]  /*09a0*/  @!P0 BRA `(.L_x_412) ;  /* 0x00000000004c8947 */ /* 0x000fec0003800000 */
[----:B--23--:R-:W-:Y:S01]  /*09b0*/  MOV R19, UR4 ;  /* 0x0000000400137c02 */ /* 0x00cfe20008000f00 */
[----:B------:R-:W2:Y:S04]  /*09c0*/  LDCU.64 UR6, c[0x0][0x390] ;  /* 0x00007200ff0677ac */ /* 0x000ea80008000a00 */
[----:B-1----:R-:W-:Y:S01]  /*09d0*/  IMAD R19, R19, 0x80, R10 ;  /* 0x0000008013137824 */ /* 0x002fe200078e020a */
[----:B------:R-:W1:Y:S03]  /*09e0*/  LDCU.64 UR8, c[0x0][0x388] ;  /* 0x00007100ff0877ac */ /* 0x000e660008000a00 */
[----:B------:R-:W-:-:S05]  /*09f0*/  IMAD.WIDE R16, R19, 0x8, R2 ;  /* 0x0000000813107825 */ /* 0x000fca00078e0202 */
[----:B------:R-:W2:Y:S01]  /*0a00*/  LDG.E.64 R8, desc[UR18][R16.64] ;  /* 0x0000001210087981 */ /* 0x000ea2000c1e1b00 */
[----:B------:R-:W-:-:S05]  /*0a10*/  IMAD.WIDE R14, R19, 0x8, R4 ;  /* 0x00000008130e7825 */ /* 0x000fca00078e0204 */
[----:B------:R-:W1:Y:S01]  /*0a20*/  LDG.E.64 R6, desc[UR18][R14.64] ;  /* 0x000000120e067981 */ /* 0x000e62000c1e1b00 */
[----:B------:R-:W-:-:S05]  /*0a30*/  MOV R18, 0x8 ;  /* 0x0000000800127802 */ /* 0x000fca0000000f00 */
[----:B------:R-:W-:Y:S01]  /*0a40*/  IMAD.WIDE R18, R19, R18, UR16 ;  /* 0x0000001013127e25 */ /* 0x000fe2000f8e0212 */
[----:B--2---:R-:W-:-:S08]  /*0a50*/  DMUL R8, R8, UR6 ;  /* 0x0000000608087c28 */ /* 0x004fd00008000000 */
[----:B-1----:R-:W-:-:S07]  /*0a60*/  DFMA R6, R6, UR8, R8 ;  /* 0x0000000806067c2b */ /* 0x002fce0008000008 */
[----:B------:R4:W-:Y:S04]  /*0a70*/  STG.E.64 desc[UR18][R18.64], R6 ;  /* 0x0000000612007986 */ /* 0x0009e8000c101b12 */
[----:B0-----:R-:W2:Y:S04]  /*0a80*/  LDG.E.64 R12, desc[UR18][R16.64+0x400] ;  /* 0x00040012100c7981 */ /* 0x001ea8000c1e1b00 */
[----:B------:R-:W3:Y:S01]  /*0a90*/  LDG.E.64 R8, desc[UR18][R14.64+0x400] ;  /* 0x000400120e087981 */ /* 0x000ee2000c1e1b00 */
[----:B------:R-:W-:Y:S01]  /*0aa0*/  UIADD3 UR4, UPT, UPT, UR4, 0x2, URZ ;  /* 0x0000000204047890 */ /* 0x000fe2000fffe0ff */
[----:B--2---:R-:W-:-:S08]  /*0ab0*/  DMUL R12, R12, UR6 ;  /* 0x000000060c0c7c28 */ /* 0x004fd00008000000 */
[----:B---3--:R-:W-:-:S07]  /*0ac0*/  DFMA R8, R8, UR8, R12 ;  /* 0x0000000808087c2b */ /* 0x008fce000800000c */
[----:B------:R4:W-:Y:S04]  /*0ad0*/  STG.E.64 desc[UR18][R18.64+0x400], R8 ;  /* 0x0004000812007986 */ /* 0x0009e8000c101b12 */
.L_x_412:
[----:B------:R-:W-:Y:S05]  /*0ae0*/  @P1 EXIT ;  /* 0x000000000000194d */ /* 0x000fea0003800000 */
[----:B----4-:R-:W-:Y:S01]  /*0af0*/  IMAD.U32 R9, RZ, RZ, UR4 ;  /* 0x00000004ff097e24 */ /* 0x010fe2000f8e00ff */
[----:B------:R-:W4:Y:S04]  /*0b00*/  LDCU.64 UR4, c[0x0][0x390] ;  /* 0x00007200ff0477ac */ /* 0x000f280008000a00 */
[----:B-1----:R-:W-:Y:S01]  /*0b10*/  LEA R9, R9, R10, 0x7 ;  /* 0x0000000a09097211 */ /* 0x002fe200078e38ff */
[----:B------:R-:W1:Y:S04]  /*0b20*/  LDCU.64 UR6, c[0x0][0x388] ;  /* 0x00007100ff0677ac */ /* 0x000e680008000a00 */
[----:B------:R-:W-:-:S04]  /*0b30*/  IMAD.WIDE R2, R9, 0x8, R2 ;  /* 0x0000000809027825 */ /* 0x000fc800078e0202 */
[----:B------:R-:W-:Y:S02]  /*0b40*/  IMAD.WIDE R4, R9, 0x8, R4 ;  /* 0x0000000809047825 */ /* 0x000fe400078e0204 */
[----:B------:R-:W4:Y:S04]  /*0b50*/  LDG.E.64 R2, desc[UR18][R2.64] ;  /* 0x0000001202027981 */ /* 0x000f28000c1e1b00 */
[----:B------:R-:W1:Y:S01]  /*0b60*/  LDG.E.64 R4, desc[UR18][R4.64] ;  /* 0x0000001204047981 */ /* 0x000e62000c1e1b00 */
[----:B------:R-:W-:-:S04]  /*0b70*/  IMAD.MOV.U32 R8, RZ, RZ, 0x8 ;  /* 0x00000008ff087424 */ /* 0x000fc800078e00ff */
[----:B------:R-:W-:Y:S01]  /*0b80*/  IMAD.WIDE R8, R9, R8, UR16 ;  /* 0x0000001009087e25 */ /* 0x000fe2000f8e0208 */
[----:B----4-:R-:W-:-:S08]  /*0b90*/  DMUL R6, R2, UR4 ;  /* 0x0000000402067c28 */ /* 0x010fd00008000000 */
[----:B-1----:R-:W-:-:S07]  /*0ba0*/  DFMA R6, R4, UR6, R6 ;  /* 0x0000000604067c2b */ /* 0x002fce0008000006 */
[----:B------:R-:W-:Y:S01]  /*0bb0*/  STG.E.64 desc[UR18][R8.64], R6 ;  /* 0x0000000608007986 */ /* 0x000fe2000c101b12 */
[----:B------:R-:W-:Y:S05]  /*0bc0*/  EXIT ;  /* 0x000000000000794d */ /* 0x000fea0003800000 */
.L_x_408:
[----:B------:R-:W0:Y:S02]  /*0bd0*/  LDC R6, c[0x0][0x384] ;  /* 0x0000e100ff067b82 */ /* 0x000e240000000800 */
[----:B0-----:R-:W-:-:S13]  /*0be0*/  ISETP.GE.AND P0, PT, R6, 0x1, PT ;  /* 0x000000010600780c */ /* 0x001fda0003f06270 */
[----:B------:R-:W-:Y:S05]  /*0bf0*/  @!P0 EXIT ;  /* 0x000000000000894d */ /* 0x000fea0003800000 */
[----:B------:R-:W0:Y:S01]  /*0c00*/  S2R R0, SR_TID.X ;  /* 0x0000000000007919 */ /* 0x000e220000002100 */
[C---:B------:R-:W-:Y:S02]  /*0c10*/  ISETP.GE.U32.AND P0, PT, R6.reuse, 0x8, PT ;  /* 0x000000080600780c */ /* 0x040fe40003f06070 */
[----:B------:R-:W-:Y:S02]  /*0c20*/  LOP3.LUT R12, R6, 0x7, RZ, 0xc0, !PT ;  /* 0x00000007060c7812 */ /* 0x000fe400078ec0ff */
[----:B------:R-:W-:-:S09]  /*0c30*/  MOV R11, RZ ;  /* 0x000000ff000b7202 */ /* 0x000fd20000000f00 */
[----:B------:R-:W-:Y:S05]  /*0c40*/  @!P0 BRA `(.L_x_413) ;  /* 0x0000000400608947 */ /* 0x000fea0003800000 */
[----:B------:R-:W-:Y:S01]  /*0c50*/  LOP3.LUT R11, R6, 0x7ffffff8, RZ, 0xc0, !PT ;  /* 0x7ffffff8060b7812 */ /* 0x000fe200078ec0ff */
[----:B------:R-:W-:Y:S01]  /*0c60*/  IMAD.MOV.U32 R10, RZ, RZ, RZ ;  /* 0x000000ffff0a7224 */ /* 0x000fe200078e00ff */
[----:B------:R-:W1:Y:S01]  /*0c70*/  LDCU.64 UR6, c[0x0][0x390] ;  /* 0x00007200ff0677ac */ /* 0x000e620008000a00 */
[----:B------:R-:W2:Y:S05]  /*0c80*/  LDCU.64 UR8, c[0x0][0x388] ;  /* 0x00007100ff0877ac */ /* 0x000eaa0008000a00 */
.L_x_416:
[----:B0-----:R-:W-:-:S04]  /*0c90*/  LEA R13, R10, R0, 0x7 ;  /* 0x000000000a0d7211 */ /* 0x001fc800078e38ff */
[----:B------:R-:W-:-:S13]  /*0ca0*/  ISETP.GE.AND P0, PT, R13, UR4, PT ;  /* 0x000000040d007c0c */ /* 0x000fda000bf06270 */
[C---:B------:R-:W-:Y:S01]  /*0cb0*/  @!P0 IMAD.WIDE.U32 R6, R13.reuse, 0x8, R2 ;  /* 0x000000080d068825 */ /* 0x040fe200078e0002 */
[----:B------:R-:W0:Y:S03]  /*0cc0*/  @!P0 LDC.64 R14, c[0x0][0x390] ;  /* 0x0000e400ff0e8b82 */ /* 0x000e260000000a00 */
[C---:B------:R-:W-:Y:S02]  /*0cd0*/  @!P0 IMAD.WIDE.U32 R8, R13.reuse, 0x8, R4 ;  /* 0x000000080d088825 */ /* 0x040fe400078e0004 */
[----:B------:R-:W0:Y:S03]  /*0ce0*/  @!P0 LDG.E.64 R6, desc[UR18][R6.64] ;  /* 0x0000001206068981 */ /* 0x000e26000c1e1b00 */
[----:B------:R-:W3:Y:S01]  /*0cf0*/  @!P0 LDC.64 R24, c[0x0][0x388] ;  /* 0x0000e200ff188b82 */ /* 0x000ee20000000a00 */
[----:B------:R-:W3:Y:S01]  /*0d00*/  @!P0 LDG.E.64 R8, desc[UR18][R8.64] ;  /* 0x0000001208088981 */ /* 0x000ee2000c1e1b00 */
[----:B------:R-:W-:Y:S01]  /*0d10*/  VIADD R19, R13, 0x80 ;  /* 0x000000800d137836 */ /* 0x000fe20000000000 */
[----:B------:R-:W-:-:S04]  /*0d20*/  MOV R26, 0x8 ;  /* 0x00000008001a7802 */ /* 0x000fc80000000f00 */
[----:B------:R-:W-:Y:S01]  /*0d30*/  ISETP.GE.AND P1, PT, R19, UR4, PT ;  /* 0x0000000413007c0c */ /* 0x000fe2000bf26270 */
[----:B------:R-:W-:-:S12]  /*0d40*/  @!P0 IMAD.WIDE.U32 R26, R13, R26, UR16 ;  /* 0x000000100d1a8e25 */ /* 0x000fd8000f8e001a */
[----:B------:R-:W4:Y:S08]  /*0d50*/  @!P1 LDC.64 R22, c[0x0][0x390] ;  /* 0x0000e400ff169b82 */ /* 0x000f300000000a00 */
[----:B------:R-:W5:Y:S01]  /*0d60*/  @!P1 LDC.64 R16, c[0x0][0x388] ;  /* 0x0000e200ff109b82 */ /* 0x000f620000000a00 */
[----:B0-----:R-:W-:Y:S01]  /*0d70*/  @!P0 DMUL R14, R6, R14 ;  /* 0x0000000e060e8228 */ /* 0x001fe20000000000 */
[----:B------:R-:W-:-:S07]  /*0d80*/  IMAD.WIDE R6, R19, 0x8, R2 ;  /* 0x0000000813067825 */ /* 0x000fce00078e0202 */
[----:B---3--:R-:W-:Y:S01]  /*0d90*/  @!P0 DFMA R24, R8, R24, R14 ;  /* 0x000000180818822b */ /* 0x008fe2000000000e */
[----:B------:R-:W-:-:S06]  /*0da0*/  IMAD.WIDE R8, R19, 0x8, R4 ;  /* 0x0000000813087825 */ /* 0x000fcc00078e0204 */
[----:B------:R0:W-:Y:S04]  /*0db0*/  @!P0 STG.E.64 desc[UR18][R26.64], R24 ;  /* 0x000000181a008986 */ /* 0x0001e8000c101b12 */
[----:B------:R-:W4:Y:S04]  /*0dc0*/  @!P1 LDG.E.64 R20, desc[UR18][R6.64] ;  /* 0x0000001206149981 */ /* 0x000f28000c1e1b00 */
[----:B------:R-:W5:Y:S01]  /*0dd0*/  @!P1 LDG.E.64 R14, desc[UR18][R8.64] ;  /* 0x00000012080e9981 */ /* 0x000f62000c1e1b00 */
[----:B------:R-:W-:-:S05]  /*0de0*/  VIADD R18, R13, 0x100 ;  /* 0x000001000d127836 */ /* 0x000fca0000000000 */
[----:B------:R-:W-:Y:S02]  /*0df0*/  ISETP.GE.AND P0, PT, R18, UR4, PT ;  /* 0x0000000412007c0c */ /* 0x000fe4000bf06270 */
[----:B------:R-:W-:Y:S01]  /*0e00*/  MOV R18, 0x8 ;  /* 0x0000000800127802 */ /* 0x000fe20000000f00 */
[----:B----4-:R-:W-:-:S10]  /*0e10*/  @!P1 DMUL R20, R20, R22 ;  /* 0x0000001614149228 */ /* 0x010fd40000000000 */
[----:B------:R-:W3:Y:S01]  /*0e20*/  @!P0 LDC.64 R22, c[0x0][0x390] ;  /* 0x0000e400ff168b82 */ /* 0x000ee20000000a00 */
[----:B-----5:R-:W-:Y:S01]  /*0e30*/  @!P1 DFMA R28, R14, R16, R20 ;  /* 0x000000100e1c922b */ /* 0x020fe20000000014 */
[----:B------:R-:W-:-:S06]  /*0e40*/  IMAD.WIDE R14, R19, R18, UR16 ;  /* 0x00000010130e7e25 */ /* 0x000fcc000f8e0212 */
[----:B------:R-:W4:Y:S01]  /*0e50*/  @!P0 LDC.64 R18, c[0x0][0x388] ;  /* 0x0000e200ff128b82 */ /* 0x000f220000000a00 */
[----:B------:R-:W-:Y:S04]  /*0e60*/  @!P1 STG.E.64 desc[UR18][R14.64], R28 ;  /* 0x0000001c0e009986 */ /* 0x000fe8000c101b12 */
[----:B------:R-:W3:Y:S04]  /*0e70*/  @!P0 LDG.E.64 R20, desc[UR18][R6.64+0x400] ;  /* 0x0004001206148981 */ /* 0x000ee8000c1e1b00 */
[----:B------:R-:W4:Y:S01]  /*0e80*/  @!P0 LDG.E.64 R16, desc[UR18][R8.64+0x400] ;  /* 0x0004001208108981 */ /* 0x000f22000c1e1b00 */
[----:B0-----:R-:W-:-:S05]  /*0e90*/  VIADD R24, R13, 0x180 ;  /* 0x000001800d187836 */ /* 0x001fca0000000000 */
[----:B------:R-:W-:Y:S01]  /*0ea0*/  ISETP.GE.AND P1, PT, R24, UR4, PT ;  /* 0x0000000418007c0c */ /* 0x000fe2000bf26270 */
[----:B---3--:R-:W-:-:S12]  /*0eb0*/  @!P0 DMUL R20, R20, R22 ;  /* 0x0000001614148228 */ /* 0x008fd80000000000 */
[----:B------:R-:W0:Y:S01]  /*0ec0*/  @!P1 LDC.64 R22, c[0x0][0x390] ;  /* 0x0000e400ff169b82 */ /* 0x000e220000000a00 */
[----:B----4-:R-:W-:-:S07]  /*0ed0*/  @!P0 DFMA R24, R16, R18, R20 ;  /* 0x000000121018822b */ /* 0x010fce0000000014 */
[----:B------:R-:W3:Y:S01]  /*0ee0*/  @!P1 LDC.64 R18, c[0x0][0x388] ;  /* 0x0000e200ff129b82 */ /* 0x000ee20000000a00 */
[----:B------:R4:W-:Y:S04]  /*0ef0*/  @!P0 STG.E.64 desc[UR18][R14.64+0x400], R24 ;  /* 0x000400180e008986 */ /* 0x0009e8000c101b12 */
[----:B------:R-:W0:Y:S04]  /*0f00*/  @!P1 LDG.E.64 R20, desc[UR18][R6.64+0x800] ;  /* 0x0008001206149981 */ /* 0x000e28000c1e1b00 */
[----:B------:R-:W3:Y:S01]  /*0f10*/  @!P1 LDG.E.64 R16, desc[UR18][R8.64+0x800] ;  /* 0x0008001208109981 */ /* 0x000ee2000c1e1b00 */
[----:B------:R-:W-:-:S04]  /*0f20*/  IADD3 R26, PT, PT, R13, 0x200, RZ ;  /* 0x000002000d1a7810 */ /* 0x000fc80007ffe0ff */
[----:B------:R-:W-:Y:S01]  /*0f30*/  ISETP.GE.AND P0, PT, R26, UR4, PT ;  /* 0x000000041a007c0c */ /* 0x000fe2000bf06270 */
[----:B0-----:R-:W-:-:S12]  /*0f40*/  @!P1 DMUL R20, R20, R22 ;  /* 0x0000001614149228 */ /* 0x001fd80000000000 */
[----:B------:R-:W0:Y:S01]  /*0f50*/  @!P0 LDC.64 R22, c[0x0][0x390] ;  /* 0x0000e400ff168b82 */ /* 0x000e220000000a00 */
[----:B---3--:R-:W-:-:S07]  /*0f60*/  @!P1 DFMA R26, R16, R18, R20 ;  /* 0x00000012101a922b */ /* 0x008fce0000000014 */
[----:B------:R-:W3:Y:S01]  /*0f70*/  @!P0 LDC.64 R18, c[0x0][0x388] ;  /* 0x0000e200ff128b82 */ /* 0x000ee20000000a00 */
[----:B------:R5:W-:Y:S04]  /*0f80*/  @!P1 STG.E.64 desc[UR18][R14.64+0x800], R26 ;  /* 0x0008001a0e009986 */ /* 0x000be8000c101b12 */
[----:B------:R-:W0:Y:S04]  /*0f90*/  @!P0 LDG.E.64 R20, desc[UR18][R6.64+0xc00] ;  /* 0x000c001206148981 */ /* 0x000e28000c1e1b00 */
[----:B------:R-:W3:Y:S01]  /*0fa0*/  @!P0 LDG.E.64 R16, desc[UR18][R8.64+0xc00] ;  /* 0x000c001208108981 */ /* 0x000ee2000c1e1b00 */
[----:B----4-:R-:W-:-:S05]  /*0fb0*/  VIADD R24, R13, 0x280 ;  /* 0x000002800d187836 */ /* 0x010fca0000000000 */
        /* <DEDUP_REMOVED lines=8> */
[----:B-----5:R-:W-:-:S04]  /*1040*/  IADD3 R26, PT, PT, R13, 0x300, RZ ;  /* 0x000003000d1a7810 */ /* 0x020fc80007ffe0ff */
[----:B------:R-:W-:-:S13]  /*1050*/  ISETP.GE.AND P0, PT, R26, UR4, PT ;  /* 0x000000041a007c0c */ /* 0x000fda000bf06270 */
[----:B----4-:R-:W4:Y:S01]  /*1060*/  @!P0 LDC.64 R24, c[0x0][0x390] ;  /* 0x0000e400ff188b82 */ /* 0x010f220000000a00 */
[----:B0-----:R-:W-:-:S08]  /*1070*/  @!P1 DMUL R20, R20, R22 ;  /* 0x0000001614149228 */ /* 0x001fd00000000000 */
[----:B---3--:R-:W-:Y:S01]  /*1080*/  @!P1 DFMA R20, R16, R18, R20 ;  /* 0x000000121014922b */ /* 0x008fe20000000014 */
[----:B------:R-:W0:Y:S06]  /*1090*/  @!P0 LDC.64 R18, c[0x0][0x388] ;  /* 0x0000e200ff128b82 */ /* 0x000e2c0000000a00 */
[----:B------:R3:W-:Y:S04]  /*10a0*/  @!P1 STG.E.64 desc[UR18][R14.64+0x1000], R20 ;  /* 0x001000140e009986 */ /* 0x0007e8000c101b12 */
[----:B------:R-:W4:Y:S04]  /*10b0*/  @!P0 LDG.E.64 R22, desc[UR18][R6.64+0x1400] ;  /* 0x0014001206168981 */ /* 0x000f28000c1e1b00 */
[----:B------:R-:W0:Y:S01]  /*10c0*/  @!P0 LDG.E.64 R16, desc[UR18][R8.64+0x1400] ;  /* 0x0014001208108981 */ /* 0x000e22000c1e1b00 */
[----:B------:R-:W-:Y:S01]  /*10d0*/  VIADD R13, R13, 0x380 ;  /* 0x000003800d0d7836 */ /* 0x000fe20000000000 */
[----:B------:R-:W-:Y:S01]  /*10e0*/  IADD3 R10, PT, PT, R10, 0x8, RZ ;  /* 0x000000080a0a7810 */ /* 0x000fe20007ffe0ff */
[----:B------:R-:W-:Y:S03]  /*10f0*/  BSSY.RECONVERGENT B0, `(.L_x_414) ;  /* 0x000000c000007945 */ /* 0x000fe60003800200 */
[----:B------:R-:W-:Y:S01]  /*1100*/  ISETP.NE.AND P1, PT, R10, R11, PT ;  /* 0x0000000b0a00720c */ /* 0x000fe20003f25270 */
[----:B----4-:R-:W-:-:S08]  /*1110*/  @!P0 DMUL R22, R22, R24 ;  /* 0x0000001816168228 */ /* 0x010fd00000000000 */
[----:B0-----:R-:W-:-:S07]  /*1120*/  @!P0 DFMA R16, R16, R18, R22 ;  /* 0x000000121010822b */ /* 0x001fce0000000016 */
[----:B------:R3:W-:Y:S01]  /*1130*/  @!P0 STG.E.64 desc[UR18][R14.64+0x1400], R16 ;  /* 0x001400100e008986 */ /* 0x0007e2000c101b12 */
[----:B------:R-:W-:-:S13]  /*1140*/  ISETP.GE.AND P0, PT, R13, UR4, PT ;  /* 0x000000040d007c0c */ /* 0x000fda000bf06270 */
[----:B---3--:R-:W-:Y:S05]  /*1150*/  @P0 BRA `(.L_x_415) ;  /* 0x0000000000140947 */ /* 0x008fea0003800000 */
[----:B------:R-:W1:Y:S04]  /*1160*/  LDG.E.64 R6, desc[UR18][R6.64+0x1800] ;  /* 0x0018001206067981 */ /* 0x000e68000c1e1b00 */
[----:B------:R-:W2:Y:S01]  /*1170*/  LDG.E.64 R8, desc[UR18][R8.64+0x1800] ;  /* 0x0018001208087981 */ /* 0x000ea2000c1e1b00 */
[----:B-1----:R-:W-:-:S08]  /*1180*/  DMUL R16, R6, UR6 ;  /* 0x0000000606107c28 */ /* 0x002fd00008000000 */
[----:B--2---:R-:W-:-:S07]  /*1190*/  DFMA R16, R8, UR8, R16 ;  /* 0x0000000808107c2b */ /* 0x004fce0008000010 */
[----:B------:R0:W-:Y:S04]  /*11a0*/  STG.E.64 desc[UR18][R14.64+0x1800], R16 ;  /* 0x001800100e007986 */ /* 0x0001e8000c101b12 */
.L_x_415:
[----:B-12---:R-:W-:Y:S05]  /*11b0*/  BSYNC.RECONVERGENT B0 ;  /* 0x0000000000007941 */ /* 0x006fea0003800200 */
.L_x_414:
[----:B------:R-:W-:Y:S05]  /*11c0*/  @P1 BRA `(.L_x_416) ;  /* 0xfffffff800b01947 */ /* 0x000fea000383ffff */
.L_x_413:
[----:B------:R-:W-:-:S13]  /*11d0*/  ISETP.NE.AND P0, PT, R12, RZ, PT ;  /* 0x000000ff0c00720c */ /* 0x000fda0003f05270 */
[----:B------:R-:W-:Y:S05]  /*11e0*/  @!P0 EXIT ;  /* 0x000000000000894d */ /* 0x000fea0003800000 */
[----:B------:R-:W1:Y:S01]  /*11f0*/  LDC R6, c[0x0][0x384] ;  /* 0x0000e100ff067b82 */ /* 0x000e620000000800 */
[----:B------:R-:W-:Y:S02]  /*1200*/  ISETP.GE.U32.AND P1, PT, R12, 0x4, PT ;  /* 0x000000040c00780c */ /* 0x000fe40003f26070 */
[----:B-1----:R-:W-:-:S04]  /*1210*/  LOP3.LUT R10, R6, 0x3, RZ, 0xc0, !PT ;  /* 0x00000003060a7812 */ /* 0x002fc800078ec0ff */
[----:B------:R-:W-:-:S07]  /*1220*/  ISETP.NE.AND P0, PT, R10, RZ, PT ;  /* 0x000000ff0a00720c */ /* 0x000fce0003f05270 */
[----:B------:R-:W-:Y:S06]  /*1230*/  @!P1 BRA `(.L_x_417) ;  /* 0x0000000000d49947 */ /* 0x000fec0003800000 */
[----:B0-----:R-:W-:-:S05]  /*1240*/  IMAD R7, R11, 0x80, R0 ;  /* 0x000000800b077824 */ /* 0x001fca00078e0200 */
[----:B------:R-:W-:-:S13]  /*1250*/  ISETP.GE.AND P2, PT, R7, UR4, PT ;  /* 0x0000000407007c0c */ /* 0x000fda000bf46270 */
[C---:B------:R-:W-:Y:S01]  /*1260*/  @!P2 IMAD.WIDE R14, R7.reuse, 0x8, R2 ;  /* 0x00000008070ea825 */ /* 0x040fe200078e0202 */
[----:B------:R-:W0:Y:S03]  /*1270*/  @!P2 LDC.64 R16, c[0x0][0x390] ;  /* 0x0000e400ff10ab82 */ /* 0x000e260000000a00 */
[C---:B------:R-:W-:Y:S02]  /*1280*/  @!P2 IMAD.WIDE R12, R7.reuse, 0x8, R4 ;  /* 0x00000008070ca825 */ /* 0x040fe400078e0204 */
[----:B------:R-:W0:Y:S03]  /*1290*/  @!P2 LDG.E.64 R14, desc[UR18][R14.64] ;  /* 0x000000120e0ea981 */ /* 0x000e26000c1e1b00 */
[----:B------:R-:W1:Y:S01]  /*12a0*/  @!P2 LDC.64 R18, c[0x0][0x388] ;  /* 0x0000e200ff12ab82 */ /* 0x000e620000000a00 */
[----:B------:R-:W1:Y:S01]  /*12b0*/  @!P2 LDG.E.64 R12, desc[UR18][R12.64] ;  /* 0x000000120c0ca981 */ /* 0x000e62000c1e1b00 */
[----:B------:R-:W-:Y:S01]  /*12c0*/  IADD3 R9, PT, PT, R7, 0x80, RZ ;  /* 0x0000008007097810 */ /* 0x000fe20007ffe0ff */
[----:B------:R-:W-:-:S03]  /*12d0*/  IMAD.MOV.U32 R20, RZ, RZ, 0x8 ;  /* 0x00000008ff147424 */ /* 0x000fc600078e00ff */
[----:B------:R-:W-:Y:S01]  /*12e0*/  ISETP.GE.AND P1, PT, R9, UR4, PT ;  /* 0x0000000409007c0c */ /* 0x000fe2000bf26270 */
[----:B------:R-:W-:-:S12]  /*12f0*/  @!P2 IMAD.WIDE R20, R7, R20, UR16 ;  /* 0x000000100714ae25 */ /* 0x000fd8000f8e0214 */
[----:B------:R-:W-:Y:S01]  /*1300*/  @!P1 IMAD.WIDE R22, R9, 0x8, R2 ;  /* 0x0000000809169825 */ /* 0x000fe200078e0202 */
[----:B------:R-:W2:Y:S01]  /*1310*/  @!P1 LDC.64 R24, c[0x0][0x390] ;  /* 0x0000e400ff189b82 */ /* 0x000ea20000000a00 */
[----:B0-----:R-:W-:-:S08]  /*1320*/  @!P2 DMUL R16, R14, R16 ;  /* 0x000000100e10a228 */ /* 0x001fd00000000000 */
[----:B-1----:R-:W-:Y:S01]  /*1330*/  @!P2 DFMA R18, R12, R18, R16 ;  /* 0x000000120c12a22b */ /* 0x002fe20000000010 */
[----:B------:R-:W-:Y:S01]  /*1340*/  @!P1 IMAD.WIDE R14, R9, 0x8, R4 ;  /* 0x00000008090e9825 */ /* 0x000fe200078e0204 */
[----:B------:R-:W0:Y:S05]  /*1350*/  @!P1 LDC.64 R16, c[0x0][0x388] ;  /* 0x0000e200ff109b82 */ /* 0x000e2a0000000a00 */
[----:B------:R1:W-:Y:S04]  /*1360*/  @!P2 STG.E.64 desc[UR18][R20.64], R18 ;  /* 0x000000121400a986 */ /* 0x0003e8000c101b12 */
[----:B------:R-:W2:Y:S04]  /*1370*/  @!P1 LDG.E.64 R22, desc[UR18][R22.64] ;  /* 0x0000001216169981 */ /* 0x000ea8000c1e1b00 */
[----:B------:R-:W0:Y:S01]  /*1380*/  @!P1 LDG.E.64 R14, desc[UR18][R14.64] ;  /* 0x000000120e0e9981 */ /* 0x000e22000c1e1b00 */
[----:B------:R-:W-:Y:S01]  /*1390*/  IADD3 R13, PT, PT, R7, 0x100, RZ ;  /* 0x00000100070d7810 */ /* 0x000fe20007ffe0ff */
[----:B------:R-:W-:-:S03]  /*13a0*/  IMAD.MOV.U32 R8, RZ, RZ, 0x8 ;  /* 0x00000008ff087424 */ /* 0x000fc600078e00ff */
[----:B------:R-:W-:Y:S01]  /*13b0*/  ISETP.GE.AND P2, PT, R13, UR4, PT ;  /* 0x000000040d007c0c */ /* 0x000fe2000bf46270 */
[----:B-1----:R-:W-:-:S12]  /*13c0*/  @!P1 IMAD.WIDE R18, R9, R8, UR16 ;  /* 0x0000001009129e25 */ /* 0x002fd8000f8e0208 */
[----:B------:R-:W-:-:S04]  /*13d0*/  @!P2 IMAD.WIDE R20, R13, 0x8, R2 ;  /* 0x000000080d14a825 */ /* 0x000fc800078e0202 */
[----:B------:R-:W-:Y:S01]  /*13e0*/  @!P2 IMAD.WIDE R8, R13, 0x8, R4 ;  /* 0x000000080d08a825 */ /* 0x000fe200078e0204 */
[----:B--2---:R-:W-:Y:S01]  /*13f0*/  @!P1 DMUL R24, R22, R24 ;  /* 0x0000001816189228 */ /* 0x004fe20000000000 */
[----:B------:R-:W1:Y:S07]  /*1400*/  @!P2 LDC.64 R22, c[0x0][0x390] ;  /* 0x0000e400ff16ab82 */ /* 0x000e6e0000000a00 */
[----:B0-----:R-:W-:Y:S01]  /*1410*/  @!P1 DFMA R16, R14, R16, R24 ;  /* 0x000000100e10922b */ /* 0x001fe20000000018 */
[----:B------:R-:W0:Y:S06]  /*1420*/  @!P2 LDC.64 R14, c[0x0][0x388] ;  /* 0x0000e200ff0eab82 */ /* 0x000e2c0000000a00 */
[----:B------:R2:W-:Y:S04]  /*1430*/  @!P1 STG.E.64 desc[UR18][R18.64], R16 ;  /* 0x0000001012009986 */ /* 0x0005e8000c101b12 */
[----:B------:R-:W1:Y:S04]  /*1440*/  @!P2 LDG.E.64 R20, desc[UR18][R20.64] ;  /* 0x000000121414a981 */ /* 0x000e68000c1e1b00 */
[----:B------:R-:W0:Y:S01]  /*1450*/  @!P2 LDG.E.64 R8, desc[UR18][R8.64] ;  /* 0x000000120808a981 */ /* 0x000e22000c1e1b00 */
[----:B------:R-:W-:Y:S01]  /*1460*/  IADD3 R7, PT, PT, R7, 0x180, RZ ;  /* 0x0000018007077810 */ /* 0x000fe20007ffe0ff */
[----:B------:R-:W-:-:S03]  /*1470*/  IMAD.MOV.U32 R12, RZ, RZ, 0x8 ;  /* 0x00000008ff0c7424 */ /* 0x000fc600078e00ff */
[----:B------:R-:W-:Y:S01]  /*1480*/  ISETP.GE.AND P1, PT, R7, UR4, PT ;  /* 0x0000000407007c0c */ /* 0x000fe2000bf26270 */
[----:B------:R-:W-:-:S12]  /*1490*/  @!P2 IMAD.WIDE R12, R13, R12, UR16 ;  /* 0x000000100d0cae25 */ /* 0x000fd8000f8e020c */
[----:B--2---:R-:W-:Y:S01]  /*14a0*/  @!P1 IMAD.WIDE R16, R7, 0x8, R2 ;  /* 0x0000000807109825 */ /* 0x004fe200078e0202 */
[----:B------:R-:W2:Y:S01]  /*14b0*/  @!P1 LDC.64 R18, c[0x0][0x390] ;  /* 0x0000e400ff129b82 */ /* 0x000ea20000000a00 */
[----:B-1----:R-:W-:-:S07]  /*14c0*/  @!P2 DMUL R22, R20, R22 ;  /* 0x000000161416a228 */ /* 0x002fce0000000000 */
[----:B------:R-:W1:Y:S01]  /*14d0*/  @!P1 LDC.64 R20, c[0x0][0x388] ;  /* 0x0000e200ff149b82 */ /* 0x000e620000000a00 */
[----:B0-----:R-:W-:Y:S01]  /*14e0*/  @!P2 DFMA R14, R8, R14, R22 ;  /* 0x0000000e080ea22b */ /* 0x001fe20000000016 */
[----:B------:R-:W-:-:S06]  /*14f0*/  @!P1 IMAD.WIDE R8, R7, 0x8, R4 ;  /* 0x0000000807089825 */ /* 0x000fcc00078e0204 */
[----:B------:R3:W-:Y:S04]  /*1500*/  @!P2 STG.E.64 desc[UR18][R12.64], R14 ;  /* 0x0000000e0c00a986 */ /* 0x0007e8000c101b12 */
[----:B------:R-:W2:Y:S04]  /*1510*/  @!P1 LDG.E.64 R16, desc[UR18][R16.64] ;  /* 0x0000001210109981 */ /* 0x000ea8000c1e1b00 */
[----:B------:R-:W1:Y:S01]  /*1520*/  @!P1 LDG.E.64 R8, desc[UR18][R8.64] ;  /* 0x0000001208089981 */ /* 0x000e62000c1e1b00 */
[----:B------:R-:W-:Y:S01]  /*1530*/  MOV R22, 0x8 ;  /* 0x0000000800167802 */ /* 0x000fe20000000f00 */
[----:B------:R-:W-:Y:S01]  /*1540*/  VIADD R11, R11, 0x4 ;  /* 0x000000040b0b7836 */ /* 0x000fe20000000000 */
[----:B--2---:R-:W-:-:S08]  /*1550*/  @!P1 DMUL R18, R16, R18 ;  /* 0x0000001210129228 */ /* 0x004fd00000000000 */
[----:B-1----:R-:W-:Y:S01]  /*1560*/  @!P1 DFMA R18, R8, R20, R18 ;  /* 0x000000140812922b */ /* 0x002fe20000000012 */
[----:B------:R-:W-:-:S06]  /*1570*/  @!P1 IMAD.WIDE R20, R7, R22, UR16 ;  /* 0x0000001007149e25 */ /* 0x000fcc000f8e0216 */
[----:B------:R3:W-:Y:S04]  /*1580*/  @!P1 STG.E.64 desc[UR18][R20.64], R18 ;  /* 0x0000001214009986 */ /* 0x0007e8000c101b12 */
.L_x_417:
[----:B------:R-:W-:Y:S05]  /*1590*/  @!P0 EXIT ;  /* 0x000000000000894d */ /* 0x000fea0003800000 */
[----:B------:R-:W-:Y:S02]  /*15a0*/  ISETP.NE.AND P1, PT, R10, 0x1, PT ;  /* 0x000000010a00780c */ /* 0x000fe40003f25270 */
[----:B------:R-:W-:-:S04]  /*15b0*/  LOP3.LUT R6, R6, 0x1, RZ, 0xc0, !PT ;  /* 0x0000000106067812 */ /* 0x000fc800078ec0ff */
[----:B------:R-:W-:-:S07]  /*15c0*/  ISETP.NE.U32.AND P0, PT, R6, 0x1, PT ;  /* 0x000000010600780c */ /* 0x000fce0003f05070 */
[----:B------:R-:W-:Y:S06]  /*15d0*/  @!P1 BRA `(.L_x_418) ;  /* 0x0000000000689947 */ /* 0x000fec0003800000 */
[----:B0--3--:R-:W-:-:S04]  /*15e0*/  LEA R19, R11, R0, 0x7 ;  /* 0x000000000b137211 */ /* 0x009fc800078e38ff */
[----:B------:R-:W-:-:S13]  /*15f0*/  ISETP.GE.AND P1, PT, R19, UR4, PT ;  /* 0x0000000413007c0c */ /* 0x000fda000bf26270 */
[C---:B------:R-:W-:Y:S01]  /*1600*/  @!P1 IMAD.WIDE R12, R19.reuse, 0x8, R2 ;  /* 0x00000008130c9825 */ /* 0x040fe200078e0202 */
[----:B------:R-:W0:Y:S03]  /*1610*/  @!P1 LDC.64 R14, c[0x0][0x390] ;  /* 0x0000e400ff0e9b82 */ /* 0x000e260000000a00 */
[C---:B------:R-:W-:Y:S02]  /*1620*/  @!P1 IMAD.WIDE R8, R19.reuse, 0x8, R4 ;  /* 0x0000000813089825 */ /* 0x040fe400078e0204 */
[----:B------:R-:W0:Y:S03]  /*1630*/  @!P1 LDG.E.64 R12, desc[UR18][R12.64] ;  /* 0x000000120c0c9981 */ /* 0x000e26000c1e1b00 */
[----:B------:R-:W1:Y:S01]  /*1640*/  @!P1 LDC.64 R16, c[0x0][0x388] ;  /* 0x0000e200ff109b82 */ /* 0x000e620000000a00 */
[----:B------:R-:W1:Y:S01]  /*1650*/  @!P1 LDG.E.64 R8, desc[UR18][R8.64] ;  /* 0x0000001208089981 */ /* 0x000e62000c1e1b00 */
[----:B------:R-:W-:Y:S01]  /*1660*/  VIADD R7, R19, 0x80 ;  /* 0x0000008013077836 */ /* 0x000fe20000000000 */
[----:B------:R-:W-:-:S04]  /*1670*/  MOV R6, 0x8 ;  /* 0x0000000800067802 */ /* 0x000fc80000000f00 */
[----:B------:R-:W-:-:S13]  /*1680*/  ISETP.GE.AND P2, PT, R7, UR4, PT ;  /* 0x0000000407007c0c */ /* 0x000fda000bf46270 */
[----:B------:R-:W2:Y:S01]  /*1690*/  @!P2 LDC.64 R20, c[0x0][0x388] ;  /* 0x0000e200ff14ab82 */ /* 0x000ea20000000a00 */
[----:B0-----:R-:W-:Y:S01]  /*16a0*/  @!P1 DMUL R14, R12, R14 ;  /* 0x0000000e0c0e9228 */ /* 0x001fe20000000000 */
[----:B------:R-:W-:-:S07]  /*16b0*/  @!P2 IMAD.WIDE R12, R7, 0x8, R2 ;  /* 0x00000008070ca825 */ /* 0x000fce00078e0202 */
[----:B-1----:R-:W-:Y:S01]  /*16c0*/  @!P1 DFMA R14, R8, R16, R14 ;  /* 0x00000010080e922b */ /* 0x002fe2000000000e */
[----:B------:R-:W-:Y:S02]  /*16d0*/  @!P1 IMAD.WIDE R16, R19, R6, UR16 ;  /* 0x0000001013109e25 */ /* 0x000fe4000f8e0206 */
[----:B------:R-:W0:Y:S04]  /*16e0*/  @!P2 LDC.64 R18, c[0x0][0x390] ;  /* 0x0000e400ff12ab82 */ /* 0x000e280000000a00 */
[----:B------:R1:W-:Y:S01]  /*16f0*/  @!P1 STG.E.64 desc[UR18][R16.64], R14 ;  /* 0x0000000e10009986 */ /* 0x0003e2000c101b12 */
[----:B------:R-:W-:-:S03]  /*1700*/  @!P2 IMAD.WIDE R8, R7, 0x8, R4 ;  /* 0x000000080708a825 */ /* 0x000fc600078e0204 */
[----:B------:R-:W0:Y:S04]  /*1710*/  @!P2 LDG.E.64 R12, desc[UR18][R12.64] ;  /* 0x000000120c0ca981 */ /* 0x000e28000c1e1b00 */
[----:B------:R-:W2:Y:S01]  /*1720*/  @!P2 LDG.E.64 R8, desc[UR18][R8.64] ;  /* 0x000000120808a981 */ /* 0x000ea2000c1e1b00 */
[----:B------:R-:W-:-:S04]  /*1730*/  @!P2 IMAD.WIDE R6, R7, R6, UR16 ;  /* 0x000000100706ae25 */ /* 0x000fc8000f8e0206 */
[----:B------:R-:W-:Y:S01]  /*1740*/  VIADD R11, R11, 0x2 ;  /* 0x000000020b0b7836 */ /* 0x000fe20000000000 */
[----:B0-----:R-:W-:-:S08]  /*1750*/  @!P2 DMUL R18, R12, R18 ;  /* 0x000000120c12a228 */ /* 0x001fd00000000000 */
[----:B--2---:R-:W-:-:S07]  /*1760*/  @!P2 DFMA R18, R8, R20, R18 ;  /* 0x000000140812a22b */ /* 0x004fce0000000012 */
[----:B------:R1:W-:Y:S04]  /*1770*/  @!P2 STG.E.64 desc[UR18][R6.64], R18 ;  /* 0x000000120600a986 */ /* 0x0003e8000c101b12 */
.L_x_418:
[----:B------:R-:W-:Y:S05]  /*1780*/  @P0 EXIT ;  /* 0x000000000000094d */ /* 0x000fea0003800000 */
[----:B0-----:R-:W-:-:S04]  /*1790*/  LEA R9, R11, R0, 0x7 ;  /* 0x000000000b097211 */ /* 0x001fc800078e38ff */
[----:B------:R-:W-:-:S13]  /*17a0*/  ISETP.GE.AND P0, PT, R9, UR4, PT ;  /* 0x0000000409007c0c */ /* 0x000fda000bf06270 */
[----:B------:R-:W-:Y:S05]  /*17b0*/  @P0 EXIT ;  /* 0x000000000000094d */ /* 0x000fea0003800000 */
[C---:B------:R-:W-:Y:S01]  /*17c0*/  IMAD.WIDE R2, R9.reuse, 0x8, R2 ;  /* 0x0000000809027825 */ /* 0x040fe200078e0202 */
[----:B------:R-:W1:Y:S03]  /*17d0*/  LDCU.64 UR4, c[0x0][0x390] ;  /* 0x00007200ff0477ac */ /* 0x000e660008000a00 */
[----:B------:R-:W-:Y:S01]  /*17e0*/  IMAD.WIDE R4, R9, 0x8, R4 ;  /* 0x0000000809047825 */ /* 0x000fe200078e0204 */
[----:B------:R-:W0:Y:S01]  /*17f0*/  LDCU.64 UR6, c[0x0][0x388] ;  /* 0x00007100ff0677ac */ /* 0x000e220008000a00 */
[----:B------:R-:W1:Y:S04]  /*1800*/  LDG.E.64 R2, desc[UR18][R2.64] ;  /* 0x0000001202027981 */ /* 0x000e68000c1e1b00 */
[----:B------:R-:W0:Y:S01]  /*1810*/  LDG.E.64 R4, desc[UR18][R4.64] ;  /* 0x0000001204047981 */ /* 0x000e22000c1e1b00 */
[----:B------:R-:W-:-:S04]  /*1820*/  IMAD.MOV.U32 R8, RZ, RZ, 0x8 ;  /* 0x00000008ff087424 */ /* 0x000fc800078e00ff */
[----:B------:R-:W-:Y:S01]  /*1830*/  IMAD.WIDE R8, R9, R8, UR16 ;  /* 0x0000001009087e25 */ /* 0x000fe2000f8e0208 */
[----:B-1----:R-:W-:-:S08]  /*1840*/  DMUL R6, R2, UR4 ;  /* 0x0000000402067c28 */ /* 0x002fd00008000000 */
[----:B0-----:R-:W-:-:S07]  /*1850*/  DFMA R6, R4, UR6, R6 ;  /* 0x0000000604067c2b */ /* 0x001fce0008000006 */
[----:B------:R-:W-:Y:S01]  /*1860*/  STG.E.64 desc[UR18][R8.64], R6 ;  /* 0x0000000608007986 */ /* 0x000fe2000c101b12 */
[----:B------:R-:W-:Y:S05]  /*1870*/  EXIT ;  /* 0x000000000000794d */ /* 0x000fea0003800000 */
.L_x_419:
        /* <DEDUP_REMOVED lines=16> */
.L_x_619:


//--------------------- .text._ZN3cub18CUB_300001_SM_10006detail8for_each13static_kernelINS2_12policy_hub_t12policy_500_tEmN6thrust24THRUST_300001_SM_1000_NS8cuda_cub20__uninitialized_fill7functorINS7_10device_ptrINS7_7complexIdEEEESD_EEEEvT0_T1_ --------------------------
	.section	.text._ZN3cub18CUB_300001_SM_10006detail8for_each13static_kernelINS2_12policy_hub_t12policy_500_tEmN6thrust24THRUST_300001_SM_1000_NS8cuda_cub20__uninitialized_fill7functorINS7_10device_ptrINS7_7complexIdEEEESD_EEEEvT0_T1_,"ax",@progbits
	.align	128
        .global         _ZN3cub18CUB_300001_SM_10006detail8for_each13static_kernelINS2_12policy_hub_t12policy_500_tEmN6thrust24THRUST_300001_SM_1000_NS8cuda_cub20__uninitialized_fill7functorINS7_10device_ptrINS7_7complexIdEEEESD_EEEEvT0_T1_
        .type           _ZN3cub18CUB_300001_SM_10006detail8for_each13static_kernelINS2_12policy_hub_t12policy_500_tEmN6thrust24THRUST_300001_SM_1000_NS8cuda_cub20__uninitialized_fill7functorINS7_10device_ptrINS7_7complexIdEEEESD_EEEEvT0_T1_,@function
        .size           _ZN3cub18CUB_300001_SM_10006detail8for_each13static_kernelINS2_12policy_hub_t12policy_500_tEmN6thrust24THRUST_300001_SM_1000_NS8cuda_cub20__uninitialized_fill7functorINS7_10device_ptrINS7_7complexIdEEEESD_EEEEvT0_T1_,(.L_x_620 - _ZN3cub18CUB_300001_SM_10006detail8for_each13static_kernelINS2_12policy_hub_t12policy_500_tEmN6thrust24THRUST_300001_SM_1000_NS8cuda_cub20__uninitialized_fill7functorINS7_10device_ptrINS7_7complexIdEEEESD_EEEEvT0_T1_)
        .other          _ZN3cub18CUB_300001_SM_10006detail8for_each13static_kernelINS2_12policy_hub_t12policy_500_tEmN6thrust24THRUST_300001_SM_1000_NS8cuda_cub20__uninitialized_fill7functorINS7_10device_ptrINS7_7complexIdEEEESD_EEEEvT0_T1_,@"STO_CUDA_ENTRY STV_DEFAULT"
_ZN3cub18CUB_300001_SM_10006detail8for_each13static_kernelINS2_12policy_hub_t12policy_500_tEmN6thrust24THRUST_300001_SM_1000_NS8cuda_cub20__uninitialized_fill7functorINS7_10device_ptrINS7_7complexIdEEEESD_EEEEvT0_T1_:
.text._ZN3cub18CUB_300001_SM_10006detail8for_each13static_kernelINS2_12policy_hub_t12policy_500_tEmN6thrust24THRUST_300001_SM_1000_NS8cuda_cub20__uninitialized_fill7functorINS7_10device_ptrINS7_7complexIdEEEESD_EEEEvT0_T1_:
[----:B------:R-:W-:Y:S08]  /*0000*/  LDC R1, c[0x0][0x37c] ;  /* 0x0000df00ff017b82 */ /* 0x000ff00000000800 */
[----:B------:R-:W0:Y:S01]  /*0010*/  S2UR UR4, SR_CTAID.X ;  /* 0x00000000000479c3 */ /* 0x000e220000002500 */
[----:B------:R-:W1:Y:S01]  /*0020*/  LDCU.64 UR6, c[0x0][0x380] ;  /* 0x00007000ff0677ac */ /* 0x000e620008000a00 */
[----:B------:R-:W2:Y:S01]  /*0030*/  LDCU.64 UR8, c[0x0][0x358] ;  /* 0x00006b00ff0877ac */ /* 0x000ea20008000a00 */
[----:B0-----:R-:W-:-:S04]  /*0040*/  UIMAD.WIDE.U32 UR4, UR4, 0x200, URZ ;  /* 0x00000200040478a5 */ /* 0x001fc8000f8e00ff */
[----:B-1----:R-:W-:-:S04]  /*0050*/  UIADD3 UR6, UP0, UPT, -UR4, UR6, URZ ;  /* 0x0000000604067290 */ /* 0x002fc8000ff1e1ff */
[----:B------:R-:W-:Y:S02]  /*0060*/  UIADD3.X UR7, UPT, UPT, ~UR5, UR7, URZ, UP0, !UPT ;  /* 0x0000000705077290 */ /* 0x000fe400087fe5ff */
[----:B------:R-:W-:-:S04]  /*0070*/  UISETP.GE.U32.AND UP0, UPT, UR6, 0x200, UPT ;  /* 0x000002000600788c */ /* 0x000fc8000bf06070 */
[----:B------:R-:W-:-:S09]  /*0080*/  UISETP.GE.U32.AND.EX UP0, UPT, UR7, URZ, UPT, UP0 ;  /* 0x000000ff0700728c */ /* 0x000fd2000bf06100 */
[----:B--2---:R-:W-:Y:S05]  /*0090*/  BRA.U !UP0, `(.L_x_420) ;  /* 0x00000001082c7547 */ /* 0x004fea000b800000 */
[----:B------:R-:W0:Y:S01]  /*00a0*/  S2R R0, SR_TID.X ;  /* 0x0000000000007919 */ /* 0x000e220000002100 */
[----:B------:R-:W1:Y:S01]  /*00b0*/  LDCU.64 UR6, c[0x0][0x390] ;  /* 0x00007200ff0677ac */ /* 0x000e620008000a00 */
[----:B------:R-:W2:Y:S08]  /*00c0*/  LDC.64 R4, c[0x0][0x3a0] ;  /* 0x0000e800ff047b82 */ /* 0x000eb00000000a00 */
[----:B------:R-:W2:Y:S01]  /*00d0*/  LDC.64 R6, c[0x0][0x3a8] ;  /* 0x0000ea00ff067b82 */ /* 0x000ea20000000a00 */
[----:B0-----:R-:W-:-:S05]  /*00e0*/  IADD3 R0, P0, PT, R0, UR4, RZ ;  /* 0x0000000400007c10 */ /* 0x001fca000ff1e0ff */
[----:B------:R-:W-:Y:S01]  /*00f0*/  IMAD.X R3, RZ, RZ, UR5, P0 ;  /* 0x00000005ff037e24 */ /* 0x000fe200080e06ff */
[----:B-1----:R-:W-:-:S04]  /*0100*/  LEA R2, P0, R0, UR6, 0x4 ;  /* 0x0000000600027c11 */ /* 0x002fc8000f8020ff */
[----:B------:R-:W-:-:S05]  /*0110*/  LEA.HI.X R3, R0, UR7, R3, 0x4, P0 ;  /* 0x0000000700037c11 */ /* 0x000fca00080f2403 */
[----:B--2---:R-:W-:Y:S04]  /*0120*/  STG.E.128 desc[UR8][R2.64], R4 ;  /* 0x0000000402007986 */ /* 0x004fe8000c101d08 */
[----:B------:R-:W-:Y:S01]  /*0130*/  STG.E.128 desc[UR8][R2.64+0x1000], R4 ;  /* 0x0010000402007986 */ /* 0x000fe2000c101d08 */
[----:B------:R-:W-:Y:S05]  /*0140*/  EXIT ;  /* 0x000000000000794d */ /* 0x000fea0003800000 */
.L_x_420:
[----:B------:R-:W0:Y:S01]  /*0150*/  S2R R0, SR_TID.X ;  /* 0x0000000000007919 */ /* 0x000e220000002100 */
[----:B------:R-:W1:Y:S01]  /*0160*/  LDCU.64 UR10, c[0x0][0x390] ;  /* 0x00007200ff0a77ac */ /* 0x000e620008000a00 */
[----:B------:R-:W2:Y:S01]  /*0170*/  LDC.64 R4, c[0x0][0x3a0] ;  /* 0x0000e800ff047b82 */ /* 0x000ea20000000a00 */
[----:B------:R-:W-:Y:S02]  /*0180*/  IMAD.U32 R3, RZ, RZ, UR7 ;  /* 0x00000007ff037e24 */ /* 0x000fe4000f8e00ff */
[----:B------:R-:W-:-:S05]  /*0190*/  IMAD.U32 R8, RZ, RZ, UR7 ;  /* 0x00000007ff087e24 */ /* 0x000fca000f8e00ff */
[----:B------:R-:W2:Y:S01]  /*01a0*/  LDC.64 R6, c[0x0][0x3a8] ;  /* 0x0000ea00ff067b82 */ /* 0x000ea20000000a00 */
[C---:B0-----:R-:W-:Y:S01]  /*01b0*/  VIADD R2, R0.reuse, 0x100 ;  /* 0x0000010000027836 */ /* 0x041fe20000000000 */
[C---:B------:R-:W-:Y:S02]  /*01c0*/  ISETP.LT.U32.AND P0, PT, R0.reuse, UR6, PT ;  /* 0x0000000600007c0c */ /* 0x040fe4000bf01070 */
[----:B------:R-:W-:Y:S02]  /*01d0*/  IADD3 R0, P2, PT, R0, UR4, RZ ;  /* 0x0000000400007c10 */ /* 0x000fe4000ff5e0ff */
[----:B------:R-:W-:Y:S02]  /*01e0*/  ISETP.LT.U32.AND P1, PT, R2, UR6, PT ;  /* 0x0000000602007c0c */ /* 0x000fe4000bf21070 */
[----:B------:R-:W-:Y:S01]  /*01f0*/  ISETP.GT.U32.AND.EX P0, PT, R3, RZ, PT, P0 ;  /* 0x000000ff0300720c */ /* 0x000fe20003f04100 */
[----:B------:R-:W-:Y:S01]  /*0200*/  IMAD.X R3, RZ, RZ, UR5, P2 ;  /* 0x00000005ff037e24 */ /* 0x000fe200090e06ff */
[----:B------:R-:W-:-:S02]  /*0210*/  ISETP.GT.U32.AND.EX P1, PT, R8, RZ, PT, P1 ;  /* 0x000000ff0800720c */ /* 0x000fc40003f24110 */
[----:B-1----:R-:W-:-:S04]  /*0220*/  LEA R2, P2, R0, UR10, 0x4 ;  /* 0x0000000a00027c11 */ /* 0x002fc8000f8420ff */
[----:B------:R-:W-:-:S05]  /*0230*/  LEA.HI.X R3, R0, UR11, R3, 0x4, P2 ;  /* 0x0000000b00037c11 */ /* 0x000fca00090f2403 */
[----:B--2---:R0:W-:Y:S02]  /*0240*/  @P0 STG.E.128 desc[UR8][R2.64], R4 ;  /* 0x0000000402000986 */ /* 0x0041e4000c101d08 */
[----:B------:R-:W-:Y:S05]  /*0250*/  @!P1 EXIT ;  /* 0x000000000000994d */ /* 0x000fea0003800000 */
[----:B0-----:R-:W0:Y:S08]  /*0260*/  LDC.64 R4, c[0x0][0x3a0] ;  /* 0x0000e800ff047b82 */ /* 0x001e300000000a00 */
[----:B------:R-:W0:Y:S02]  /*0270*/  LDC.64 R6, c[0x0][0x3a8] ;  /* 0x0000ea00ff067b82 */ /* 0x000e240000000a00 */
[----:B0-----:R-:W-:Y:S01]  /*0280*/  STG.E.128 desc[UR8][R2.64+0x1000], R4 ;  /* 0x0010000402007986 */ /* 0x001fe2000c101d08 */
[----:B------:R-:W-:Y:S05]  /*0290*/  EXIT ;  /* 0x000000000000794d */ /* 0x000fea0003800000 */
.L_x_421:
        /* <DEDUP_REMOVED lines=14> */
.L_x_620:


//--------------------- .text._ZN3cub18CUB_300001_SM_10006detail8for_each13static_kernelINS2_12policy_hub_t12policy_500_tEmN6thrust24THRUST_300001_SM_1000_NS8cuda_cub20__uninitialized_fill7functorINS7_10device_ptrIdEEdEEEEvT0_T1_ --------------------------
	.section	.text._ZN3cub18CUB_300001_SM_10006detail8for_each13static_kernelINS2_12policy_hub_t12policy_500_tEmN6thrust24THRUST_300001_SM_1000_NS8cuda_cub20__uninitialized_fill7functorINS7_10device_ptrIdEEdEEEEvT0_T1_,"ax",@progbits
	.align	128
        .global         _ZN3cub18CUB_300001_SM_10006detail8for_each13static_kernelINS2_12policy_hub_t12policy_500_tEmN6thrust24THRUST_300001_SM_1000_NS8cuda_cub20__uninitialized_fill7functorINS7_10device_ptrIdEEdEEEEvT0_T1_
        .type           _ZN3cub18CUB_300001_SM_10006detail8for_each13static_kernelINS2_12policy_hub_t12policy_500_tEmN6thrust24THRUST_300001_SM_1000_NS8cuda_cub20__uninitialized_fill7functorINS7_10device_ptrIdEEdEEEEvT0_T1_,@function
        .size           _ZN3cub18CUB_300001_SM_10006detail8for_each13static_kernelINS2_12policy_hub_t12policy_500_tEmN6thrust24THRUST_300001_SM_1000_NS8cuda_cub20__uninitialized_fill7functorINS7_10device_ptrIdEEdEEEEvT0_T1_,(.L_x_621 - _ZN3cub18CUB_300001_SM_10006detail8for_each13static_kernelINS2_12policy_hub_t12policy_500_tEmN6thrust24THRUST_300001_SM_1000_NS8cuda_cub20__uninitialized_fill7functorINS7_10device_ptrIdEEdEEEEvT0_T1_)
        .other          _ZN3cub18CUB_300001_SM_10006detail8for_each13static_kernelINS2_12policy_hub_t12policy_500_tEmN6thrust24THRUST_300001_SM_1000_NS8cuda_cub20__uninitialized_fill7functorINS7_10device_ptrIdEEdEEEEvT0_T1_,@"STO_CUDA_ENTRY STV_DEFAULT"
_ZN3cub18CUB_300001_SM_10006detail8for_each13static_kernelINS2_12policy_hub_t12policy_500_tEmN6thrust24THRUST_300001_SM_1000_NS8cuda_cub20__uninitialized_fill7functorINS7_10device_ptrIdEEdEEEEvT0_T1_:
.text._ZN3cub18CUB_300001_SM_10006detail8for_each13static_kernelINS2_12policy_hub_t12policy_500_tEmN6thrust24THRUST_300001_SM_1000_NS8cuda_cub20__uninitialized_fill7functorINS7_10device_ptrIdEEdEEEEvT0_T1_:
        /* <DEDUP_REMOVED lines=12> */
[----:B------:R-:W2:Y:S01]  /*00c0*/  LDC.64 R4, c[0x0][0x390] ;  /* 0x0000e400ff047b82 */ /* 0x000ea20000000a00 */
[----:B0-----:R-:W-:-:S05]  /*00d0*/  IADD3 R0, P0, PT, R0, UR4, RZ ;  /* 0x0000000400007c10 */ /* 0x001fca000ff1e0ff */
[----:B------:R-:W-:Y:S01]  /*00e0*/  IMAD.X R3, RZ, RZ, UR5, P0 ;  /* 0x00000005ff037e24 */ /* 0x000fe200080e06ff */
[----:B-1----:R-:W-:-:S04]  /*00f0*/  LEA R2, P0, R0, UR6, 0x3 ;  /* 0x0000000600027c11 */ /* 0x002fc8000f8018ff */
[----:B------:R-:W-:-:S05]  /*0100*/  LEA.HI.X R3, R0, UR7, R3, 0x3, P0 ;  /* 0x0000000700037c11 */ /* 0x000fca00080f1c03 */
[----:B--2---:R-:W-:Y:S04]  /*0110*/  STG.E.64 desc[UR8][R2.64], R4 ;  /* 0x0000000402007986 */ /* 0x004fe8000c101b08 */
[----:B------:R-:W-:Y:S01]  /*0120*/  STG.E.64 desc[UR8][R2.64+0x800], R4 ;  /* 0x0008000402007986 */ /* 0x000fe2000c101b08 */
[----:B------:R-:W-:Y:S05]  /*0130*/  EXIT ;  /* 0x000000000000794d */ /* 0x000fea0003800000 */
.L_x_422:
[----:B------:R-:W0:Y:S01]  /*0140*/  S2R R0, SR_TID.X ;  /* 0x0000000000007919 */ /* 0x000e220000002100 */
[----:B------:R-:W-:Y:S01]  /*0150*/  IMAD.U32 R2, RZ, RZ, UR7 ;  /* 0x00000007ff027e24 */ /* 0x000fe2000f8e00ff */
[----:B------:R-:W1:Y:S01]  /*0160*/  LDCU.64 UR10, c[0x0][0x388] ;  /* 0x00007100ff0a77ac */ /* 0x000e620008000a00 */
[----:B------:R-:W-:Y:S01]  /*0170*/  IMAD.U32 R6, RZ, RZ, UR7 ;  /* 0x00000007ff067e24 */ /* 0x000fe2000f8e00ff */
[----:B0-----:R-:W-:-:S04]  /*0180*/  ISETP.LT.U32.AND P0, PT, R0, UR6, PT ;  /* 0x0000000600007c0c */ /* 0x001fc8000bf01070 */
[----:B------:R-:W-:Y:S01]  /*0190*/  ISETP.GT.U32.AND.EX P0, PT, R2, RZ, PT, P0 ;  /* 0x000000ff0200720c */ /* 0x000fe20003f04100 */
[C---:B------:R-:W-:Y:S01]  /*01a0*/  VIADD R2, R0.reuse, 0x100 ;  /* 0x0000010000027836 */ /* 0x040fe20000000000 */
[----:B------:R-:W-:-:S04]  /*01b0*/  IADD3 R0, P2, PT, R0, UR4, RZ ;  /* 0x0000000400007c10 */ /* 0x000fc8000ff5e0ff */
[----:B------:R-:W-:Y:S01]  /*01c0*/  ISETP.LT.U32.AND P1, PT, R2, UR6, PT ;  /* 0x0000000602007c0c */ /* 0x000fe2000bf21070 */
[----:B------:R-:W-:Y:S01]  /*01d0*/  IMAD.X R3, RZ, RZ, UR5, P2 ;  /* 0x00000005ff037e24 */ /* 0x000fe200090e06ff */
[----:B-1----:R-:W-:Y:S02]  /*01e0*/  LEA R2, P2, R0, UR10, 0x3 ;  /* 0x0000000a00027c11 */ /* 0x002fe4000f8418ff */
[----:B------:R-:W-:Y:S02]  /*01f0*/  ISETP.GT.U32.AND.EX P1, PT, R6, RZ, PT, P1 ;  /* 0x000000ff0600720c */ /* 0x000fe40003f24110 */
[----:B------:R-:W-:Y:S01]  /*0200*/  LEA.HI.X R3, R0, UR11, R3, 0x3, P2 ;  /* 0x0000000b00037c11 */ /* 0x000fe200090f1c03 */
[----:B------:R-:W0:Y:S04]  /*0210*/  @P0 LDC.64 R4, c[0x0][0x390] ;  /* 0x0000e400ff040b82 */ /* 0x000e280000000a00 */
[----:B0-----:R0:W-:Y:S06]  /*0220*/  @P0 STG.E.64 desc[UR8][R2.64], R4 ;  /* 0x0000000402000986 */ /* 0x0011ec000c101b08 */
[----:B------:R-:W-:Y:S05]  /*0230*/  @!P1 EXIT ;  /* 0x000000000000994d */ /* 0x000fea0003800000 */
[----:B0-----:R-:W0:Y:S02]  /*0240*/  LDC.64 R4, c[0x0][0x390] ;  /* 0x0000e400ff047b82 */ /* 0x001e240000000a00 */
[----:B0-----:R-:W-:Y:S01]  /*0250*/  STG.E.64 desc[UR8][R2.64+0x800], R4 ;  /* 0x0008000402007986 */ /* 0x001fe2000c101b08 */
[----:B------:R-:W-:Y:S05]  /*0260*/  EXIT ;  /* 0x000000000000794d */ /* 0x000fea0003800000 */
.L_x_423:
        /* <DEDUP_REMOVED lines=9> */
.L_x_621:


//--------------------- .text._ZN3cub18CUB_300001_SM_10006detail6reduce28DeviceReduceSingleTileKernelINS2_10policy_hubIN6thrust24THRUST_300001_SM_1000_NS7complexIdEEyN4cuda3std3__44plusIS8_EEE10Policy1000EPS8_SG_iSD_S8_S8_NSB_10__identityEEEvT0_T1_T2_T3_T4_T6_ --------------------------
	.section	.text._ZN3cub18CUB_300001_SM_10006detail6reduce28DeviceReduceSingleTileKernelINS2_10policy_hubIN6thrust24THRUST_300001_SM_1000_NS7complexIdEEyN4cuda3std3__44plusIS8_EEE10Policy1000EPS8_SG_iSD_S8_S8_NSB_10__identityEEEvT0_T1_T2_T3_T4_T6_,"ax",@progbits
	.align	128
        .global         _ZN3cub18CUB_300001_SM_10006detail6reduce28DeviceReduceSingleTileKernelINS2_10policy_hubIN6thrust24THRUST_300001_SM_1000_NS7complexIdEEyN4cuda3std3__44plusIS8_EEE10Policy1000EPS8_SG_iSD_S8_S8_NSB_10__identityEEEvT0_T1_T2_T3_T4_T6_
        .type           _ZN3cub18CUB_300001_SM_10006detail6reduce28DeviceReduceSingleTileKernelINS2_10policy_hubIN6thrust24THRUST_300001_SM_1000_NS7complexIdEEyN4cuda3std3__44plusIS8_EEE10Policy1000EPS8_SG_iSD_S8_S8_NSB_10__identityEEEvT0_T1_T2_T3_T4_T6_,@function
        .size           _ZN3cub18CUB_300001_SM_10006detail6reduce28DeviceReduceSingleTileKernelINS2_10policy_hubIN6thrust24THRUST_300001_SM_1000_NS7complexIdEEyN4cuda3std3__44plusIS8_EEE10Policy1000EPS8_SG_iSD_S8_S8_NSB_10__identityEEEvT0_T1_T2_T3_T4_T6_,(.L_x_622 - _ZN3cub18CUB_300001_SM_10006detail6reduce28DeviceReduceSingleTileKernelINS2_10policy_hubIN6thrust24THRUST_300001_SM_1000_NS7complexIdEEyN4cuda3std3__44plusIS8_EEE10Policy1000EPS8_SG_iSD_S8_S8_NSB_10__identityEEEvT0_T1_T2_T3_T4_T6_)
        .other          _ZN3cub18CUB_300001_SM_10006detail6reduce28DeviceReduceSingleTileKernelINS2_10policy_hubIN6thrust24THRUST_300001_SM_1000_NS7complexIdEEyN4cuda3std3__44plusIS8_EEE10Policy1000EPS8_SG_iSD_S8_S8_NSB_10__identityEEEvT0_T1_T2_T3_T4_T6_,@"STO_CUDA_ENTRY STV_DEFAULT"
_ZN3cub18CUB_300001_SM_10006detail6reduce28DeviceReduceSingleTileKernelINS2_10policy_hubIN6thrust24THRUST_300001_SM_1000_NS7complexIdEEyN4cuda3std3__44plusIS8_EEE10Policy1000EPS8_SG_iSD_S8_S8_NSB_10__identityEEEvT0_T1_T2_T3_T4_T6_:
.text._ZN3cub18CUB_300001_SM_10006detail6reduce28DeviceReduceSingleTileKernelINS2_10policy_hubIN6thrust24THRUST_300001_SM_1000_NS7complexIdEEyN4cuda3std3__44plusIS8_EEE10Policy1000EPS8_SG_iSD_S8_S8_NSB_10__identityEEEvT0_T1_T2_T3_T4_T6_:
[----:B------:R-:W-:Y:S01]  /*0000*/  LDC R1, c[0x0][0x37c] ;  /* 0x0000df00ff017b82 */ /* 0x000fe20000000800 */
[----:B------:R-:W0:Y:S01]  /*0010*/  LDCU UR4, c[0x0][0x390] ;  /* 0x00007200ff0477ac */ /* 0x000e220008000800 */
[----:B------:R-:W1:Y:S01]  /*0020*/  LDCU.64 UR6, c[0x0][0x358] ;  /* 0x00006b00ff0677ac */ /* 0x000e620008000a00 */
[----:B0-----:R-:W-:-:S05]  /*0030*/  IMAD.U32 R72, RZ, RZ, UR4 ;  /* 0x00000004ff487e24 */ /* 0x001fca000f8e00ff */
[----:B------:R-:W-:-:S13]  /*0040*/  ISETP.NE.AND P0, PT, R72, RZ, PT ;  /* 0x000000ff4800720c */ /* 0x000fda0003f05270 */
[----:B-1----:R-:W-:Y:S05]  /*0050*/  @P0 BRA `(.L_x_424) ;  /* 0x0000000000200947 */ /* 0x002fea0003800000 */
[----:B------:R-:W0:Y:S02]  /*0060*/  S2R R0, SR_TID.X ;  /* 0x0000000000007919 */ /* 0x000e240000002100 */
[----:B0-----:R-:W-:-:S13]  /*0070*/  ISETP.NE.AND P0, PT, R0, RZ, PT ;  /* 0x000000ff0000720c */ /* 0x001fda0003f05270 */
[----:B------:R-:W-:Y:S05]  /*0080*/  @P0 EXIT ;  /* 0x000000000000094d */ /* 0x000fea0003800000 */
[----:B------:R-:W0:Y:S08]  /*0090*/  LDC.64 R2, c[0x0][0x388] ;  /* 0x0000e200ff027b82 */ /* 0x000e300000000a00 */
[----:B------:R-:W0:Y:S08]  /*00a0*/  LDC.64 R4, c[0x0][0x3a0] ;  /* 0x0000e800ff047b82 */ /* 0x000e300000000a00 */
[----:B------:R-:W0:Y:S02]  /*00b0*/  LDC.64 R6, c[0x0][0x3a8] ;  /* 0x0000ea00ff067b82 */ /* 0x000e240000000a00 */
[----:B0-----:R-:W-:Y:S01]  /*00c0*/  STG.E.128 desc[UR6][R2.64], R4 ;  /* 0x0000000402007986 */ /* 0x001fe2000c101d06 */
[----:B------:R-:W-:Y:S05]  /*00d0*/  EXIT ;  /* 0x000000000000794d */ /* 0x000fea0003800000 */
.L_x_424:
[----:B------:R-:W-:Y:S01]  /*00e0*/  ISETP.GT.AND P0, PT, R72, 0x3ff, PT ;  /* 0x000003ff4800780c */ /* 0x000fe20003f04270 */
[----:B------:R-:W-:-:S12]  /*00f0*/  BSSY.RECONVERGENT B0, `(.L_x_425) ;  /* 0x00002b4000007945 */ /* 0x000fd80003800200 */
[----:B------:R-:W-:Y:S05]  /*0100*/  @P0 BRA `(.L_x_426) ;  /* 0x0000001800200947 */ /* 0x000fea0003800000 */
[----:B------:R-:W0:Y:S01]  /*0110*/  S2R R3, SR_TID.X ;  /* 0x0000000000037919 */ /* 0x000e220000002100 */
[----:B------:R-:W-:Y:S01]  /*0120*/  BSSY.RECONVERGENT B1, `(.L_x_427) ;  /* 0x000000a000017945 */ /* 0x000fe20003800200 */
[----:B------:R-:W-:Y:S02]  /*0130*/  CS2R R6, SRZ ;  /* 0x0000000000067805 */ /* 0x000fe4000001ff00 */
[----:B------:R-:W-:Y:S02]  /*0140*/  CS2R R4, SRZ ;  /* 0x0000000000047805 */ /* 0x000fe4000001ff00 */
[----:B0-----:R-:W-:Y:S01]  /*0150*/  ISETP.GE.AND P0, PT, R3, R72, PT ;  /* 0x000000480300720c */ /* 0x001fe20003f06270 */
[----:B------:R-:W-:-:S12]  /*0160*/  IMAD.MOV.U32 R73, RZ, RZ, R3 ;  /* 0x000000ffff497224 */ /* 0x000fd800078e0003 */
[----:B------:R-:W-:Y:S05]  /*0170*/  @P0 BRA `(.L_x_428) ;  /* 0x0000000000100947 */ /* 0x000fea0003800000 */
[----:B------:R-:W0:Y:S02]  /*0180*/  LDC.64 R4, c[0x0][0x380] ;  /* 0x0000e000ff047b82 */ /* 0x000e240000000a00 */
[----:B0-----:R-:W-:-:S06]  /*0190*/  IMAD.WIDE.U32 R4, R3, 0x10, R4 ;  /* 0x0000001003047825 */ /* 0x001fcc00078e0004 */
[----:B------:R-:W5:Y:S01]  /*01a0*/  LDG.E.128.CONSTANT R4, desc[UR6][R4.64] ;  /* 0x0000000604047981 */ /* 0x000f62000c1e9d00 */
[----:B------:R-:W-:-:S07]  /*01b0*/  VIADD R73, R3, 0x100 ;  /* 0x0000010003497836 */ /* 0x000fce0000000000 */
.L_x_428:
[----:B------:R-:W-:Y:S05]  /*01c0*/  BSYNC.RECONVERGENT B1 ;  /* 0x0000000000017941 */ /* 0x000fea0003800200 */
.L_x_427:
[----:B------:R-:W-:Y:S01]  /*01d0*/  ISETP.GE.AND P0, PT, R73, R72, PT ;  /* 0x000000484900720c */ /* 0x000fe20003f06270 */
[----:B------:R-:W-:-:S12]  /*01e0*/  BSSY.RECONVERGENT B1, `(.L_x_429) ;  /* 0x0000093000017945 */ /* 0x000fd80003800200 */
[----:B------:R-:W-:Y:S05]  /*01f0*/  @P0 BRA `(.L_x_430) ;  /* 0x0000000800440947 */ /* 0x000fea0003800000 */
[----:B------:R-:W-:Y:S01]  /*0200*/  LOP3.LUT R9, RZ, R73, RZ, 0x33, !PT ;  /* 0x00000049ff097212 */ /* 0x000fe200078e33ff */
[----:B------:R-:W-:Y:S04]  /*0210*/  BSSY.RECONVERGENT B2, `(.L_x_431) ;  /* 0x0000018000027945 */ /* 0x000fe80003800200 */
[----:B------:R-:W-:-:S05]  /*0220*/  IMAD.IADD R0, R9, 0x1, R72 ;  /* 0x0000000109007824 */ /* 0x000fca00078e0248 */
[C---:B------:R-:W-:Y:S02]  /*0230*/  LOP3.LUT R2, R0.reuse, 0x300, RZ, 0xc0, !PT ;  /* 0x0000030000027812 */ /* 0x040fe400078ec0ff */
[----:B------:R-:W-:Y:S02]  /*0240*/  ISETP.GE.U32.AND P0, PT, R0, 0x300, PT ;  /* 0x000003000000780c */ /* 0x000fe40003f06070 */
[----:B------:R-:W-:-:S13]  /*0250*/  ISETP.NE.AND P1, PT, R2, 0x300, PT ;  /* 0x000003000200780c */ /* 0x000fda0003f25270 */
[----:B------:R-:W-:Y:S05]  /*0260*/  @!P1 BRA `(.L_x_432) ;  /* 0x0000000000489947 */ /* 0x000fea0003800000 */
[----:B------:R-:W0:Y:S01]  /*0270*/  LDC.64 R8, c[0x0][0x380] ;  /* 0x0000e000ff087b82 */ /* 0x000e220000000a00 */
[----:B------:R-:W-:-:S04]  /*0280*/  LEA.HI R0, R0, 0x1, RZ, 0x18 ;  /* 0x0000000100007811 */ /* 0x000fc800078fc0ff */
[----:B------:R-:W-:-:S05]  /*0290*/  LOP3.LUT R0, R0, 0x3, RZ, 0xc0, !PT ;  /* 0x0000000300007812 */ /* 0x000fca00078ec0ff */
[----:B------:R-:W-:Y:S02]  /*02a0*/  IMAD.MOV R0, RZ, RZ, -R0 ;  /* 0x000000ffff007224 */ /* 0x000fe400078e0a00 */
[----:B0-----:R-:W-:-:S04]  /*02b0*/  IMAD.WIDE.U32 R8, R73, 0x10, R8 ;  /* 0x0000001049087825 */ /* 0x001fc800078e0008 */
[----:B------:R-:W-:Y:S02]  /*02c0*/  IMAD.MOV.U32 R2, RZ, RZ, R8 ;  /* 0x000000ffff027224 */ /* 0x000fe400078e0008 */
[----:B------:R-:W-:-:S07]  /*02d0*/  IMAD.MOV.U32 R13, RZ, RZ, R9 ;  /* 0x000000ffff0d7224 */ /* 0x000fce00078e0009 */
.L_x_433:
[----:B------:R-:W-:Y:S02]  /*02e0*/  IMAD.MOV.U32 R8, RZ, RZ, R2 ;  /* 0x000000ffff087224 */ /* 0x000fe400078e0002 */
[----:B------:R-:W-:-:S06]  /*02f0*/  IMAD.MOV.U32 R9, RZ, RZ, R13 ;  /* 0x000000ffff097224 */ /* 0x000fcc00078e000d */
[----:B------:R-:W2:Y:S01]  /*0300*/  LDG.E.128.CONSTANT R8, desc[UR6][R8.64] ;  /* 0x0000000608087981 */ /* 0x000ea2000c1e9d00 */
[----:B------:R-:W-:Y:S01]  /*0310*/  VIADD R0, R0, 0x1 ;  /* 0x0000000100007836 */ /* 0x000fe20000000000 */
[----:B------:R-:W-:Y:S01]  /*0320*/  IADD3 R2, P2, PT, R2, 0x1000, RZ ;  /* 0x0000100002027810 */ /* 0x000fe20007f5e0ff */
[----:B------:R-:W-:-:S03]  /*0330*/  VIADD R73, R73, 0x100 ;  /* 0x0000010049497836 */ /* 0x000fc60000000000 */
[----:B------:R-:W-:Y:S01]  /*0340*/  ISETP.NE.AND P1, PT, R0, RZ, PT ;  /* 0x000000ff0000720c */ /* 0x000fe20003f25270 */
[----:B------:R-:W-:Y:S01]  /*0350*/  IMAD.X R13, RZ, RZ, R13, P2 ;  /* 0x000000ffff0d7224 */ /* 0x000fe200010e060d */
[----:B--2--5:R-:W-:Y:S02]  /*0360*/  DADD R4, R8, R4 ;  /* 0x0000000008047229 */ /* 0x024fe40000000004 */
[----:B------:R-:W-:-:S09]  /*0370*/  DADD R6, R10, R6 ;  /* 0x000000000a067229 */ /* 0x000fd20000000006 */
[----:B------:R-:W-:Y:S05]  /*0380*/  @P1 BRA `(.L_x_433) ;  /* 0xfffffffc00d41947 */ /* 0x000fea000383ffff */
.L_x_432:
[----:B------:R-:W-:Y:S05]  /*0390*/  BSYNC.RECONVERGENT B2 ;  /* 0x0000000000027941 */ /* 0x000fea0003800200 */
.L_x_431:
[----:B------:R-:W-:Y:S05]  /*03a0*/  @!P0 BRA `(.L_x_430) ;  /* 0x0000000400d88947 */ /* 0x000fea0003800000 */
[----:B------:R-:W-:Y:S01]  /*03b0*/  IMAD.IADD R0, R72, 0x1, -R73 ;  /* 0x0000000148007824 */ /* 0x000fe200078e0a49 */
[----:B------:R-:W-:Y:S01]  /*03c0*/  BSSY.RECONVERGENT B2, `(.L_x_434) ;  /* 0x0000041000027945 */ /* 0x000fe20003800200 */
[----:B------:R-:W-:-:S03]  /*03d0*/  PLOP3.LUT P0, PT, PT, PT, PT, 0x80, 0x8 ;  /* 0x000000000008781c */ /* 0x000fc60003f0f070 */
[----:B------:R-:W-:-:S13]  /*03e0*/  ISETP.GT.AND P1, PT, R0, 0xc00, PT ;  /* 0x00000c000000780c */ /* 0x000fda0003f24270 */
[----:B------:R-:W-:Y:S05]  /*03f0*/  @!P1 BRA `(.L_x_435) ;  /* 0x0000000000f49947 */ /* 0x000fea0003800000 */
[----:B------:R-:W-:Y:S01]  /*0400*/  PLOP3.LUT P0, PT, PT, PT, PT, 0x8, 0x80 ;  /* 0x000000000080781c */ /* 0x000fe20003f0e170 */
[----:B------:R-:W-:-:S12]  /*0410*/  VIADD R0, R72, 0xfffff400 ;  /* 0xfffff40048007836 */ /* 0x000fd80000000000 */
.L_x_436:
[----:B------:R-:W0:Y:S02]  /*0420*/  LDC.64 R76, c[0x0][0x380] ;  /* 0x0000e000ff4c7b82 */ /* 0x000e240000000a00 */
[----:B0-----:R-:W-:-:S05]  /*0430*/  IMAD.WIDE R52, R73, 0x10, R76 ;  /* 0x0000001049347825 */ /* 0x001fca00078e024c */
[----:B------:R-:W2:Y:S04]  /*0440*/  LDG.E.128.CONSTANT R8, desc[UR6][R52.64] ;  /* 0x0000000634087981 */ /* 0x000ea8000c1e9d00 */
[----:B------:R-:W3:Y:S04]  /*0450*/  LDG.E.128.CONSTANT R12, desc[UR6][R52.64+0x1000] ;  /* 0x00100006340c7981 */ /* 0x000ee8000c1e9d00 */
[----:B------:R-:W4:Y:S01]  /*0460*/  LDG.E.128.CONSTANT R16, desc[UR6][R52.64+0x2000] ;  /* 0x0020000634107981 */ /* 0x000f22000c1e9d00 */
[----:B------:R-:W-:-:S03]  /*0470*/  VIADD R69, R73, 0x400 ;  /* 0x0000040049457836 */ /* 0x000fc60000000000 */
[----:B------:R-:W4:Y:S01]  /*0480*/  LDG.E.128.CONSTANT R20, desc[UR6][R52.64+0x3000] ;  /* 0x0030000634147981 */ /* 0x000f22000c1e9d00 */
[----:B------:R-:W-:-:S05]  /*0490*/  IMAD.WIDE R68, R69, 0x10, R76 ;  /* 0x0000001045447825 */ /* 0x000fca00078e024c */
[----:B------:R-:W4:Y:S04]  /*04a0*/  LDG.E.128.CONSTANT R24, desc[UR6][R68.64] ;  /* 0x0000000644187981 */ /* 0x000f28000c1e9d00 */
[----:B------:R-:W4:Y:S04]  /*04b0*/  LDG.E.128.CONSTANT R28, desc[UR6][R68.64+0x1000] ;  /* 0x00100006441c7981 */ /* 0x000f28000c1e9d00 */
        /* <DEDUP_REMOVED lines=12> */
[----:B------:R-:W4:Y:S04]  /*0580*/  LDG.E.128.CONSTANT R64, desc[UR6][R76.64+0x2000] ;  /* 0x002000064c407981 */ /* 0x000f28000c1e9d00 */
[----:B------:R-:W4:Y:S01]  /*0590*/  LDG.E.128.CONSTANT R68, desc[UR6][R76.64+0x3000] ;  /* 0x003000064c447981 */ /* 0x000f22000c1e9d00 */
[----:B------:R-:W-:-:S05]  /*05a0*/  VIADD R73, R73, 0x1000 ;  /* 0x0000100049497836 */ /* 0x000fca0000000000 */
[----:B------:R-:W-:Y:S01]  /*05b0*/  ISETP.GE.AND P1, PT, R73, R0, PT ;  /* 0x000000004900720c */ /* 0x000fe20003f26270 */
[----:B--2--5:R-:W-:Y:S02]  /*05c0*/  DADD R8, R8, R4 ;  /* 0x0000000008087229 */ /* 0x024fe40000000004 */
[----:B------:R-:W-:-:S06]  /*05d0*/  DADD R10, R10, R6 ;  /* 0x000000000a0a7229 */ /* 0x000fcc0000000006 */
[----:B---3--:R-:W-:Y:S02]  /*05e0*/  DADD R8, R8, R12 ;  /* 0x0000000008087229 */ /* 0x008fe4000000000c */
[----:B------:R-:W-:-:S06]  /*05f0*/  DADD R10, R10, R14 ;  /* 0x000000000a0a7229 */ /* 0x000fcc000000000e */
[----:B----4-:R-:W-:Y:S02]  /*0600*/  DADD R8, R8, R16 ;  /* 0x0000000008087229 */ /* 0x010fe40000000010 */
[----:B------:R-:W-:-:S06]  /*0610*/  DADD R10, R10, R18 ;  /* 0x000000000a0a7229 */ /* 0x000fcc0000000012 */
[----:B------:R-:W-:Y:S02]  /*0620*/  DADD R8, R8, R20 ;  /* 0x0000000008087229 */ /* 0x000fe40000000014 */
        /* <DEDUP_REMOVED lines=24> */
[----:B------:R-:W-:Y:S01]  /*07b0*/  DADD R6, R10, R70 ;  /* 0x000000000a067229 */ /* 0x000fe20000000046 */
[----:B------:R-:W-:Y:S10]  /*07c0*/  @!P1 BRA `(.L_x_436) ;  /* 0xfffffffc00149947 */ /* 0x000ff4000383ffff */
.L_x_435:
[----:B------:R-:W-:Y:S05]  /*07d0*/  BSYNC.RECONVERGENT B2 ;  /* 0x0000000000027941 */ /* 0x000fea0003800200 */
.L_x_434:
[----:B------:R-:W-:Y:S01]  /*07e0*/  IMAD.IADD R0, R72, 0x1, -R73 ;  /* 0x0000000148007824 */ /* 0x000fe200078e0a49 */
[----:B------:R-:W-:Y:S04]  /*07f0*/  BSSY.RECONVERGENT B2, `(.L_x_437) ;  /* 0x0000021000027945 */ /* 0x000fe80003800200 */
[----:B------:R-:W-:-:S13]  /*0800*/  ISETP.GT.AND P1, PT, R0, 0x400, PT ;  /* 0x000004000000780c */ /* 0x000fda0003f24270 */
[----:B------:R-:W-:Y:S05]  /*0810*/  @!P1 BRA `(.L_x_438) ;  /* 0x0000000000789947 */ /* 0x000fea0003800000 */
        /* <DEDUP_REMOVED lines=12> */
[----:B------:R-:W-:Y:S01]  /*08e0*/  PLOP3.LUT P0, PT, PT, PT, PT, 0x8, 0x80 ;  /* 0x000000000080781c */ /* 0x000fe20003f0e170 */
[----:B------:R-:W-:Y:S01]  /*08f0*/  VIADD R73, R73, 0x800 ;  /* 0x0000080049497836 */ /* 0x000fe20000000000 */
[----:B--2--5:R-:W-:-:S02]  /*0900*/  DADD R40, R4, R40 ;  /* 0x0000000004287229 */ /* 0x024fc40000000028 */
        /* <DEDUP_REMOVED lines=14> */
[----:B------:R-:W-:-:S11]  /*09f0*/  DADD R6, R14, R10 ;  /* 0x000000000e067229 */ /* 0x000fd6000000000a */
.L_x_438:
[----:B------:R-:W-:Y:S05]  /*0a00*/  BSYNC.RECONVERGENT B2 ;  /* 0x0000000000027941 */ /* 0x000fea0003800200 */
.L_x_437:
[----:B------:R-:W-:-:S13]  /*0a10*/  ISETP.LT.OR P0, PT, R73, R72, P0 ;  /* 0x000000484900720c */ /* 0x000fda0000701670 */
[----:B------:R-:W-:Y:S05]  /*0a20*/  @!P0 BRA `(.L_x_430) ;  /* 0x0000000000388947 */ /* 0x000fea0003800000 */
[----:B------:R-:W0:Y:S02]  /*0a30*/  LDC.64 R8, c[0x0][0x380] ;  /* 0x0000e000ff087b82 */ /* 0x000e240000000a00 */
[----:B0-----:R-:W-:-:S05]  /*0a40*/  IMAD.WIDE R8, R73, 0x10, R8 ;  /* 0x0000001049087825 */ /* 0x001fca00078e0208 */
[----:B------:R-:W2:Y:S04]  /*0a50*/  LDG.E.128.CONSTANT R12, desc[UR6][R8.64] ;  /* 0x00000006080c7981 */ /* 0x000ea8000c1e9d00 */
[----:B------:R-:W3:Y:S04]  /*0a60*/  LDG.E.128.CONSTANT R16, desc[UR6][R8.64+0x1000] ;  /* 0x0010000608107981 */ /* 0x000ee8000c1e9d00 */
[----:B------:R-:W4:Y:S04]  /*0a70*/  LDG.E.128.CONSTANT R20, desc[UR6][R8.64+0x2000] ;  /* 0x0020000608147981 */ /* 0x000f28000c1e9d00 */
[----:B------:R-:W4:Y:S01]  /*0a80*/  LDG.E.128.CONSTANT R24, desc[UR6][R8.64+0x3000] ;  /* 0x0030000608187981 */ /* 0x000f22000c1e9d00 */
[----:B--2--5:R-:W-:-:S02]  /*0a90*/  DADD R12, R4, R12 ;  /* 0x00000000040c7229 */ /* 0x024fc4000000000c */
[----:B------:R-:W-:-:S06]  /*0aa0*/  DADD R14, R6, R14 ;  /* 0x00000000060e7229 */ /* 0x000fcc000000000e */
[----:B---3--:R-:W-:Y:S02]  /*0ab0*/  DADD R12, R12, R16 ;  /* 0x000000000c0c7229 */ /* 0x008fe40000000010 */
[----:B------:R-:W-:-:S06]  /*0ac0*/  DADD R14, R14, R18 ;  /* 0x000000000e0e7229 */ /* 0x000fcc0000000012 */
[----:B----4-:R-:W-:Y:S02]  /*0ad0*/  DADD R12, R12, R20 ;  /* 0x000000000c0c7229 */ /* 0x010fe40000000014 */
[----:B------:R-:W-:-:S06]  /*0ae0*/  DADD R14, R14, R22 ;  /* 0x000000000e0e7229 */ /* 0x000fcc0000000016 */
[----:B------:R-:W-:Y:S02]  /*0af0*/  DADD R4, R12, R24 ;  /* 0x000000000c047229 */ /* 0x000fe40000000018 */
[----:B------:R-:W-:-:S11]  /*0b00*/  DADD R6, R14, R26 ;  /* 0x000000000e067229 */ /* 0x000fd6000000001a */
.L_x_430:
[----:B------:R-:W-:Y:S05]  /*0b10*/  BSYNC.RECONVERGENT B1 ;  /* 0x0000000000017941 */ /* 0x000fea0003800200 */
.L_x_429:
[----:B------:R-:W-:-:S13]  /*0b20*/  ISETP.GE.AND P0, PT, R72, 0x100, PT ;  /* 0x000001004800780c */ /* 0x000fda0003f06270 */
[----:B------:R-:W-:Y:S05]  /*0b30*/  @!P0 BRA `(.L_x_439) ;  /* 0x0000000400708947 */ /* 0x000fea0003800000 */
[----:B------:R-:W0:Y:S01]  /*0b40*/  S2R R2, SR_LANEID ;  /* 0x0000000000027919 */ /* 0x000e220000000000 */
[----:B-----5:R-:W-:Y:S04]  /*0b50*/  SHFL.DOWN PT, R8, R4, 0x1, 0x1f ;  /* 0x08201f0004087f89 */ /* 0x020fe800000e0000 */
[----:B------:R-:W1:Y:S04]  /*0b60*/  SHFL.DOWN PT, R9, R5, 0x1, 0x1f ;  /* 0x08201f0005097f89 */ /* 0x000e6800000e0000 */
[----:B------:R-:W-:Y:S04]  /*0b70*/  SHFL.DOWN PT, R10, R6, 0x1, 0x1f ;  /* 0x08201f00060a7f89 */ /* 0x000fe800000e0000 */
[----:B------:R-:W2:Y:S01]  /*0b80*/  SHFL.DOWN PT, R11, R7, 0x1, 0x1f ;  /* 0x08201f00070b7f89 */ /* 0x000ea200000e0000 */
[----:B-1----:R-:W-:Y:S01]  /*0b90*/  DADD R8, R8, R4 ;  /* 0x0000000008087229 */ /* 0x002fe20000000004 */
[----:B0-----:R-:W-:-:S02]  /*0ba0*/  ISETP.GT.AND P0, PT, R2, 0x1e, PT ;  /* 0x0000001e0200780c */ /* 0x001fc40003f04270 */
[----:B------:R-:W-:Y:S01]  /*0bb0*/  ISETP.NE.AND P1, PT, R2, RZ, PT ;  /* 0x000000ff0200720c */ /* 0x000fe20003f25270 */
[----:B--2---:R-:W-:-:S06]  /*0bc0*/  DADD R10, R10, R6 ;  /* 0x000000000a0a7229 */ /* 0x004fcc0000000006 */
[----:B------:R-:W-:Y:S02]  /*0bd0*/  FSEL R12, R4, R8, P0 ;  /* 0x00000008040c7208 */ /* 0x000fe40000000000 */
[----:B------:R-:W-:-:S03]  /*0be0*/  FSEL R13, R5, R9, P0 ;  /* 0x00000009050d7208 */ /* 0x000fc60000000000 */
[----:B------:R-:W-:Y:S01]  /*0bf0*/  SHFL.DOWN PT, R8, R12, 0x2, 0x1f ;  /* 0x08401f000c087f89 */ /* 0x000fe200000e0000 */
[----:B------:R-:W-:Y:S02]  /*0c00*/  @!P1 MOV R0, 0x400 ;  /* 0x0000040000009802 */ /* 0x000fe40000000f00 */
[----:B------:R-:W-:Y:S01]  /*0c10*/  FSEL R10, R6, R10, P0 ;  /* 0x0000000a060a7208 */ /* 0x000fe20000000000 */
[----:B------:R-:W0:Y:S01]  /*0c20*/  SHFL.DOWN PT, R9, R13, 0x2, 0x1f ;  /* 0x08401f000d097f89 */ /* 0x000e2200000e0000 */
[----:B------:R-:W-:Y:S02]  /*0c30*/  FSEL R11, R7, R11, P0 ;  /* 0x0000000b070b7208 */ /* 0x000fe40000000000 */
[----:B------:R-:W-:Y:S01]  /*0c40*/  ISETP.GT.AND P0, PT, R2, 0x1d, PT ;  /* 0x0000001d0200780c */ /* 0x000fe20003f04270 */
[----:B------:R-:W-:Y:S04]  /*0c50*/  SHFL.DOWN PT, R4, R10, 0x2, 0x1f ;  /* 0x08401f000a047f89 */ /* 0x000fe800000e0000 */
[----:B------:R-:W1:Y:S01]  /*0c60*/  SHFL.DOWN PT, R5, R11, 0x2, 0x1f ;  /* 0x08401f000b057f89 */ /* 0x000e6200000e0000 */
[----:B------:R-:W2:Y:S01]  /*0c70*/  @!P1 S2R R17, SR_CgaCtaId ;  /* 0x0000000000119919 */ /* 0x000ea20000008800 */
[----:B0-----:R-:W-:-:S02]  /*0c80*/  DADD R8, R8, R12 ;  /* 0x0000000008087229 */ /* 0x001fc4000000000c */
[----:B-1----:R-:W-:-:S08]  /*0c90*/  DADD R4, R4, R10 ;  /* 0x0000000004047229 */ /* 0x002fd0000000000a */
[----:B------:R-:W-:Y:S02]  /*0ca0*/  FSEL R8, R12, R8, P0 ;  /* 0x000000080c087208 */ /* 0x000fe40000000000 */
[----:B------:R-:W-:Y:S02]  /*0cb0*/  FSEL R9, R13, R9, P0 ;  /* 0x000000090d097208 */ /* 0x000fe40000000000 */
[----:B------:R-:W-:Y:S02]  /*0cc0*/  FSEL R14, R10, R4, P0 ;  /* 0x000000040a0e7208 */ /* 0x000fe40000000000 */
[----:B------:R-:W-:Y:S01]  /*0cd0*/  FSEL R15, R11, R5, P0 ;  /* 0x000000050b0f7208 */ /* 0x000fe20000000000 */
[----:B------:R-:W-:Y:S01]  /*0ce0*/  SHFL.DOWN PT, R4, R8, 0x4, 0x1f ;  /* 0x08801f0008047f89 */ /* 0x000fe200000e0000 */
[----:B------:R-:W-:-:S03]  /*0cf0*/  ISETP.GT.AND P0, PT, R2, 0x1b, PT ;  /* 0x0000001b0200780c */ /* 0x000fc60003f04270 */
[----:B------:R-:W0:Y:S04]  /*0d00*/  SHFL.DOWN PT, R5, R9, 0x4, 0x1f ;  /* 0x08801f0009057f89 */ /* 0x000e2800000e0000 */
[----:B------:R-:W-:Y:S04]  /*0d10*/  SHFL.DOWN PT, R6, R14, 0x4, 0x1f ;  /* 0x08801f000e067f89 */ /* 0x000fe800000e0000 */
[----:B------:R-:W1:Y:S01]  /*0d20*/  SHFL.DOWN PT, R7, R15, 0x4, 0x1f ;  /* 0x08801f000f077f89 */ /* 0x000e6200000e0000 */
[----:B0-----:R-:W-:Y:S02]  /*0d30*/  DADD R4, R4, R8 ;  /* 0x0000000004047229 */ /* 0x001fe40000000008 */
[----:B-1----:R-:W-:-:S08]  /*0d40*/  DADD R6, R6, R14 ;  /* 0x0000000006067229 */ /* 0x002fd0000000000e */
[----:B------:R-:W-:Y:S02]  /*0d50*/  FSEL R10, R8, R4, P0 ;  /* 0x00000004080a7208 */ /* 0x000fe40000000000 */
[----:B------:R-:W-:-:S03]  /*0d60*/  FSEL R11, R9, R5, P0 ;  /* 0x00000005090b7208 */ /* 0x000fc60000000000 */
[----:B------:R-:W-:Y:S01]  /*0d70*/  SHFL.DOWN PT, R4, R10, 0x8, 0x1f ;  /* 0x09001f000a047f89 */ /* 0x000fe200000e0000 */
[----:B------:R-:W-:-:S03]  /*0d80*/  FSEL R12, R14, R6, P0 ;  /* 0x000000060e0c7208 */ /* 0x000fc60000000000 */
[----:B------:R-:W0:Y:S01]  /*0d90*/  SHFL.DOWN PT, R5, R11, 0x8, 0x1f ;  /* 0x09001f000b057f89 */ /* 0x000e2200000e0000 */
[----:B------:R-:W-:Y:S02]  /*0da0*/  FSEL R13, R15, R7, P0 ;  /* 0x000000070f0d7208 */ /* 0x000fe40000000000 */
[----:B------:R-:W-:Y:S01]  /*0db0*/  ISETP.GT.AND P0, PT, R2, 0x17, PT ;  /* 0x000000170200780c */ /* 0x000fe20003f04270 */
[----:B------:R-:W-:Y:S04]  /*0dc0*/  SHFL.DOWN PT, R6, R12, 0x8, 0x1f ;  /* 0x09001f000c067f89 */ /* 0x000fe800000e0000 */
[----:B------:R-:W1:Y:S01]  /*0dd0*/  SHFL.DOWN PT, R7, R13, 0x8, 0x1f ;  /* 0x09001f000d077f89 */ /* 0x000e6200000e0000 */
[----:B0-----:R-:W-:Y:S02]  /*0de0*/  DADD R4, R4, R10 ;  /* 0x0000000004047229 */ /* 0x001fe4000000000a */
[----:B-1----:R-:W-:-:S08]  /*0df0*/  DADD R6, R6, R12 ;  /* 0x0000000006067229 */ /* 0x002fd0000000000c */
[----:B------:R-:W-:Y:S02]  /*0e00*/  FSEL R8, R10, R4, P0 ;  /* 0x000000040a087208 */ /* 0x000fe40000000000 */
[----:B------:R-:W-:Y:S02]  /*0e10*/  FSEL R9, R11, R5, P0 ;  /* 0x000000050b097208 */ /* 0x000fe40000000000 */
[----:B--2---:R-:W-:Y:S01]  /*0e20*/  @!P1 LEA R11, R17, R0, 0x18 ;  /* 0x00000000110b9211 */ /* 0x004fe200078ec0ff */
[----:B------:R-:W-:Y:S01]  /*0e30*/  SHFL.DOWN PT, R4, R8, 0x10, 0x1f ;  /* 0x0a001f0008047f89 */ /* 0x000fe200000e0000 */
[----:B------:R-:W-:Y:S02]  /*0e40*/  @!P1 SHF.R.U32.HI R0, RZ, 0x1, R3 ;  /* 0x00000001ff009819 */ /* 0x000fe40000011603 */
[----:B------:R-:W-:Y:S01]  /*0e50*/  FSEL R14, R12, R6, P0 ;  /* 0x000000060c0e7208 */ /* 0x000fe20000000000 */
[----:B------:R-:W0:Y:S01]  /*0e60*/  SHFL.DOWN PT, R5, R9, 0x10, 0x1f ;  /* 0x0a001f0009057f89 */ /* 0x000e2200000e0000 */
[----:B------:R-:W-:-:S02]  /*0e70*/  FSEL R15, R13, R7, P0 ;  /* 0x000000070d0f7208 */ /* 0x000fc40000000000 */
[----:B------:R-:W-:Y:S01]  /*0e80*/  @!P1 LOP3.LUT R0, R0, 0x1f0, RZ, 0xc0, !PT ;  /* 0x000001f000009812 */ /* 0x000fe200078ec0ff */
[----:B------:R-:W-:Y:S01]  /*0e90*/  SHFL.DOWN PT, R6, R14, 0x10, 0x1f ;  /* 0x0a001f000e067f89 */ /* 0x000fe200000e0000 */
[----:B------:R-:W-:-:S03]  /*0ea0*/  ISETP.NE.AND P0, PT, R3, RZ, PT ;  /* 0x000000ff0300720c */ /* 0x000fc60003f05270 */
[----:B------:R-:W1:Y:S01]  /*0eb0*/  SHFL.DOWN PT, R7, R15, 0x10, 0x1f ;  /* 0x0a001f000f077f89 */ /* 0x000e6200000e0000 */
[----:B------:R-:W-:Y:S01]  /*0ec0*/  @!P1 IMAD.IADD R11, R0, 0x1, R11 ;  /* 0x00000001000b9824 */ /* 0x000fe200078e020b */
[----:B0-----:R-:W-:Y:S02]  /*0ed0*/  DADD R4, R4, R8 ;  /* 0x0000000004047229 */ /* 0x001fe40000000008 */
[----:B-1----:R-:W-:-:S07]  /*0ee0*/  DADD R6, R6, R14 ;  /* 0x0000000006067229 */ /* 0x002fce000000000e */
[----:B------:R0:W-:Y:S01]  /*0ef0*/  @!P1 STS.128 [R11+0x10], R4 ;  /* 0x000010040b009388 */ /* 0x0001e20000000c00 */
[----:B------:R-:W-:Y:S01]  /*0f00*/  BAR.SYNC.DEFER_BLOCKING 0x0 ;  /* 0x0000000000007b1d */ /* 0x000fe20000010000 */
[----:B------:R-:W-:-:S04]  /*0f10*/  ISETP.GT.AND P1, PT, R2, 0xf, PT ;  /* 0x0000000f0200780c */ /* 0x000fc80003f24270 */
[----:B------:R-:W-:Y:S02]  /*0f20*/  FSEL R8, R8, R4, P1 ;  /* 0x0000000408087208 */ /* 0x000fe40000800000 */
[----:B------:R-:W-:Y:S02]  /*0f30*/  FSEL R9, R9, R5, P1 ;  /* 0x0000000509097208 */ /* 0x000fe40000800000 */
[----:B------:R-:W-:Y:S02]  /*0f40*/  FSEL R10, R14, R6, P1 ;  /* 0x000000060e0a7208 */ /* 0x000fe40000800000 */
[----:B0-----:R-:W-:Y:S01]  /*0f50*/  FSEL R11, R15, R7, P1 ;  /* 0x000000070f0b7208 */ /* 0x001fe20000800000 */
[----:B------:R-:W-:Y:S06]  /*0f60*/  @P0 BRA `(.L_x_440) ;  /* 0x0000001c00300947 */ /* 0x000fec0003800000 */
[----:B------:R-:W0:Y:S01]  /*0f70*/  S2UR UR5, SR_CgaCtaId ;  /* 0x00000000000579c3 */ /* 0x000e220000008800 */
[----:B------:R-:W-:Y:S02]  /*0f80*/  UMOV UR4, 0x400 ;  /* 0x0000040000047882 */ /* 0x000fe40000000000 */
[----:B0-----:R-:W-:-:S09]  /*0f90*/  ULEA UR4, UR5, UR4, 0x18 ;  /* 0x0000000405047291 */ /* 0x001fd2000f8ec0ff */
[----:B------:R-:W0:Y:S04]  /*0fa0*/  LDS.128 R12, [UR4+0x20] ;  /* 0x00002004ff0c7984 */ /* 0x000e280008000c00 */
[----:B------:R-:W1:Y:S04]  /*0fb0*/  LDS.128 R16, [UR4+0x30] ;  /* 0x00003004ff107984 */ /* 0x000e680008000c00 */
[----:B------:R-:W2:Y:S04]  /*0fc0*/  LDS.128 R20, [UR4+0x40] ;  /* 0x00004004ff147984 */ /* 0x000ea80008000c00 */
[----:B------:R-:W3:Y:S04]  /*0fd0*/  LDS.128 R24, [UR4+0x50] ;  /* 0x00005004ff187984 */ /* 0x000ee80008000c00 */
[----:B------:R-:W4:Y:S04]  /*0fe0*/  LDS.128 R28, [UR4+0x60] ;  /* 0x00006004ff1c7984 */ /* 0x000f280008000c00 */
[----:B------:R-:W5:Y:S01]  /*0ff0*/  LDS.128 R4, [UR4+0x70] ;  /* 0x00007004ff047984 */ /* 0x000f620008000c00 */
[----:B0-----:R-:W-:-:S02]  /*1000*/  DADD R12, R8, R12 ;  /* 0x00000000080c7229 */ /* 0x001fc4000000000c */
[----:B------:R-:W-:Y:S01]  /*1010*/  DADD R14, R10, R14 ;  /* 0x000000000a0e7229 */ /* 0x000fe2000000000e */
[----:B------:R-:W0:Y:S05]  /*1020*/  LDS.128 R8, [UR4+0x80] ;  /* 0x00008004ff087984 */ /* 0x000e2a0008000c00 */
[----:B-1----:R-:W-:Y:S02]  /*1030*/  DADD R12, R12, R16 ;  /* 0x000000000c0c7229 */ /* 0x002fe40000000010 */
[----:B------:R-:W-:-:S06]  /*1040*/  DADD R14, R14, R18 ;  /* 0x000000000e0e7229 */ /* 0x000fcc0000000012 */
[----:B--2---:R-:W-:Y:S02]  /*1050*/  DADD R12, R12, R20 ;  /* 0x000000000c0c7229 */ /* 0x004fe40000000014 */
[----:B------:R-:W-:-:S06]  /*1060*/  DADD R14, R14, R22 ;  /* 0x000000000e0e7229 */ /* 0x000fcc0000000016 */
[----:B---3--:R-:W-:Y:S02]  /*1070*/  DADD R12, R12, R24 ;  /* 0x000000000c0c7229 */ /* 0x008fe40000000018 */
[----:B------:R-:W-:-:S06]  /*1080*/  DADD R14, R14, R26 ;  /* 0x000000000e0e7229 */ /* 0x000fcc000000001a */
[----:B----4-:R-:W-:Y:S02]  /*1090*/  DADD R12, R12, R28 ;  /* 0x000000000c0c7229 */ /* 0x010fe4000000001c */
[----:B------:R-:W-:-:S06]  /*10a0*/  DADD R14, R14, R30 ;  /* 0x000000000e0e7229 */ /* 0x000fcc000000001e */
[----:B-----5:R-:W-:Y:S02]  /*10b0*/  DADD R4, R12, R4 ;  /* 0x000000000c047229 */ /* 0x020fe40000000004 */
[----:B------:R-:W-:-:S06]  /*10c0*/  DADD R6, R14, R6 ;  /* 0x000000000e067229 */ /* 0x000fcc0000000006 */
[----:B0-----:R-:W-:Y:S02]  /*10d0*/  DADD R8, R4, R8 ;  /* 0x0000000004087229 */ /* 0x001fe40000000008 */
[----:B------:R-:W-:Y:S01]  /*10e0*/  DADD R10, R6, R10 ;  /* 0x00000000060a7229 */ /* 0x000fe2000000000a */
[----:B------:R-:W-:Y:S10]  /*10f0*/  BRA `(.L_x_440) ;  /* 0x0000001800cc7947 */ /* 0x000ff40003800000 */
.L_x_439:
[----:B------:R-:W-:Y:S01]  /*1100*/  LOP3.LUT R0, R3, 0x3e0, RZ, 0xc0, !PT ;  /* 0x000003e003007812 */ /* 0x000fe200078ec0ff */
[----:B------:R-:W0:Y:S03]  /*1110*/  S2R R2, SR_LANEID ;  /* 0x0000000000027919 */ /* 0x000e260000000000 */
[----:B------:R-:W-:Y:S01]  /*1120*/  LOP3.LUT R11, RZ, R0, RZ, 0x33, !PT ;  /* 0x00000000ff0b7212 */ /* 0x000fe200078e33ff */
[----:B------:R-:W-:-:S04]  /*1130*/  VIADD R9, R0, 0x20 ;  /* 0x0000002000097836 */ /* 0x000fc80000000000 */
[----:B------:R-:W-:Y:S01]  /*1140*/  IMAD.IADD R11, R11, 0x1, R72 ;  /* 0x000000010b0b7824 */ /* 0x000fe200078e0248 */
[----:B------:R-:W-:-:S04]  /*1150*/  ISETP.GT.AND P0, PT, R9, R72, PT ;  /* 0x000000480900720c */ /* 0x000fc80003f04270 */
[----:B------:R-:W-:-:S05]  /*1160*/  SEL R17, R11, 0x1f, P0 ;  /* 0x0000001f0b117807 */ /* 0x000fca0000000000 */
[----:B-----5:R-:W-:Y:S04]  /*1170*/  SHFL.DOWN PT, R8, R4, 0x1, R17 ;  /* 0x0820000004087989 */ /* 0x020fe800000e0011 */
[----:B------:R-:W1:Y:S04]  /*1180*/  SHFL.DOWN PT, R9, R5, 0x1, R17 ;  /* 0x0820000005097989 */ /* 0x000e6800000e0011 */
[----:B------:R-:W-:Y:S04]  /*1190*/  SHFL.DOWN PT, R10, R6, 0x1, R17 ;  /* 0x08200000060a7989 */ /* 0x000fe800000e0011 */
[----:B------:R-:W2:Y:S01]  /*11a0*/  SHFL.DOWN PT, R11, R7, 0x1, R17 ;  /* 0x08200000070b7989 */ /* 0x000ea200000e0011 */
[C---:B0-----:R-:W-:Y:S01]  /*11b0*/  ISETP.GE.AND P0, PT, R2.reuse, R17, PT ;  /* 0x000000110200720c */ /* 0x041fe20003f06270 */
[C---:B------:R-:W-:Y:S01]  /*11c0*/  VIADD R0, R2.reuse, 0x2 ;  /* 0x0000000202007836 */ /* 0x040fe20000000000 */
[----:B------:R-:W-:Y:S01]  /*11d0*/  ISETP.NE.AND P1, PT, R2, RZ, PT ;  /* 0x000000ff0200720c */ /* 0x000fe20003f25270 */
[----:B-1----:R-:W-:-:S02]  /*11e0*/  DADD R8, R8, R4 ;  /* 0x0000000008087229 */ /* 0x002fc40000000004 */
[----:B--2---:R-:W-:-:S08]  /*11f0*/  DADD R10, R10, R6 ;  /* 0x000000000a0a7229 */ /* 0x004fd00000000006 */
[----:B------:R-:W-:Y:S02]  /*1200*/  FSEL R12, R8, R4, !P0 ;  /* 0x00000004080c7208 */ /* 0x000fe40004000000 */
[----:B------:R-:W-:-:S03]  /*1210*/  FSEL R13, R9, R5, !P0 ;  /* 0x00000005090d7208 */ /* 0x000fc60004000000 */
[----:B------:R-:W-:Y:S01]  /*1220*/  SHFL.DOWN PT, R8, R12, 0x2, R17 ;  /* 0x084000000c087989 */ /* 0x000fe200000e0011 */
[----:B------:R-:W-:-:S03]  /*1230*/  FSEL R10, R10, R6, !P0 ;  /* 0x000000060a0a7208 */ /* 0x000fc60004000000 */
[----:B------:R-:W0:Y:S01]  /*1240*/  SHFL.DOWN PT, R9, R13, 0x2, R17 ;  /* 0x084000000d097989 */ /* 0x000e2200000e0011 */
[----:B------:R-:W-:Y:S02]  /*1250*/  FSEL R11, R11, R7, !P0 ;  /* 0x000000070b0b7208 */ /* 0x000fe40004000000 */
[----:B------:R-:W-:Y:S01]  /*1260*/  ISETP.GT.AND P0, PT, R0, R17, PT ;  /* 0x000000110000720c */ /* 0x000fe20003f04270 */
[----:B------:R-:W-:Y:S01]  /*1270*/  SHFL.DOWN PT, R4, R10, 0x2, R17 ;  /* 0x084000000a047989 */ /* 0x000fe200000e0011 */
[----:B------:R-:W-:-:S03]  /*1280*/  VIADD R0, R2, 0x4 ;  /* 0x0000000402007836 */ /* 0x000fc60000000000 */
[----:B------:R-:W1:Y:S01]  /*1290*/  SHFL.DOWN PT, R5, R11, 0x2, R17 ;  /* 0x084000000b057989 */ /* 0x000e6200000e0011 */
[----:B0-----:R-:W-:Y:S02]  /*12a0*/  DADD R8, R8, R12 ;  /* 0x0000000008087229 */ /* 0x001fe4000000000c */
[----:B-1----:R-:W-:-:S08]  /*12b0*/  DADD R4, R4, R10 ;  /* 0x0000000004047229 */ /* 0x002fd0000000000a */
[----:B------:R-:W-:Y:S02]  /*12c0*/  FSEL R8, R12, R8, P0 ;  /* 0x000000080c087208 */ /* 0x000fe40000000000 */
[----:B------:R-:W-:Y:S02]  /*12d0*/  FSEL R9, R13, R9, P0 ;  /* 0x000000090d097208 */ /* 0x000fe40000000000 */
[----:B------:R-:W-:Y:S02]  /*12e0*/  FSEL R14, R10, R4, P0 ;  /* 0x000000040a0e7208 */ /* 0x000fe40000000000 */
[----:B------:R-:W-:Y:S01]  /*12f0*/  FSEL R15, R11, R5, P0 ;  /* 0x000000050b0f7208 */ /* 0x000fe20000000000 */
[----:B------:R-:W-:Y:S01]  /*1300*/  SHFL.DOWN PT, R4, R8, 0x4, R17 ;  /* 0x0880000008047989 */ /* 0x000fe200000e0011 */
[----:B------:R-:W-:Y:S01]  /*1310*/  ISETP.GT.AND P0, PT, R0, R17, PT ;  /* 0x000000110000720c */ /* 0x000fe20003f04270 */
[----:B------:R-:W-:Y:S02]  /*1320*/  VIADD R0, R2, 0x8 ;  /* 0x0000000802007836 */ /* 0x000fe40000000000 */
[----:B------:R-:W0:Y:S04]  /*1330*/  SHFL.DOWN PT, R5, R9, 0x4, R17 ;  /* 0x0880000009057989 */ /* 0x000e2800000e0011 */
[----:B------:R-:W-:Y:S04]  /*1340*/  SHFL.DOWN PT, R6, R14, 0x4, R17 ;  /* 0x088000000e067989 */ /* 0x000fe800000e0011 */
[----:B------:R-:W1:Y:S01]  /*1350*/  SHFL.DOWN PT, R7, R15, 0x4, R17 ;  /* 0x088000000f077989 */ /* 0x000e6200000e0011 */
[----:B0-----:R-:W-:-:S02]  /*1360*/  DADD R4, R4, R8 ;  /* 0x0000000004047229 */ /* 0x001fc40000000008 */
[----:B-1----:R-:W-:-:S08]  /*1370*/  DADD R6, R6, R14 ;  /* 0x0000000006067229 */ /* 0x002fd0000000000e */
[----:B------:R-:W-:Y:S02]  /*1380*/  FSEL R10, R8, R4, P0 ;  /* 0x00000004080a7208 */ /* 0x000fe40000000000 */
[----:B------:R-:W-:-:S03]  /*1390*/  FSEL R11, R9, R5, P0 ;  /* 0x00000005090b7208 */ /* 0x000fc60000000000 */
[----:B------:R-:W-:Y:S01]  /*13a0*/  SHFL.DOWN PT, R4, R10, 0x8, R17 ;  /* 0x090000000a047989 */ /* 0x000fe200000e0011 */
[----:B------:R-:W-:-:S03]  /*13b0*/  FSEL R12, R14, R6, P0 ;  /* 0x000000060e0c7208 */ /* 0x000fc60000000000 */
[----:B------:R-:W0:Y:S01]  /*13c0*/  SHFL.DOWN PT, R5, R11, 0x8, R17 ;  /* 0x090000000b057989 */ /* 0x000e2200000e0011 */
[----:B------:R-:W-:Y:S02]  /*13d0*/  FSEL R13, R15, R7, P0 ;  /* 0x000000070f0d7208 */ /* 0x000fe40000000000 */
[----:B------:R-:W-:Y:S01]  /*13e0*/  ISETP.GT.AND P0, PT, R0, R17, PT ;  /* 0x000000110000720c */ /* 0x000fe20003f04270 */
[----:B------:R-:W-:Y:S01]  /*13f0*/  SHFL.DOWN PT, R6, R12, 0x8, R17 ;  /* 0x090000000c067989 */ /* 0x000fe200000e0011 */
[----:B------:R-:W-:Y:S01]  /*1400*/  VIADD R0, R2, 0x10 ;  /* 0x0000001002007836 */ /* 0x000fe20000000000 */
[----:B------:R-:W-:Y:S02]  /*1410*/  @!P1 SHF.R.U32.HI R2, RZ, 0x1, R3 ;  /* 0x00000001ff029819 */ /* 0x000fe40000011603 */
[----:B------:R-:W1:Y:S02]  /*1420*/  SHFL.DOWN PT, R7, R13, 0x8, R17 ;  /* 0x090000000d077989 */ /* 0x000e6400000e0011 */
[----:B------:R-:W-:Y:S01]  /*1430*/  @!P1 LOP3.LUT R2, R2, 0x1f0, RZ, 0xc0, !PT ;  /* 0x000001f002029812 */ /* 0x000fe200078ec0ff */
[----:B0-----:R-:W-:-:S02]  /*1440*/  DADD R4, R4, R10 ;  /* 0x0000000004047229 */ /* 0x001fc4000000000a */
[----:B-1----:R-:W-:-:S08]  /*1450*/  DADD R6, R6, R12 ;  /* 0x0000000006067229 */ /* 0x002fd0000000000c */
[----:B------:R-:W-:Y:S02]  /*1460*/  FSEL R8, R10, R4, P0 ;  /* 0x000000040a087208 */ /* 0x000fe40000000000 */
[----:B------:R-:W-:Y:S02]  /*1470*/  FSEL R9, R11, R5, P0 ;  /* 0x000000050b097208 */ /* 0x000fe40000000000 */
[----:B------:R-:W0:Y:S01]  /*1480*/  @!P1 S2R R11, SR_CgaCtaId ;  /* 0x00000000000b9919 */ /* 0x000e220000008800 */
[----:B------:R-:W-:Y:S02]  /*1490*/  @!P1 MOV R10, 0x400 ;  /* 0x00000400000a9802 */ /* 0x000fe40000000f00 */
[----:B------:R-:W-:Y:S01]  /*14a0*/  FSEL R14, R12, R6, P0 ;  /* 0x000000060c0e7208 */ /* 0x000fe20000000000 */
[----:B------:R-:W-:Y:S01]  /*14b0*/  SHFL.DOWN PT, R4, R8, 0x10, R17 ;  /* 0x0a00000008047989 */ /* 0x000fe200000e0011 */
[----:B------:R-:W-:Y:S02]  /*14c0*/  FSEL R15, R13, R7, P0 ;  /* 0x000000070d0f7208 */ /* 0x000fe40000000000 */
[----:B------:R-:W-:Y:S01]  /*14d0*/  ISETP.GT.AND P0, PT, R0, R17, PT ;  /* 0x000000110000720c */ /* 0x000fe20003f04270 */
[----:B------:R-:W1:Y:S04]  /*14e0*/  SHFL.DOWN PT, R5, R9, 0x10, R17 ;  /* 0x0a00000009057989 */ /* 0x000e6800000e0011 */
[----:B------:R-:W-:Y:S04]  /*14f0*/  SHFL.DOWN PT, R6, R14, 0x10, R17 ;  /* 0x0a0000000e067989 */ /* 0x000fe800000e0011 */
[----:B------:R-:W2:Y:S01]  /*1500*/  SHFL.DOWN PT, R7, R15, 0x10, R17 ;  /* 0x0a0000000f077989 */ /* 0x000ea200000e0011 */
[----:B0-----:R-:W-:Y:S01]  /*1510*/  @!P1 LEA R13, R11, R10, 0x18 ;  /* 0x0000000a0b0d9211 */ /* 0x001fe200078ec0ff */
[----:B-1----:R-:W-:-:S04]  /*1520*/  DADD R4, R4, R8 ;  /* 0x0000000004047229 */ /* 0x002fc80000000008 */
[----:B------:R-:W-:Y:S01]  /*1530*/  @!P1 IMAD.IADD R13, R2, 0x1, R13 ;  /* 0x00000001020d9824 */ /* 0x000fe200078e020d */
[----:B--2---:R-:W-:-:S05]  /*1540*/  DADD R6, R6, R14 ;  /* 0x0000000006067229 */ /* 0x004fca000000000e */
[----:B------:R-:W-:Y:S02]  /*1550*/  FSEL R8, R8, R4, P0 ;  /* 0x0000000408087208 */ /* 0x000fe40000000000 */
[----:B------:R-:W-:-:S03]  /*1560*/  FSEL R9, R9, R5, P0 ;  /* 0x0000000509097208 */ /* 0x000fc60000000000 */
[----:B------:R-:W-:Y:S02]  /*1570*/  FSEL R10, R14, R6, P0 ;  /* 0x000000060e0a7208 */ /* 0x000fe40000000000 */
[----:B------:R-:W-:Y:S02]  /*1580*/  FSEL R11, R15, R7, P0 ;  /* 0x000000070f0b7208 */ /* 0x000fe40000000000 */
[----:B------:R-:W-:-:S03]  /*1590*/  ISETP.NE.AND P0, PT, R3, RZ, PT ;  /* 0x000000ff0300720c */ /* 0x000fc60003f05270 */
[----:B------:R0:W-:Y:S01]  /*15a0*/  @!P1 STS.128 [R13+0x10], R8 ;  /* 0x000010080d009388 */ /* 0x0001e20000000c00 */
[----:B------:R-:W-:Y:S09]  /*15b0*/  BAR.SYNC.DEFER_BLOCKING 0x0 ;  /* 0x0000000000007b1d */ /* 0x000ff20000010000 */
[----:B------:R-:W-:Y:S05]  /*15c0*/  @P0 BRA `(.L_x_440) ;  /* 0x0000001400980947 */ /* 0x000fea0003800000 */
[----:B------:R-:W1:Y:S01]  /*15d0*/  S2UR UR5, SR_CgaCtaId ;  /* 0x00000000000579c3 */ /* 0x000e620000008800 */
[----:B------:R-:W-:Y:S01]  /*15e0*/  UMOV UR4, 0x400 ;  /* 0x0000040000047882 */ /* 0x000fe20000000000 */
[----:B------:R-:W-:Y:S01]  /*15f0*/  ISETP.GT.AND P1, PT, R72, 0x20, PT ;  /* 0x000000204800780c */ /* 0x000fe20003f24270 */
[----:B-1----:R-:W-:-:S09]  /*1600*/  ULEA UR4, UR5, UR4, 0x18 ;  /* 0x0000000405047291 */ /* 0x002fd2000f8ec0ff */
[----:B------:R-:W1:Y:S04]  /*1610*/  LDS.128 R4, [UR4+0x20] ;  /* 0x00002004ff047984 */ /* 0x000e680008000c00 */
[----:B0-----:R-:W0:Y:S04]  /*1620*/  LDS.128 R12, [UR4+0x30] ;  /* 0x00003004ff0c7984 */ /* 0x001e280008000c00 */
[----:B------:R-:W2:Y:S01]  /*1630*/  LDS.128 R16, [UR4+0x40] ;  /* 0x00004004ff107984 */ /* 0x000ea20008000c00 */
[----:B-1----:R-:W-:Y:S02]  /*1640*/  DADD R4, R8, R4 ;  /* 0x0000000008047229 */ /* 0x002fe40000000004 */
[----:B------:R-:W-:-:S08]  /*1650*/  DADD R2, R10, R6 ;  /* 0x000000000a027229 */ /* 0x000fd00000000006 */
[----:B------:R-:W-:Y:S02]  /*1660*/  FSEL R8, R4, R8, P1 ;  /* 0x0000000804087208 */ /* 0x000fe40000800000 */
[----:B------:R-:W-:Y:S02]  /*1670*/  FSEL R9, R5, R9, P1 ;  /* 0x0000000905097208 */ /* 0x000fe40000800000 */
[----:B------:R-:W1:Y:S01]  /*1680*/  LDS.128 R4, [UR4+0x50] ;  /* 0x00005004ff047984 */ /* 0x000e620008000c00 */
[----:B------:R-:W-:Y:S02]  /*1690*/  FSEL R2, R2, R10, P1 ;  /* 0x0000000a02027208 */ /* 0x000fe40000800000 */
[----:B------:R-:W-:Y:S01]  /*16a0*/  FSEL R3, R3, R11, P1 ;  /* 0x0000000b03037208 */ /* 0x000fe20000800000 */
[----:B0-----:R-:W-:Y:S01]  /*16b0*/  DADD R12, R12, R8 ;  /* 0x000000000c0c7229 */ /* 0x001fe20000000008 */
[----:B------:R-:W-:-:S04]  /*16c0*/  ISETP.GT.AND P1, PT, R72, 0x40, PT ;  /* 0x000000404800780c */ /* 0x000fc80003f24270 */
[----:B------:R-:W-:-:S05]  /*16d0*/  DADD R14, R14, R2 ;  /* 0x000000000e0e7229 */ /* 0x000fca0000000002 */
[----:B------:R-:W-:Y:S02]  /*16e0*/  FSEL R12, R12, R8, P1 ;  /* 0x000000080c0c7208 */ /* 0x000fe40000800000 */
[----:B------:R-:W-:Y:S02]  /*16f0*/  FSEL R13, R13, R9, P1 ;  /* 0x000000090d0d7208 */ /* 0x000fe40000800000 */
[----:B------:R-:W0:Y:S01]  /*1700*/  LDS.128 R8, [UR4+0x60] ;  /* 0x00006004ff087984 */ /* 0x000e220008000c00 */
[----:B------:R-:W-:Y:S02]  /*1710*/  FSEL R2, R14, R2, P1 ;  /* 0x000000020e027208 */ /* 0x000fe40000800000 */
[----:B------:R-:W-:Y:S01]  /*1720*/  FSEL R3, R15, R3, P1 ;  /* 0x000000030f037208 */ /* 0x000fe20000800000 */
[----:B--2---:R-:W-:Y:S01]  /*1730*/  DADD R16, R16, R12 ;  /* 0x0000000010107229 */ /* 0x004fe2000000000c */
[----:B------:R-:W-:-:S04]  /*1740*/  ISETP.GT.AND P1, PT, R72, 0x60, PT ;  /* 0x000000604800780c */ /* 0x000fc80003f24270 */
[----:B------:R-:W-:-:S05]  /*1750*/  DADD R18, R18, R2 ;  /* 0x0000000012127229 */ /* 0x000fca0000000002 */
[----:B------:R-:W-:Y:S02]  /*1760*/  FSEL R16, R16, R12, P1 ;  /* 0x0000000c10107208 */ /* 0x000fe40000800000 */
[----:B------:R-:W-:Y:S02]  /*1770*/  FSEL R17, R17, R13, P1 ;  /* 0x0000000d11117208 */ /* 0x000fe40000800000 */
[----:B------:R-:W2:Y:S01]  /*1780*/  LDS.128 R12, [UR4+0x70] ;  /* 0x00007004ff0c7984 */ /* 0x000ea20008000c00 */
[----:B------:R-:W-:Y:S02]  /*1790*/  FSEL R2, R18, R2, P1 ;  /* 0x0000000212027208 */ /* 0x000fe40000800000 */
[----:B------:R-:W-:Y:S01]  /*17a0*/  FSEL R3, R19, R3, P1 ;  /* 0x0000000313037208 */ /* 0x000fe20000800000 */
[----:B-1----:R-:W-:Y:S01]  /*17b0*/  DADD R4, R4, R16 ;  /* 0x0000000004047229 */ /* 0x002fe20000000010 */
[----:B------:R-:W-:-:S04]  /*17c0*/  ISETP.GT.AND P1, PT, R72, 0x80, PT ;  /* 0x000000804800780c */ /* 0x000fc80003f24270 */
[----:B------:R-:W-:-:S05]  /*17d0*/  DADD R6, R6, R2 ;  /* 0x0000000006067229 */ /* 0x000fca0000000002 */
        /* <DEDUP_REMOVED lines=9> */
[----:B------:R-:W-:-:S03]  /*1870*/  FSEL R5, R9, R5, P1 ;  /* 0x0000000509057208 */ /* 0x000fc60000800000 */
[----:B------:R-:W-:Y:S02]  /*1880*/  FSEL R2, R10, R2, P1 ;  /* 0x000000020a027208 */ /* 0x000fe40000800000 */
[----:B------:R-:W-:Y:S01]  /*1890*/  FSEL R3, R11, R3, P1 ;  /* 0x000000030b037208 */ /* 0x000fe20000800000 */
[----:B--2---:R-:W-:Y:S01]  /*18a0*/  DADD R12, R12, R4 ;  /* 0x000000000c0c7229 */ /* 0x004fe20000000004 */
[----:B------:R-:W-:-:S04]  /*18b0*/  ISETP.GT.AND P1, PT, R72, 0xc0, PT ;  /* 0x000000c04800780c */ /* 0x000fc80003f24270 */
[----:B------:R-:W-:-:S05]  /*18c0*/  DADD R14, R14, R2 ;  /* 0x000000000e0e7229 */ /* 0x000fca0000000002 */
[----:B------:R-:W-:Y:S02]  /*18d0*/  FSEL R4, R12, R4, P1 ;  /* 0x000000040c047208 */ /* 0x000fe40000800000 */
[----:B------:R-:W-:-:S03]  /*18e0*/  FSEL R5, R13, R5, P1 ;  /* 0x000000050d057208 */ /* 0x000fc60000800000 */
[----:B------:R-:W-:Y:S02]  /*18f0*/  FSEL R2, R14, R2, P1 ;  /* 0x000000020e027208 */ /* 0x000fe40000800000 */
[----:B------:R-:W-:Y:S01]  /*1900*/  FSEL R3, R15, R3, P1 ;  /* 0x000000030f037208 */ /* 0x000fe20000800000 */
[----:B-1----:R-:W-:Y:S01]  /*1910*/  DADD R16, R16, R4 ;  /* 0x0000000010107229 */ /* 0x002fe20000000004 */
[----:B------:R-:W-:-:S04]  /*1920*/  ISETP.GT.AND P1, PT, R72, 0xe0, PT ;  /* 0x000000e04800780c */ /* 0x000fc80003f24270 */
[----:B------:R-:W-:-:S05]  /*1930*/  DADD R18, R18, R2 ;  /* 0x0000000012127229 */ /* 0x000fca0000000002 */
[----:B------:R-:W-:Y:S02]  /*1940*/  FSEL R8, R16, R4, P1 ;  /* 0x0000000410087208 */ /* 0x000fe40000800000 */
[----:B------:R-:W-:-:S03]  /*1950*/  FSEL R9, R17, R5, P1 ;  /* 0x0000000511097208 */ /* 0x000fc60000800000 */
[----:B------:R-:W-:Y:S02]  /*1960*/  FSEL R10, R18, R2, P1 ;  /* 0x00000002120a7208 */ /* 0x000fe40000800000 */
[----:B------:R-:W-:Y:S01]  /*1970*/  FSEL R11, R19, R3, P1 ;  /* 0x00000003130b7208 */ /* 0x000fe20000800000 */
[----:B------:R-:W-:Y:S06]  /*1980*/  BRA `(.L_x_440) ;  /* 0x0000001000a87947 */ /* 0x000fec0003800000 */
.L_x_426:
[----:B------:R-:W0:Y:S01]  /*1990*/  S2R R73, SR_TID.X ;  /* 0x0000000000497919 */ /* 0x000e220000002100 */
[----:B------:R-:W0:Y:S02]  /*19a0*/  LDC.64 R2, c[0x0][0x380] ;  /* 0x0000e000ff027b82 */ /* 0x000e240000000a00 */
[----:B0-----:R-:W-:-:S05]  /*19b0*/  IMAD.WIDE.U32 R24, R73, 0x10, R2 ;  /* 0x0000001049187825 */ /* 0x001fca00078e0002 */
[----:B------:R-:W2:Y:S04]  /*19c0*/  LDG.E.128.CONSTANT R12, desc[UR6][R24.64] ;  /* 0x00000006180c7981 */ /* 0x000ea8000c1e9d00 */
[----:B------:R-:W2:Y:S04]  /*19d0*/  LDG.E.128.CONSTANT R4, desc[UR6][R24.64+0x1000] ;  /* 0x0010000618047981 */ /* 0x000ea8000c1e9d00 */
[----:B------:R-:W3:Y:S04]  /*19e0*/  LDG.E.128.CONSTANT R8, desc[UR6][R24.64+0x2000] ;  /* 0x0020000618087981 */ /* 0x000ee8000c1e9d00 */
[----:B------:R-:W4:Y:S01]  /*19f0*/  LDG.E.128.CONSTANT R68, desc[UR6][R24.64+0x3000] ;  /* 0x0030000618447981 */ /* 0x000f22000c1e9d00 */
[----:B------:R-:W-:Y:S01]  /*1a00*/  ISETP.GE.U32.AND P0, PT, R72, 0x800, PT ;  /* 0x000008004800780c */ /* 0x000fe20003f06070 */
[----:B--2---:R-:W-:-:S02]  /*1a10*/  DADD R4, R12, R4 ;  /* 0x000000000c047229 */ /* 0x004fc40000000004 */
[----:B------:R-:W-:-:S06]  /*1a20*/  DADD R6, R14, R6 ;  /* 0x000000000e067229 */ /* 0x000fcc0000000006 */
[----:B---3--:R-:W-:Y:S02]  /*1a30*/  DADD R4, R8, R4 ;  /* 0x0000000008047229 */ /* 0x008fe40000000004 */
[----:B------:R-:W-:Y:S01]  /*1a40*/  DADD R6, R10, R6 ;  /* 0x000000000a067229 */ /* 0x000fe20000000006 */
[----:B------:R-:W-:-:S05]  /*1a50*/  IMAD.MOV.U32 R11, RZ, RZ, 0x400 ;  /* 0x00000400ff0b7424 */ /* 0x000fca00078e00ff */
[----:B----4-:R-:W-:Y:S02]  /*1a60*/  DADD R68, R68, R4 ;  /* 0x0000000044447229 */ /* 0x010fe40000000004 */
[----:B------:R-:W-:Y:S01]  /*1a70*/  DADD R2, R70, R6 ;  /* 0x0000000046027229 */ /* 0x000fe20000000006 */
[----:B------:R-:W-:Y:S10]  /*1a80*/  @!P0 BRA `(.L_x_441) ;  /* 0x00000000005c8947 */ /* 0x000ff40003800000 */
[----:B------:R-:W0:Y:S01]  /*1a90*/  LDC R10, c[0x0][0x390] ;  /* 0x0000e400ff0a7b82 */ /* 0x000e220000000800 */
[----:B------:R-:W-:Y:S02]  /*1aa0*/  VIADD R0, R72, 0xfffffc00 ;  /* 0xfffffc0048007836 */ /* 0x000fe40000000000 */
[----:B------:R-:W-:-:S07]  /*1ab0*/  IMAD.MOV.U32 R11, RZ, RZ, 0x400 ;  /* 0x00000400ff0b7424 */ /* 0x000fce00078e00ff */
.L_x_443:
[----:B------:R-:W-:-:S05]  /*1ac0*/  IMAD.WIDE R8, R11, 0x10, R24 ;  /* 0x000000100b087825 */ /* 0x000fca00078e0218 */
[----:B------:R-:W2:Y:S04]  /*1ad0*/  LDG.E.128.CONSTANT R12, desc[UR6][R8.64] ;  /* 0x00000006080c7981 */ /* 0x000ea8000c1e9d00 */
[----:B------:R-:W3:Y:S04]  /*1ae0*/  LDG.E.128.CONSTANT R16, desc[UR6][R8.64+0x1000] ;  /* 0x0010000608107981 */ /* 0x000ee8000c1e9d00 */
[----:B------:R-:W4:Y:S04]  /*1af0*/  LDG.E.128.CONSTANT R20, desc[UR6][R8.64+0x2000] ;  /* 0x0020000608147981 */ /* 0x000f28000c1e9d00 */
[----:B------:R-:W5:Y:S01]  /*1b00*/  LDG.E.128.CONSTANT R4, desc[UR6][R8.64+0x3000] ;  /* 0x0030000608047981 */ /* 0x000f62000c1e9d00 */
[----:B0-----:R-:W-:Y:S01]  /*1b10*/  IMAD.MOV.U32 R72, RZ, RZ, R10 ;  /* 0x000000ffff487224 */ /* 0x001fe200078e000a */
[----:B--2---:R-:W-:-:S02]  /*1b20*/  DADD R12, R12, R68 ;  /* 0x000000000c0c7229 */ /* 0x004fc40000000044 */
[----:B------:R-:W-:Y:S01]  /*1b30*/  DADD R14, R14, R2 ;  /* 0x000000000e0e7229 */ /* 0x000fe20000000002 */
[----:B------:R-:W-:-:S05]  /*1b40*/  IMAD.IADD R2, R72, 0x1, -R11 ;  /* 0x0000000148027824 */ /* 0x000fca00078e0a0b */
[----:B---3--:R-:W-:Y:S01]  /*1b50*/  DADD R12, R16, R12 ;  /* 0x00000000100c7229 */ /* 0x008fe2000000000c */
[----:B------:R-:W-:Y:S01]  /*1b60*/  ISETP.GE.AND P0, PT, R2, 0x400, PT ;  /* 0x000004000200780c */ /* 0x000fe20003f06270 */
[----:B------:R-:W-:-:S06]  /*1b70*/  DADD R14, R18, R14 ;  /* 0x00000000120e7229 */ /* 0x000fcc000000000e */
[----:B----4-:R-:W-:Y:S02]  /*1b80*/  DADD R12, R20, R12 ;  /* 0x00000000140c7229 */ /* 0x010fe4000000000c */
[----:B------:R-:W-:-:S06]  /*1b90*/  DADD R14, R22, R14 ;  /* 0x00000000160e7229 */ /* 0x000fcc000000000e */
[----:B-----5:R-:W-:Y:S02]  /*1ba0*/  DADD R68, R4, R12 ;  /* 0x0000000004447229 */ /* 0x020fe4000000000c */
[----:B------:R-:W-:Y:S01]  /*1bb0*/  DADD R2, R6, R14 ;  /* 0x0000000006027229 */ /* 0x000fe2000000000e */
[----:B------:R-:W-:Y:S10]  /*1bc0*/  @!P0 BRA `(.L_x_442) ;  /* 0x00000008009c8947 */ /* 0x000ff40003800000 */
[----:B------:R-:W-:-:S05]  /*1bd0*/  VIADD R11, R11, 0x400 ;  /* 0x000004000b0b7836 */ /* 0x000fca0000000000 */
[----:B------:R-:W-:-:S13]  /*1be0*/  ISETP.GT.AND P0, PT, R11, R0, PT ;  /* 0x000000000b00720c */ /* 0x000fda0003f04270 */
[----:B------:R-:W-:Y:S05]  /*1bf0*/  @!P0 BRA `(.L_x_443) ;  /* 0xfffffffc00b08947 */ /* 0x000fea000383ffff */
.L_x_441:
[----:B------:R-:W-:-:S13]  /*1c00*/  ISETP.GE.AND P0, PT, R11, R72, PT ;  /* 0x000000480b00720c */ /* 0x000fda0003f06270 */
[----:B------:R-:W-:Y:S05]  /*1c10*/  @P0 BRA `(.L_x_442) ;  /* 0x0000000800880947 */ /* 0x000fea0003800000 */
[----:B------:R-:W-:Y:S01]  /*1c20*/  IMAD.IADD R0, R72, 0x1, -R11 ;  /* 0x0000000148007824 */ /* 0x000fe200078e0a0b */
[----:B------:R-:W-:Y:S04]  /*1c30*/  BSSY.RECONVERGENT B1, `(.L_x_442) ;  /* 0x00000a0000017945 */ /* 0x000fe80003800200 */
[----:B------:R-:W-:-:S13]  /*1c40*/  ISETP.GE.AND P0, PT, R73, R0, PT ;  /* 0x000000004900720c */ /* 0x000fda0003f06270 */
[----:B------:R-:W-:Y:S05]  /*1c50*/  @P0 BRA `(.L_x_444) ;  /* 0x0000000800740947 */ /* 0x000fea0003800000 */
[----:B------:R-:W-:Y:S01]  /*1c60*/  LOP3.LUT R4, RZ, R73, RZ, 0x33, !PT ;  /* 0x00000049ff047212 */ /* 0x000fe200078e33ff */
[----:B------:R-:W-:Y:S01]  /*1c70*/  BSSY.RECONVERGENT B2, `(.L_x_445) ;  /* 0x0000016000027945 */ /* 0x000fe20003800200 */
[----:B------:R-:W-:Y:S02]  /*1c80*/  IMAD.MOV.U32 R75, RZ, RZ, R73 ;  /* 0x000000ffff4b7224 */ /* 0x000fe400078e0049 */
[----:B------:R-:W-:-:S04]  /*1c90*/  IADD3 R4, PT, PT, -R11, R72, R4 ;  /* 0x000000480b047210 */ /* 0x000fc80007ffe104 */
[C---:B------:R-:W-:Y:S02]  /*1ca0*/  LOP3.LUT R5, R4.reuse, 0x300, RZ, 0xc0, !PT ;  /* 0x0000030004057812 */ /* 0x040fe400078ec0ff */
[----:B------:R-:W-:Y:S02]  /*1cb0*/  ISETP.GE.U32.AND P1, PT, R4, 0x300, PT ;  /* 0x000003000400780c */ /* 0x000fe40003f26070 */
[----:B------:R-:W-:-:S13]  /*1cc0*/  ISETP.NE.AND P0, PT, R5, 0x300, PT ;  /* 0x000003000500780c */ /* 0x000fda0003f05270 */
[----:B------:R-:W-:Y:S05]  /*1cd0*/  @!P0 BRA `(.L_x_446) ;  /* 0x00000000003c8947 */ /* 0x000fea0003800000 */
[----:B------:R-:W0:Y:S01]  /*1ce0*/  LDC.64 R8, c[0x0][0x380] ;  /* 0x0000e000ff087b82 */ /* 0x000e220000000a00 */
[----:B------:R-:W-:Y:S01]  /*1cf0*/  LEA.HI R4, R4, 0x1, RZ, 0x18 ;  /* 0x0000000104047811 */ /* 0x000fe200078fc0ff */
[----:B------:R-:W-:Y:S02]  /*1d00*/  IMAD.IADD R13, R73, 0x1, R11 ;  /* 0x00000001490d7824 */ /* 0x000fe400078e020b */
[----:B------:R-:W-:Y:S01]  /*1d10*/  IMAD.MOV.U32 R75, RZ, RZ, R73 ;  /* 0x000000ffff4b7224 */ /* 0x000fe200078e0049 */
[----:B------:R-:W-:-:S05]  /*1d20*/  LOP3.LUT R4, R4, 0x3, RZ, 0xc0, !PT ;  /* 0x0000000304047812 */ /* 0x000fca00078ec0ff */
[----:B------:R-:W-:-:S07]  /*1d30*/  IMAD.MOV R10, RZ, RZ, -R4 ;  /* 0x000000ffff0a7224 */ /* 0x000fce00078e0a04 */
.L_x_447:
[----:B0-----:R-:W-:-:S06]  /*1d40*/  IMAD.WIDE.U32 R4, R13, 0x10, R8 ;  /* 0x000000100d047825 */ /* 0x001fcc00078e0008 */
[----:B------:R-:W2:Y:S01]  /*1d50*/  LDG.E.128.CONSTANT R4, desc[UR6][R4.64] ;  /* 0x0000000604047981 */ /* 0x000ea2000c1e9d00 */
[----:B------:R-:W-:Y:S02]  /*1d60*/  VIADD R10, R10, 0x1 ;  /* 0x000000010a0a7836 */ /* 0x000fe40000000000 */
[----:B------:R-:W-:Y:S02]  /*1d70*/  VIADD R75, R75, 0x100 ;  /* 0x000001004b4b7836 */ /* 0x000fe40000000000 */
[----:B------:R-:W-:Y:S01]  /*1d80*/  VIADD R13, R13, 0x100 ;  /* 0x000001000d0d7836 */ /* 0x000fe20000000000 */
[----:B------:R-:W-:Y:S01]  /*1d90*/  ISETP.NE.AND P0, PT, R10, RZ, PT ;  /* 0x000000ff0a00720c */ /* 0x000fe20003f05270 */
[----:B--2---:R-:W-:Y:S02]  /*1da0*/  DADD R68, R4, R68 ;  /* 0x0000000004447229 */ /* 0x004fe40000000044 */
[----:B------:R-:W-:-:S10]  /*1db0*/  DADD R2, R6, R2 ;  /* 0x0000000006027229 */ /* 0x000fd40000000002 */
[----:B------:R-:W-:Y:S05]  /*1dc0*/  @P0 BRA `(.L_x_447) ;  /* 0xfffffffc00dc0947 */ /* 0x000fea000383ffff */
.L_x_446:
[----:B------:R-:W-:Y:S05]  /*1dd0*/  BSYNC.RECONVERGENT B2 ;  /* 0x0000000000027941 */ /* 0x000fea0003800200 */
.L_x_445:
[----:B------:R-:W-:Y:S05]  /*1de0*/  @!P1 BRA `(.L_x_444) ;  /* 0x0000000800109947 */ /* 0x000fea0003800000 */
[----:B------:R-:W0:Y:S01]  /*1df0*/  LDCU.64 UR4, c[0x0][0x380] ;  /* 0x00007000ff0477ac */ /* 0x000e220008000a00 */
[----:B------:R-:W-:Y:S01]  /*1e00*/  IMAD.IADD R6, R0, 0x1, -R75 ;  /* 0x0000000100067824 */ /* 0x000fe200078e0a4b */
[C---:B------:R-:W-:Y:S01]  /*1e10*/  IADD3 R4, P0, PT, R75.reuse, R11, RZ ;  /* 0x0000000b4b047210 */ /* 0x040fe20007f1e0ff */
[----:B------:R-:W-:Y:S01]  /*1e20*/  BSSY.RECONVERGENT B2, `(.L_x_448) ;  /* 0x000004a000027945 */ /* 0x000fe20003800200 */
[----:B------:R-:W-:Y:S02]  /*1e30*/  IMAD.IADD R74, R75, 0x1, R11 ;  /* 0x000000014b4a7824 */ /* 0x000fe400078e020b */
[----:B------:R-:W-:Y:S01]  /*1e40*/  ISETP.GT.AND P1, PT, R6, 0xc00, PT ;  /* 0x00000c000600780c */ /* 0x000fe20003f24270 */
[----:B------:R-:W-:Y:S01]  /*1e50*/  IMAD.X R5, RZ, RZ, RZ, P0 ;  /* 0x000000ffff057224 */ /* 0x000fe200000e06ff */
[----:B0-----:R-:W-:-:S04]  /*1e60*/  LEA R70, P0, R4, UR4, 0x4 ;  /* 0x0000000404467c11 */ /* 0x001fc8000f8020ff */
[----:B------:R-:W-:Y:S02]  /*1e70*/  LEA.HI.X R4, R4, UR5, R5, 0x4, P0 ;  /* 0x0000000504047c11 */ /* 0x000fe400080f2405 */
[----:B------:R-:W-:-:S05]  /*1e80*/  IADD3 R70, P0, PT, R70, 0x2000, RZ ;  /* 0x0000200046467810 */ /* 0x000fca0007f1e0ff */
[----:B------:R-:W-:Y:S01]  /*1e90*/  IMAD.X R71, RZ, RZ, R4, P0 ;  /* 0x000000ffff477224 */ /* 0x000fe200000e0604 */
[----:B------:R-:W-:Y:S01]  /*1ea0*/  PLOP3.LUT P0, PT, PT, PT, PT, 0x80, 0x8 ;  /* 0x000000000008781c */ /* 0x000fe20003f0f070 */
[----:B------:R-:W-:-:S12]  /*1eb0*/  @!P1 BRA `(.L_x_449) ;  /* 0x0000000400009947 */ /* 0x000fd80003800000 */
[----:B------:R-:W-:Y:S01]  /*1ec0*/  PLOP3.LUT P0, PT, PT, PT, PT, 0x8, 0x80 ;  /* 0x000000000080781c */ /* 0x000fe20003f0e170 */
[----:B------:R-:W-:-:S12]  /*1ed0*/  VIADD R72, R0, 0xfffff400 ;  /* 0xfffff40000487836 */ /* 0x000fd80000000000 */
.L_x_450:
[----:B------:R-:W0:Y:S01]  /*1ee0*/  LDC.64 R52, c[0x0][0x380] ;  /* 0x0000e000ff347b82 */ /* 0x000e220000000a00 */
[----:B------:R-:W2:Y:S04]  /*1ef0*/  LDG.E.128.CONSTANT R8, desc[UR6][R70.64+-0x1000] ;  /* 0xfff0000646087981 */ /* 0x000ea8000c1e9d00 */
[----:B------:R-:W3:Y:S01]  /*1f00*/  LDG.E.128.CONSTANT R12, desc[UR6][R70.64] ;  /* 0x00000006460c7981 */ /* 0x000ee2000c1e9d00 */
[----:B------:R-:W-:-:S03]  /*1f10*/  VIADD R21, R74, 0x400 ;  /* 0x000004004a157836 */ /* 0x000fc60000000000 */
[----:B------:R-:W4:Y:S04]  /*1f20*/  LDG.E.128.CONSTANT R16, desc[UR6][R70.64+0x1000] ;  /* 0x0010000646107981 */ /* 0x000f28000c1e9d00 */
[----:B------:R-:W5:Y:S04]  /*1f30*/  LDG.E.128.CONSTANT R24, desc[UR6][R70.64+0x3000] ;  /* 0x0030000646187981 */ /* 0x000f68000c1e9d00 */
[----:B------:R-:W5:Y:S01]  /*1f40*/  LDG.E.128.CONSTANT R28, desc[UR6][R70.64+0x4000] ;  /* 0x00400006461c7981 */ /* 0x000f62000c1e9d00 */
[----:B------:R-:W-:-:S03]  /*1f50*/  VIADD R37, R74, 0x800 ;  /* 0x000008004a257836 */ /* 0x000fc60000000000 */
[----:B------:R-:W5:Y:S01]  /*1f60*/  LDG.E.128.CONSTANT R32, desc[UR6][R70.64+0x5000] ;  /* 0x0050000646207981 */ /* 0x000f62000c1e9d00 */
[----:B0-----:R-:W-:-:S03]  /*1f70*/  IMAD.WIDE.U32 R4, R74, 0x10, R52 ;  /* 0x000000104a047825 */ /* 0x001fc600078e0034 */
[----:B------:R-:W5:Y:S04]  /*1f80*/  LDG.E.128.CONSTANT R40, desc[UR6][R70.64+0x7000] ;  /* 0x0070000646287981 */ /* 0x000f68000c1e9d00 */
[----:B------:R-:W5:Y:S04]  /*1f90*/  LDG.E.128.CONSTANT R44, desc[UR6][R70.64+0x8000] ;  /* 0x00800006462c7981 */ /* 0x000f68000c1e9d00 */
[----:B------:R-:W2:Y:S01]  /*1fa0*/  LDG.E.128.CONSTANT R4, desc[UR6][R4.64] ;  /* 0x0000000604047981 */ /* 0x000ea2000c1e9d00 */
[----:B------:R-:W-:-:S03]  /*1fb0*/  IMAD.WIDE.U32 R20, R21, 0x10, R52 ;  /* 0x0000001015147825 */ /* 0x000fc600078e0034 */
[----:B------:R-:W5:Y:S04]  /*1fc0*/  LDG.E.128.CONSTANT R48, desc[UR6][R70.64+0x9000] ;  /* 0x0090000646307981 */ /* 0x000f68000c1e9d00 */
[----:B------:R-:W5:Y:S01]  /*1fd0*/  LDG.E.128.CONSTANT R20, desc[UR6][R20.64] ;  /* 0x0000000614147981 */ /* 0x000f62000c1e9d00 */
[----:B------:R-:W-:-:S03]  /*1fe0*/  IMAD.WIDE.U32 R36, R37, 0x10, R52 ;  /* 0x0000001025247825 */ /* 0x000fc600078e0034 */
[----:B------:R-:W5:Y:S04]  /*1ff0*/  LDG.E.128.CONSTANT R56, desc[UR6][R70.64+0xb000] ;  /* 0x00b0000646387981 */ /* 0x000f68000c1e9d00 */
[----:B------:R-:W5:Y:S01]  /*2000*/  LDG.E.128.CONSTANT R36, desc[UR6][R36.64] ;  /* 0x0000000624247981 */ /* 0x000f62000c1e9d00 */
[----:B------:R-:W-:-:S03]  /*2010*/  VIADD R55, R74, 0xc00 ;  /* 0x00000c004a377836 */ /* 0x000fc60000000000 */
[----:B------:R-:W5:Y:S01]  /*2020*/  LDG.E.128.CONSTANT R60, desc[UR6][R70.64+0xc000] ;  /* 0x00c00006463c7981 */ /* 0x000f62000c1e9d00 */
[----:B------:R-:W-:-:S03]  /*2030*/  IMAD.WIDE.U32 R52, R55, 0x10, R52 ;  /* 0x0000001037347825 */ /* 0x000fc600078e0034 */
[----:B------:R0:W5:Y:S04]  /*2040*/  LDG.E.128.CONSTANT R64, desc[UR6][R70.64+0xd000] ;  /* 0x00d0000646407981 */ /* 0x000168000c1e9d00 */
[----:B------:R-:W5:Y:S01]  /*2050*/  LDG.E.128.CONSTANT R52, desc[UR6][R52.64] ;  /* 0x0000000634347981 */ /* 0x000f62000c1e9d00 */
[----:B------:R-:W-:-:S05]  /*2060*/  VIADD R75, R75, 0x1000 ;  /* 0x000010004b4b7836 */ /* 0x000fca0000000000 */
[----:B------:R-:W-:Y:S02]  /*2070*/  ISETP.GE.AND P1, PT, R75, R72, PT ;  /* 0x000000484b00720c */ /* 0x000fe40003f26270 */
[----:B0-----:R-:W-:Y:S01]  /*2080*/  IADD3 R70, P2, PT, R70, 0x10000, RZ ;  /* 0x0001000046467810 */ /* 0x001fe20007f5e0ff */
[----:B------:R-:W-:-:S04]  /*2090*/  VIADD R74, R74, 0x1000 ;  /* 0x000010004a4a7836 */ /* 0x000fc80000000000 */
[----:B------:R-:W-:Y:S01]  /*20a0*/  IMAD.X R71, RZ, RZ, R71, P2 ;  /* 0x000000ffff477224 */ /* 0x000fe200010e0647 */
[----:B--2---:R-:W-:Y:S02]  /*20b0*/  DADD R4, R4, R68 ;  /* 0x0000000004047229 */ /* 0x004fe40000000044 */
[----:B------:R-:W-:-:S06]  /*20c0*/  DADD R6, R6, R2 ;  /* 0x0000000006067229 */ /* 0x000fcc0000000002 */
[----:B------:R-:W-:Y:S02]  /*20d0*/  DADD R4, R4, R8 ;  /* 0x0000000004047229 */ /* 0x000fe40000000008 */
[----:B------:R-:W-:-:S06]  /*20e0*/  DADD R6, R6, R10 ;  /* 0x0000000006067229 */ /* 0x000fcc000000000a */
[----:B---3--:R-:W-:Y:S02]  /*20f0*/  DADD R4, R4, R12 ;  /* 0x0000000004047229 */ /* 0x008fe4000000000c */
[----:B------:R-:W-:-:S06]  /*2100*/  DADD R6, R6, R14 ;  /* 0x0000000006067229 */ /* 0x000fcc000000000e */
[----:B----4-:R-:W-:Y:S02]  /*2110*/  DADD R4, R4, R16 ;  /* 0x0000000004047229 */ /* 0x010fe40000000010 */
[----:B------:R-:W-:-:S06]  /*2120*/  DADD R6, R6, R18 ;  /* 0x0000000006067229 */ /* 0x000fcc0000000012 */
[----:B-----5:R-:W-:Y:S02]  /*2130*/  DADD R4, R4, R20 ;  /* 0x0000000004047229 */ /* 0x020fe40000000014 */
        /* <DEDUP_REMOVED lines=24> */
.L_x_449:
[----:B------:R-:W-:Y:S05]  /*22c0*/  BSYNC.RECONVERGENT B2 ;  /* 0x0000000000027941 */ /* 0x000fea0003800200 */
.L_x_448:
[----:B------:R-:W-:Y:S01]  /*22d0*/  IMAD.IADD R4, R0, 0x1, -R75 ;  /* 0x0000000100047824 */ /* 0x000fe200078e0a4b */
[----:B------:R-:W-:Y:S04]  /*22e0*/  BSSY.RECONVERGENT B2, `(.L_x_451) ;  /* 0x0000024000027945 */ /* 0x000fe80003800200 */
[----:B------:R-:W-:-:S13]  /*22f0*/  ISETP.GT.AND P1, PT, R4, 0x400, PT ;  /* 0x000004000400780c */ /* 0x000fda0003f24270 */
[----:B------:R-:W-:Y:S05]  /*2300*/  @!P1 BRA `(.L_x_452) ;  /* 0x0000000000849947 */ /* 0x000fea0003800000 */
[----:B------:R-:W0:Y:S01]  /*2310*/  LDC.64 R16, c[0x0][0x380] ;  /* 0x0000e000ff107b82 */ /* 0x000e220000000a00 */
[----:B------:R-:W2:Y:S04]  /*2320*/  LDG.E.128.CONSTANT R28, desc[UR6][R70.64+-0x1000] ;  /* 0xfff00006461c7981 */ /* 0x000ea8000c1e9d00 */
[----:B------:R-:W3:Y:S01]  /*2330*/  LDG.E.128.CONSTANT R24, desc[UR6][R70.64] ;  /* 0x0000000646187981 */ /* 0x000ee2000c1e9d00 */
[----:B------:R-:W-:-:S03]  /*2340*/  VIADD R5, R74, 0x400 ;  /* 0x000004004a057836 */ /* 0x000fc60000000000 */
[----:B------:R-:W4:Y:S04]  /*2350*/  LDG.E.128.CONSTANT R20, desc[UR6][R70.64+0x1000] ;  /* 0x0010000646147981 */ /* 0x000f28000c1e9d00 */
[----:B------:R-:W5:Y:S04]  /*2360*/  LDG.E.128.CONSTANT R12, desc[UR6][R70.64+0x3000] ;  /* 0x00300006460c7981 */ /* 0x000f68000c1e9d00 */
[----:B------:R-:W5:Y:S01]  /*2370*/  LDG.E.128.CONSTANT R8, desc[UR6][R70.64+0x4000] ;  /* 0x0040000646087981 */ /* 0x000f62000c1e9d00 */
[----:B0-----:R-:W-:-:S06]  /*2380*/  IMAD.WIDE.U32 R32, R74, 0x10, R16 ;  /* 0x000000104a207825 */ /* 0x001fcc00078e0010 */
[----:B------:R-:W2:Y:S01]  /*2390*/  LDG.E.128.CONSTANT R32, desc[UR6][R32.64] ;  /* 0x0000000620207981 */ /* 0x000ea2000c1e9d00 */
[----:B------:R-:W-:-:S03]  /*23a0*/  IMAD.WIDE.U32 R16, R5, 0x10, R16 ;  /* 0x0000001005107825 */ /* 0x000fc600078e0010 */
[----:B------:R0:W5:Y:S04]  /*23b0*/  LDG.E.128.CONSTANT R4, desc[UR6][R70.64+0x5000] ;  /* 0x0050000646047981 */ /* 0x000168000c1e9d00 */
[----:B------:R-:W5:Y:S01]  /*23c0*/  LDG.E.128.CONSTANT R16, desc[UR6][R16.64] ;  /* 0x0000000610107981 */ /* 0x000f62000c1e9d00 */
[----:B------:R-:W-:Y:S02]  /*23d0*/  PLOP3.LUT P0, PT, PT, PT, PT, 0x8, 0x80 ;  /* 0x000000000080781c */ /* 0x000fe40003f0e170 */
[----:B0-----:R-:W-:Y:S01]  /*23e0*/  IADD3 R70, P1, PT, R70, 0x8000, RZ ;  /* 0x0000800046467810 */ /* 0x001fe20007f3e0ff */
[----:B------:R-:W-:Y:S02]  /*23f0*/  VIADD R75, R75, 0x800 ;  /* 0x000008004b4b7836 */ /* 0x000fe40000000000 */
[----:B------:R-:W-:-:S02]  /*2400*/  VIADD R74, R74, 0x800 ;  /* 0x000008004a4a7836 */ /* 0x000fc40000000000 */
        /* <DEDUP_REMOVED lines=16> */
[----:B------:R-:W-:-:S11]  /*2510*/  DADD R2, R10, R6 ;  /* 0x000000000a027229 */ /* 0x000fd60000000006 */
.L_x_452:
[----:B------:R-:W-:Y:S05]  /*2520*/  BSYNC.RECONVERGENT B2 ;  /* 0x0000000000027941 */ /* 0x000fea0003800200 */
.L_x_451:
[----:B------:R-:W-:-:S13]  /*2530*/  ISETP.LT.OR P0, PT, R75, R0, P0 ;  /* 0x000000004b00720c */ /* 0x000fda0000701670 */
[----:B------:R-:W-:Y:S05]  /*2540*/  @!P0 BRA `(.L_x_444) ;  /* 0x0000000000388947 */ /* 0x000fea0003800000 */
[----:B------:R-:W0:Y:S01]  /*2550*/  LDC.64 R4, c[0x0][0x380] ;  /* 0x0000e000ff047b82 */ /* 0x000e220000000a00 */
[----:B------:R-:W2:Y:S04]  /*2560*/  LDG.E.128.CONSTANT R8, desc[UR6][R70.64+-0x1000] ;  /* 0xfff0000646087981 */ /* 0x000ea8000c1e9d00 */
[----:B------:R-:W3:Y:S04]  /*2570*/  LDG.E.128.CONSTANT R12, desc[UR6][R70.64] ;  /* 0x00000006460c7981 */ /* 0x000ee8000c1e9d00 */
[----:B------:R-:W4:Y:S01]  /*2580*/  LDG.E.128.CONSTANT R16, desc[UR6][R70.64+0x1000] ;  /* 0x0010000646107981 */ /* 0x000f22000c1e9d00 */
[----:B0-----:R-:W-:-:S05]  /*2590*/  IMAD.WIDE.U32 R74, R74, 0x10, R4 ;  /* 0x000000104a4a7825 */ /* 0x001fca00078e0004 */
[----:B------:R-:W5:Y:S02]  /*25a0*/  LDG.E.128.CONSTANT R4, desc[UR6][R74.64] ;  /* 0x000000064a047981 */ /* 0x000f64000c1e9d00 */
[----:B-----5:R-:W-:Y:S02]  /*25b0*/  DADD R4, R68, R4 ;  /* 0x0000000044047229 */ /* 0x020fe40000000004 */
[----:B------:R-:W-:-:S06]  /*25c0*/  DADD R6, R2, R6 ;  /* 0x0000000002067229 */ /* 0x000fcc0000000006 */
[----:B--2---:R-:W-:Y:S02]  /*25d0*/  DADD R4, R4, R8 ;  /* 0x0000000004047229 */ /* 0x004fe40000000008 */
[----:B------:R-:W-:-:S06]  /*25e0*/  DADD R6, R6, R10 ;  /* 0x0000000006067229 */ /* 0x000fcc000000000a */
[----:B---3--:R-:W-:Y:S02]  /*25f0*/  DADD R4, R4, R12 ;  /* 0x0000000004047229 */ /* 0x008fe4000000000c */
[----:B------:R-:W-:-:S06]  /*2600*/  DADD R6, R6, R14 ;  /* 0x0000000006067229 */ /* 0x000fcc000000000e */
[----:B----4-:R-:W-:Y:S02]  /*2610*/  DADD R68, R4, R16 ;  /* 0x0000000004447229 */ /* 0x010fe40000000010 */
[----:B------:R-:W-:-:S11]  /*2620*/  DADD R2, R6, R18 ;  /* 0x0000000006027229 */ /* 0x000fd60000000012 */
.L_x_444:
[----:B------:R-:W-:Y:S05]  /*2630*/  BSYNC.RECONVERGENT B1 ;  /* 0x0000000000017941 */ /* 0x000fea0003800200 */
.L_x_442:
[----:B------:R-:W0:Y:S01]  /*2640*/  S2R R0, SR_LANEID ;  /* 0x0000000000007919 */ /* 0x000e220000000000 */
[----:B------:R-:W-:Y:S04]  /*2650*/  SHFL.DOWN PT, R4, R68, 0x1, 0x1f ;  /* 0x08201f0044047f89 */ /* 0x000fe800000e0000 */
        /* <DEDUP_REMOVED lines=43> */
[----:B------:R-:W-:Y:S01]  /*2910*/  @!P1 MOV R8, 0x400 ;  /* 0x0000040000089802 */ /* 0x000fe20000000f00 */
[----:B------:R-:W-:Y:S01]  /*2920*/  SHFL.DOWN PT, R2, R6, 0x10, 0x1f ;  /* 0x0a001f0006027f89 */ /* 0x000fe200000e0000 */
[----:B------:R-:W-:-:S03]  /*2930*/  FSEL R12, R10, R4, P0 ;  /* 0x000000040a0c7208 */ /* 0x000fc60000000000 */
[----:B------:R-:W0:Y:S01]  /*2940*/  SHFL.DOWN PT, R3, R7, 0x10, 0x1f ;  /* 0x0a001f0007037f89 */ /* 0x000e2200000e0000 */
[----:B------:R-:W-:Y:S02]  /*2950*/  FSEL R13, R11, R5, P0 ;  /* 0x000000050b0d7208 */ /* 0x000fe40000000000 */
[----:B------:R-:W-:Y:S01]  /*2960*/  @!P1 SHF.R.U32.HI R10, RZ, 0x1, R73 ;  /* 0x00000001ff0a9819 */ /* 0x000fe20000011649 */
[----:B------:R-:W-:Y:S01]  /*2970*/  SHFL.DOWN PT, R4, R12, 0x10, 0x1f ;  /* 0x0a001f000c047f89 */ /* 0x000fe200000e0000 */
[----:B--2---:R-:W-:Y:S02]  /*2980*/  @!P1 LEA R15, R15, R8, 0x18 ;  /* 0x000000080f0f9211 */ /* 0x004fe400078ec0ff */
[----:B------:R-:W-:Y:S01]  /*2990*/  ISETP.NE.AND P0, PT, R73, RZ, PT ;  /* 0x000000ff4900720c */ /* 0x000fe20003f05270 */
[----:B------:R-:W1:Y:S01]  /*29a0*/  SHFL.DOWN PT, R5, R13, 0x10, 0x1f ;  /* 0x0a001f000d057f89 */ /* 0x000e6200000e0000 */
[----:B0-----:R-:W-:Y:S01]  /*29b0*/  DADD R8, R2, R6 ;  /* 0x0000000002087229 */ /* 0x001fe20000000006 */
[----:B------:R-:W-:-:S05]  /*29c0*/  @!P1 LOP3.LUT R2, R10, 0x1f0, RZ, 0xc0, !PT ;  /* 0x000001f00a029812 */ /* 0x000fca00078ec0ff */
[----:B------:R-:W-:Y:S01]  /*29d0*/  @!P1 IMAD.IADD R15, R2, 0x1, R15 ;  /* 0x00000001020f9824 */ /* 0x000fe200078e020f */
[----:B-1----:R-:W-:-:S07]  /*29e0*/  DADD R10, R4, R12 ;  /* 0x00000000040a7229 */ /* 0x002fce000000000c */
[----:B------:R0:W-:Y:S01]  /*29f0*/  @!P1 STS.128 [R15+0x10], R8 ;  /* 0x000010080f009388 */ /* 0x0001e20000000c00 */
[----:B------:R-:W-:Y:S01]  /*2a00*/  BAR.SYNC.DEFER_BLOCKING 0x0 ;  /* 0x0000000000007b1d */ /* 0x000fe20000010000 */
[----:B------:R-:W-:-:S04]  /*2a10*/  ISETP.GT.AND P1, PT, R0, 0xf, PT ;  /* 0x0000000f0000780c */ /* 0x000fc80003f24270 */
[----:B------:R-:W-:Y:S02]  /*2a20*/  FSEL R2, R6, R8, P1 ;  /* 0x0000000806027208 */ /* 0x000fe40000800000 */
[----:B------:R-:W-:Y:S02]  /*2a30*/  FSEL R3, R7, R9, P1 ;  /* 0x0000000907037208 */ /* 0x000fe40000800000 */
[----:B------:R-:W-:Y:S02]  /*2a40*/  FSEL R0, R12, R10, P1 ;  /* 0x0000000a0c007208 */ /* 0x000fe40000800000 */
[----:B------:R-:W-:Y:S01]  /*2a50*/  FSEL R13, R13, R11, P1 ;  /* 0x0000000b0d0d7208 */ /* 0x000fe20000800000 */
[----:B0-----:R-:W-:Y:S02]  /*2a60*/  IMAD.MOV.U32 R8, RZ, RZ, R2 ;  /* 0x000000ffff087224 */ /* 0x001fe400078e0002 */
[----:B------:R-:W-:Y:S02]  /*2a70*/  IMAD.MOV.U32 R9, RZ, RZ, R3 ;  /* 0x000000ffff097224 */ /* 0x000fe400078e0003 */
[----:B------:R-:W-:-:S02]  /*2a80*/  IMAD.MOV.U32 R10, RZ, RZ, R0 ;  /* 0x000000ffff0a7224 */ /* 0x000fc400078e0000 */
[----:B------:R-:W-:Y:S01]  /*2a90*/  IMAD.MOV.U32 R11, RZ, RZ, R13 ;  /* 0x000000ffff0b7224 */ /* 0x000fe200078e000d */
        /* <DEDUP_REMOVED lines=24> */
[----:B------:R-:W-:-:S11]  /*2c20*/  DADD R10, R6, R10 ;  /* 0x00000000060a7229 */ /* 0x000fd6000000000a */
.L_x_440:
[----:B------:R-:W-:Y:S05]  /*2c30*/  BSYNC.RECONVERGENT B0 ;  /* 0x0000000000007941 */ /* 0x000fea0003800200 */
.L_x_425:
[----:B------:R-:W-:Y:S05]  /*2c40*/  @P0 EXIT ;  /* 0x000000000000094d */ /* 0x000fea0003800000 */
[----:B------:R-:W0:Y:S01]  /*2c50*/  LDCU.128 UR8, c[0x0][0x3a0] ;  /* 0x00007400ff0877ac */ /* 0x000e220008000c00 */
[----:B------:R-:W1:Y:S01]  /*2c60*/  LDC.64 R2, c[0x0][0x388] ;  /* 0x0000e200ff027b82 */ /* 0x000e620000000a00 */
[----:B0-----:R-:W-:Y:S02]  /*2c70*/  DADD R8, R8, UR8 ;  /* 0x0000000808087e29 */ /* 0x001fe40008000000 */
[----:B------:R-:W-:-:S07]  /*2c80*/  DADD R10, R10, UR10 ;  /* 0x0000000a0a0a7e29 */ /* 0x000fce0008000000 */
[----:B-1----:R-:W-:Y:S01]  /*2c90*/  STG.E.128 desc[UR6][R2.64], R8 ;  /* 0x0000000802007986 */ /* 0x002fe2000c101d06 */
[----:B------:R-:W-:Y:S05]  /*2ca0*/  EXIT ;  /* 0x000000000000794d */ /* 0x000fea0003800000 */
.L_x_453:
        /* <DEDUP_REMOVED lines=13> */
.L_x_622:


//--------------------- .text._ZN3cub18CUB_300001_SM_10006detail6reduce18DeviceReduceKernelINS2_10policy_hubIN6thrust24THRUST_300001_SM_1000_NS7complexIdEEyN4cuda3std3__44plusIS8_EEE10Policy1000ENS6_6detail15normal_iteratorINS6_10device_ptrIS8_EEEEySD_S8_NSB_10__identityEEEvT0_PT3_T1_NS0_13GridEvenShareISP_EET2_T4_ --------------------------
	.section	.text._ZN3cub18CUB_300001_SM_10006detail6reduce18DeviceReduceKernelINS2_10policy_hubIN6thrust24THRUST_300001_SM_1000_NS7complexIdEEyN4cuda3std3__44plusIS8_EEE10Policy1000ENS6_6detail15normal_iteratorINS6_10device_ptrIS8_EEEEySD_S8_NSB_10__identityEEEvT0_PT3_T1_NS0_13GridEvenShareISP_EET2_T4_,"ax",@progbits
	.align	128
        .global         _ZN3cub18CUB_300001_SM_10006detail6reduce18DeviceReduceKernelINS2_10policy_hubIN6thrust24THRUST_300001_SM_1000_NS7complexIdEEyN4cuda3std3__44plusIS8_EEE10Policy1000ENS6_6detail15normal_iteratorINS6_10device_ptrIS8_EEEEySD_S8_NSB_10__identityEEEvT0_PT3_T1_NS0_13GridEvenShareISP_EET2_T4_
        .type           _ZN3cub18CUB_300001_SM_10006detail6reduce18DeviceReduceKernelINS2_10policy_hubIN6thrust24THRUST_300001_SM_1000_NS7complexIdEEyN4cuda3std3__44plusIS8_EEE10Policy1000ENS6_6detail15normal_iteratorINS6_10device_ptrIS8_EEEEySD_S8_NSB_10__identityEEEvT0_PT3_T1_NS0_13GridEvenShareISP_EET2_T4_,@function
        .size           _ZN3cub18CUB_300001_SM_10006detail6reduce18DeviceReduceKernelINS2_10policy_hubIN6thrust24THRUST_300001_SM_1000_NS7complexIdEEyN4cuda3std3__44plusIS8_EEE10Policy1000ENS6_6detail15normal_iteratorINS6_10device_ptrIS8_EEEEySD_S8_NSB_10__identityEEEvT0_PT3_T1_NS0_13GridEvenShareISP_EET2_T4_,(.L_x_623 - _ZN3cub18CUB_300001_SM_10006detail6reduce18DeviceReduceKernelINS2_10policy_hubIN6thrust24THRUST_300001_SM_1000_NS7complexIdEEyN4cuda3std3__44plusIS8_EEE10Policy1000ENS6_6detail15normal_iteratorINS6_10device_ptrIS8_EEEEySD_S8_NSB_10__identityEEEvT0_PT3_T1_NS0_13GridEvenShareISP_EET2_T4_)
        .other          _ZN3cub18CUB_300001_SM_10006detail6reduce18DeviceReduceKernelINS2_10policy_hubIN6thrust24THRUST_300001_SM_1000_NS7complexIdEEyN4cuda3std3__44plusIS8_EEE10Policy1000ENS6_6detail15normal_iteratorINS6_10device_ptrIS8_EEEEySD_S8_NSB_10__identityEEEvT0_PT3_T1_NS0_13GridEvenShareISP_EET2_T4_,@"STO_CUDA_ENTRY STV_DEFAULT"
_ZN3cub18CUB_300001_SM_10006detail6reduce18DeviceReduceKernelINS2_10policy_hubIN6thrust24THRUST_300001_SM_1000_NS7complexIdEEyN4cuda3std3__44plusIS8_EEE10Policy1000ENS6_6detail15normal_iteratorINS6_10device_ptrIS8_EEEEySD_S8_NSB_10__identityEEEvT0_PT3_T1_NS0_13GridEvenShareISP_EET2_T4_:
.text._ZN3cub18CUB_300001_SM_10006detail6reduce18DeviceReduceKernelINS2_10policy_hubIN6thrust24THRUST_300001_SM_1000_NS7complexIdEEyN4cuda3std3__44plusIS8_EEE10Policy1000ENS6_6detail15normal_iteratorINS6_10device_ptrIS8_EEEEySD_S8_NSB_10__identityEEEvT0_PT3_T1_NS0_13GridEvenShareISP_EET2_T4_:
[----:B------:R-:W-:Y:S08]  /*0000*/  LDC R1, c[0x0][0x37c] ;  /* 0x0000df00ff017b82 */ /* 0x000ff00000000800 */
[----:B------:R-:W0:Y:S01]  /*0010*/  S2UR UR11, SR_CTAID.X ;  /* 0x00000000000b79c3 */ /* 0x000e220000002500 */
[----:B------:R-:W1:Y:S01]  /*0020*/  LDCU.64 UR12, c[0x0][0x3b8] ;  /* 0x00007700ff0c77ac */ /* 0x000e620008000a00 */
[----:B------:R-:W-:Y:S01]  /*0030*/  BSSY.RECONVERGENT B0, `(.L_x_454) ;  /* 0x00002f2000007945 */ /* 0x000fe20003800200 */
[----:B------:R-:W2:Y:S01]  /*0040*/  LDCU UR5, c[0x0][0x3c0] ;  /* 0x00007800ff0577ac */ /* 0x000ea20008000800 */
[----:B------:R-:W3:Y:S01]  /*0050*/  LDCU.64 UR16, c[0x0][0x358] ;  /* 0x00006b00ff1077ac */ /* 0x000ee20008000a00 */
[----:B--2---:R-:W-:-:S02]  /*0060*/  USHF.L.U32 UR5, UR5, 0xa, URZ ;  /* 0x0000000a05057899 */ /* 0x004fc400080006ff */
[----:B0-----:R-:W-:Y:S02]  /*0070*/  USHF.L.U32 UR6, UR11, 0xa, URZ ;  /* 0x0000000a0b067899 */ /* 0x001fe400080006ff */
[----:B------:R-:W-:Y:S02]  /*0080*/  USHF.R.S32.HI UR18, URZ, 0x1f, UR5 ;  /* 0x0000001fff127899 */ /* 0x000fe40008011405 */
[----:B-1----:R-:W-:-:S04]  /*0090*/  UIADD3 UR4, UP0, UPT, -UR6, UR12, URZ ;  /* 0x0000000c06047290 */ /* 0x002fc8000ff1e1ff */
[----:B------:R-:W-:Y:S02]  /*00a0*/  UIADD3.X UR7, UPT, UPT, UR13, -0x1, URZ, UP0, !UPT ;  /* 0xffffffff0d077890 */ /* 0x000fe400087fe4ff */
[----:B------:R-:W-:-:S04]  /*00b0*/  UISETP.GT.U32.AND UP0, UPT, UR4, 0x3ff, UPT ;  /* 0x000003ff0400788c */ /* 0x000fc8000bf04070 */
[----:B------:R-:W-:-:S09]  /*00c0*/  UISETP.GT.U32.AND.EX UP0, UPT, UR7, URZ, UPT, UP0 ;  /* 0x000000ff0700728c */ /* 0x000fd2000bf04100 */
[----:B---3--:R-:W-:Y:S05]  /*00d0*/  BRA.U UP0, `(.L_x_455) ;  /* 0x0000001900687547 */ /* 0x008fea000b800000 */
[----:B------:R-:W0:Y:S01]  /*00e0*/  S2R R0, SR_TID.X ;  /* 0x0000000000007919 */ /* 0x000e220000002100 */
[----:B------:R-:W-:Y:S01]  /*00f0*/  UIADD3 UR7, UPT, UPT, -UR6, UR12, URZ ;  /* 0x0000000c06077290 */ /* 0x000fe2000fffe1ff */
[----:B------:R-:W-:Y:S01]  /*0100*/  BSSY.RECONVERGENT B1, `(.L_x_456) ;  /* 0x000000b000017945 */ /* 0x000fe20003800200 */
[----:B------:R-:W-:Y:S02]  /*0110*/  CS2R R6, SRZ ;  /* 0x0000000000067805 */ /* 0x000fe4000001ff00 */
[----:B------:R-:W-:Y:S02]  /*0120*/  CS2R R4, SRZ ;  /* 0x0000000000047805 */ /* 0x000fe4000001ff00 */
[----:B0-----:R-:W-:Y:S01]  /*0130*/  ISETP.GE.AND P0, PT, R0, UR7, PT ;  /* 0x0000000700007c0c */ /* 0x001fe2000bf06270 */
[----:B------:R-:W-:-:S12]  /*0140*/  IMAD.MOV.U32 R2, RZ, RZ, R0 ;  /* 0x000000ffff027224 */ /* 0x000fd800078e0000 */
[----:B------:R-:W-:Y:S05]  /*0150*/  @P0 BRA `(.L_x_457) ;  /* 0x0000000000140947 */ /* 0x000fea0003800000 */
[----:B------:R-:W0:Y:S01]  /*0160*/  LDC.64 R4, c[0x0][0x380] ;  /* 0x0000e000ff047b82 */ /* 0x000e220000000a00 */
[----:B------:R-:W-:-:S04]  /*0170*/  VIADD R3, R0, UR6 ;  /* 0x0000000600037c36 */ /* 0x000fc80008000000 */
[----:B0-----:R-:W-:-:S06]  /*0180*/  IMAD.WIDE.U32 R4, R3, 0x10, R4 ;  /* 0x0000001003047825 */ /* 0x001fcc00078e0004 */
[----:B------:R-:W5:Y:S01]  /*0190*/  LDG.E.128 R4, desc[UR16][R4.64] ;  /* 0x0000001004047981 */ /* 0x000f62000c1e1d00 */
[----:B------:R-:W-:-:S07]  /*01a0*/  VIADD R2, R0, 0x100 ;  /* 0x0000010000027836 */ /* 0x000fce0000000000 */
.L_x_457:
[----:B------:R-:W-:Y:S05]  /*01b0*/  BSYNC.RECONVERGENT B1 ;  /* 0x0000000000017941 */ /* 0x000fea0003800200 */
.L_x_456:
[----:B------:R-:W-:Y:S01]  /*01c0*/  ISETP.GE.AND P0, PT, R2, UR7, PT ;  /* 0x0000000702007c0c */ /* 0x000fe2000bf06270 */
[----:B------:R-:W-:-:S12]  /*01d0*/  BSSY.RECONVERGENT B1, `(.L_x_458) ;  /* 0x0000096000017945 */ /* 0x000fd80003800200 */
[----:B------:R-:W-:Y:S05]  /*01e0*/  @P0 BRA `(.L_x_459) ;  /* 0x0000000800500947 */ /* 0x000fea0003800000 */
[----:B------:R-:W-:Y:S01]  /*01f0*/  IMAD.U32 R8, RZ, RZ, UR6 ;  /* 0x00000006ff087e24 */ /* 0x000fe2000f8e00ff */
[----:B------:R-:W-:Y:S01]  /*0200*/  LOP3.LUT R3, RZ, R2, RZ, 0x33, !PT ;  /* 0x00000002ff037212 */ /* 0x000fe200078e33ff */
[----:B------:R-:W-:Y:S03]  /*0210*/  BSSY.RECONVERGENT B2, `(.L_x_460) ;  /* 0x0000046000027945 */ /* 0x000fe60003800200 */
[----:B------:R-:W-:-:S04]  /*0220*/  IADD3 R8, PT, PT, -R8, UR12, R3 ;  /* 0x0000000c08087c10 */ /* 0x000fc8000fffe103 */
[C---:B------:R-:W-:Y:S02]  /*0230*/  ISETP.GE.U32.AND P1, PT, R8.reuse, 0xf00, PT ;  /* 0x00000f000800780c */ /* 0x040fe40003f26070 */
[----:B------:R-:W-:-:S04]  /*0240*/  LEA.HI R3, R8, 0x1, RZ, 0x18 ;  /* 0x0000000108037811 */ /* 0x000fc800078fc0ff */
[----:B------:R-:W-:-:S04]  /*0250*/  LOP3.LUT R24, R3, 0xf, RZ, 0xc0, !PT ;  /* 0x0000000f03187812 */ /* 0x000fc800078ec0ff */
[----:B------:R-:W-:-:S03]  /*0260*/  ISETP.NE.AND P0, PT, R24, RZ, PT ;  /* 0x000000ff1800720c */ /* 0x000fc60003f05270 */
[----:B------:R-:W-:Y:S10]  /*0270*/  @!P1 BRA `(.L_x_461) ;  /* 0x0000000000fc9947 */ /* 0x000ff40003800000 */
[----:B------:R-:W0:Y:S01]  /*0280*/  LDCU.64 UR4, c[0x0][0x380] ;  /* 0x00007000ff0477ac */ /* 0x000e220008000a00 */
[----:B------:R-:W-:Y:S01]  /*0290*/  IMAD.WIDE.U32 R8, R2, 0x10, RZ ;  /* 0x0000001002087825 */ /* 0x000fe200078e00ff */
[----:B------:R-:W-:-:S03]  /*02a0*/  LOP3.LUT R25, R3, 0x1fffff0, RZ, 0xc0, !PT ;  /* 0x01fffff003197812 */ /* 0x000fc600078ec0ff */
[----:B------:R-:W-:Y:S02]  /*02b0*/  IMAD.U32 R11, RZ, RZ, UR11 ;  /* 0x0000000bff0b7e24 */ /* 0x000fe4000f8e00ff */
[----:B------:R-:W-:Y:S02]  /*02c0*/  IMAD.MOV R25, RZ, RZ, -R25 ;  /* 0x000000ffff197224 */ /* 0x000fe400078e0a19 */
[----:B------:R-:W-:-:S03]  /*02d0*/  IMAD.WIDE.U32 R8, R11, 0x4000, R8 ;  /* 0x000040000b087825 */ /* 0x000fc600078e0008 */
[----:B0-----:R-:W-:-:S04]  /*02e0*/  IADD3 R26, P1, PT, R8, UR4, RZ ;  /* 0x00000004081a7c10 */ /* 0x001fc8000ff3e0ff */
[----:B------:R-:W-:-:S04]  /*02f0*/  IADD3 R26, P2, PT, R26, 0x8000, RZ ;  /* 0x000080001a1a7810 */ /* 0x000fc80007f5e0ff */
[----:B------:R-:W-:-:S09]  /*0300*/  IADD3.X R27, PT, PT, RZ, UR5, R9, P2, P1 ;  /* 0x00000005ff1b7c10 */ /* 0x000fd200097e2409 */
.L_x_462:
[----:B------:R-:W2:Y:S04]  /*0310*/  LDG.E.128 R8, desc[UR16][R26.64+-0x8000] ;  /* 0xff8000101a087981 */ /* 0x000ea8000c1e1d00 */
[----:B------:R-:W3:Y:S04]  /*0320*/  LDG.E.128 R12, desc[UR16][R26.64+-0x7000] ;  /* 0xff9000101a0c7981 */ /* 0x000ee8000c1e1d00 */
[----:B------:R-:W4:Y:S04]  /*0330*/  LDG.E.128 R16, desc[UR16][R26.64+-0x6000] ;  /* 0xffa000101a107981 */ /* 0x000f28000c1e1d00 */
[----:B------:R-:W4:Y:S01]  /*0340*/  LDG.E.128 R20, desc[UR16][R26.64+-0x5000] ;  /* 0xffb000101a147981 */ /* 0x000f22000c1e1d00 */
[----:B--2--5:R-:W-:-:S02]  /*0350*/  DADD R8, R8, R4 ;  /* 0x0000000008087229 */ /* 0x024fc40000000004 */
[----:B------:R-:W-:Y:S01]  /*0360*/  DADD R10, R10, R6 ;  /* 0x000000000a0a7229 */ /* 0x000fe20000000006 */
[----:B------:R-:W2:Y:S05]  /*0370*/  LDG.E.128 R4, desc[UR16][R26.64+-0x4000] ;  /* 0xffc000101a047981 */ /* 0x000eaa000c1e1d00 */
[----:B---3--:R-:W-:Y:S02]  /*0380*/  DADD R12, R8, R12 ;  /* 0x00000000080c7229 */ /* 0x008fe4000000000c */
[----:B------:R-:W-:Y:S02]  /*0390*/  DADD R14, R10, R14 ;  /* 0x000000000a0e7229 */ /* 0x000fe4000000000e */
[----:B------:R-:W3:Y:S04]  /*03a0*/  LDG.E.128 R8, desc[UR16][R26.64+-0x3000] ;  /* 0xffd000101a087981 */ /* 0x000ee8000c1e1d00 */
[----:B----4-:R-:W-:-:S02]  /*03b0*/  DADD R16, R12, R16 ;  /* 0x000000000c107229 */ /* 0x010fc40000000010 */
[----:B------:R-:W-:Y:S02]  /*03c0*/  DADD R18, R14, R18 ;  /* 0x000000000e127229 */ /* 0x000fe40000000012 */
[----:B------:R-:W4:Y:S04]  /*03d0*/  LDG.E.128 R12, desc[UR16][R26.64+-0x2000] ;  /* 0xffe000101a0c7981 */ /* 0x000f28000c1e1d00 */
[----:B------:R-:W-:Y:S02]  /*03e0*/  DADD R20, R16, R20 ;  /* 0x0000000010147229 */ /* 0x000fe40000000014 */
[----:B------:R-:W-:Y:S02]  /*03f0*/  DADD R22, R18, R22 ;  /* 0x0000000012167229 */ /* 0x000fe40000000016 */
[----:B------:R-:W4:Y:S04]  /*0400*/  LDG.E.128 R16, desc[UR16][R26.64+-0x1000] ;  /* 0xfff000101a107981 */ /* 0x000f28000c1e1d00 */
[----:B--2---:R-:W-:-:S02]  /*0410*/  DADD R4, R20, R4 ;  /* 0x0000000014047229 */ /* 0x004fc40000000004 */
[----:B------:R-:W-:-:S06]  /*0420*/  DADD R22, R22, R6 ;  /* 0x0000000016167229 */ /* 0x000fcc0000000006 */
[----:B---3--:R-:W-:Y:S02]  /*0430*/  DADD R8, R4, R8 ;  /* 0x0000000004087229 */ /* 0x008fe40000000008 */
[----:B------:R-:W2:Y:S01]  /*0440*/  LDG.E.128 R4, desc[UR16][R26.64] ;  /* 0x000000101a047981 */ /* 0x000ea2000c1e1d00 */
[----:B------:R-:W-:-:S05]  /*0450*/  DADD R22, R22, R10 ;  /* 0x0000000016167229 */ /* 0x000fca000000000a */
[----:B----4-:R-:W-:Y:S02]  /*0460*/  DADD R12, R8, R12 ;  /* 0x00000000080c7229 */ /* 0x010fe4000000000c */
[----:B------:R-:W3:Y:S01]  /*0470*/  LDG.E.128 R8, desc[UR16][R26.64+0x1000] ;  /* 0x001000101a087981 */ /* 0x000ee2000c1e1d00 */
[----:B------:R-:W-:-:S05]  /*0480*/  DADD R22, R22, R14 ;  /* 0x0000000016167229 */ /* 0x000fca000000000e */
[----:B------:R-:W-:Y:S02]  /*0490*/  DADD R20, R12, R16 ;  /* 0x000000000c147229 */ /* 0x000fe40000000010 */
[----:B------:R-:W4:Y:S01]  /*04a0*/  LDG.E.128 R12, desc[UR16][R26.64+0x2000] ;  /* 0x002000101a0c7981 */ /* 0x000f22000c1e1d00 */
[----:B------:R-:W-:-:S03]  /*04b0*/  DADD R22, R22, R18 ;  /* 0x0000000016167229 */ /* 0x000fc60000000012 */
[----:B------:R-:W4:Y:S02]  /*04c0*/  LDG.E.128 R16, desc[UR16][R26.64+0x3000] ;  /* 0x003000101a107981 */ /* 0x000f24000c1e1d00 */
[----:B--2---:R-:W-:-:S03]  /*04d0*/  DADD R4, R20, R4 ;  /* 0x0000000014047229 */ /* 0x004fc60000000004 */
[----:B------:R-:W-:-:S05]  /*04e0*/  DADD R22, R22, R6 ;  /* 0x0000000016167229 */ /* 0x000fca0000000006 */
        /* <DEDUP_REMOVED lines=9> */
[----:B------:R0:W4:Y:S01]  /*0580*/  LDG.E.128 R16, desc[UR16][R26.64+0x7000] ;  /* 0x007000101a107981 */ /* 0x000122000c1e1d00 */
[----:B------:R-:W-:-:S05]  /*0590*/  VIADD R25, R25, 0x10 ;  /* 0x0000001019197836 */ /* 0x000fca0000000000 */
[----:B------:R-:W-:Y:S02]  /*05a0*/  ISETP.NE.AND P1, PT, R25, RZ, PT ;  /* 0x000000ff1900720c */ /* 0x000fe40003f25270 */
[----:B0-----:R-:W-:Y:S01]  /*05b0*/  IADD3 R26, P2, PT, R26, 0x10000, RZ ;  /* 0x000100001a1a7810 */ /* 0x001fe20007f5e0ff */
[----:B------:R-:W-:-:S04]  /*05c0*/  VIADD R2, R2, 0x1000 ;  /* 0x0000100002027836 */ /* 0x000fc80000000000 */
[----:B------:R-:W-:Y:S01]  /*05d0*/  IMAD.X R27, RZ, RZ, R27, P2 ;  /* 0x000000ffff1b7224 */ /* 0x000fe200010e061b */
[----:B--2---:R-:W-:Y:S02]  /*05e0*/  DADD R4, R20, R4 ;  /* 0x0000000014047229 */ /* 0x004fe40000000004 */
[----:B------:R-:W-:-:S06]  /*05f0*/  DADD R6, R22, R6 ;  /* 0x0000000016067229 */ /* 0x000fcc0000000006 */
[----:B---3--:R-:W-:Y:S02]  /*0600*/  DADD R4, R4, R8 ;  /* 0x0000000004047229 */ /* 0x008fe40000000008 */
[----:B------:R-:W-:-:S06]  /*0610*/  DADD R6, R6, R10 ;  /* 0x0000000006067229 */ /* 0x000fcc000000000a */
[----:B----4-:R-:W-:Y:S02]  /*0620*/  DADD R4, R4, R12 ;  /* 0x0000000004047229 */ /* 0x010fe4000000000c */
[----:B------:R-:W-:-:S06]  /*0630*/  DADD R6, R6, R14 ;  /* 0x0000000006067229 */ /* 0x000fcc000000000e */
[----:B------:R-:W-:Y:S02]  /*0640*/  DADD R4, R4, R16 ;  /* 0x0000000004047229 */ /* 0x000fe40000000010 */
[----:B------:R-:W-:Y:S01]  /*0650*/  DADD R6, R6, R18 ;  /* 0x0000000006067229 */ /* 0x000fe20000000012 */
[----:B------:R-:W-:Y:S10]  /*0660*/  @P1 BRA `(.L_x_462) ;  /* 0xfffffffc00281947 */ /* 0x000ff4000383ffff */
.L_x_461:
[----:B------:R-:W-:Y:S05]  /*0670*/  BSYNC.RECONVERGENT B2 ;  /* 0x0000000000027941 */ /* 0x000fea0003800200 */
.L_x_460:
[----:B------:R-:W-:Y:S05]  /*0680*/  @!P0 BRA `(.L_x_459) ;  /* 0x0000000400288947 */ /* 0x000fea0003800000 */
[----:B------:R-:W-:Y:S01]  /*0690*/  ISETP.GE.U32.AND P1, PT, R24, 0x8, PT ;  /* 0x000000081800780c */ /* 0x000fe20003f26070 */
[----:B------:R-:W-:Y:S01]  /*06a0*/  BSSY.RECONVERGENT B2, `(.L_x_463) ;  /* 0x0000022000027945 */ /* 0x000fe20003800200 */
[----:B------:R-:W-:-:S04]  /*06b0*/  LOP3.LUT R25, R3, 0x7, RZ, 0xc0, !PT ;  /* 0x0000000703197812 */ /* 0x000fc800078ec0ff */
[----:B------:R-:W-:-:S07]  /*06c0*/  ISETP.NE.AND P0, PT, R25, RZ, PT ;  /* 0x000000ff1900720c */ /* 0x000fce0003f05270 */
[----:B------:R-:W-:Y:S06]  /*06d0*/  @!P1 BRA `(.L_x_464) ;  /* 0x0000000000789947 */ /* 0x000fec0003800000 */
[----:B------:R-:W0:Y:S01]  /*06e0*/  LDCU.64 UR4, c[0x0][0x380] ;  /* 0x00007000ff0477ac */ /* 0x000e220008000a00 */
[----:B------:R-:W-:-:S04]  /*06f0*/  IADD3 R8, P1, PT, R2, UR6, RZ ;  /* 0x0000000602087c10 */ /* 0x000fc8000ff3e0ff */
[----:B------:R-:W-:Y:S02]  /*0700*/  LEA.HI.X.SX32 R9, R2, RZ, 0x1, P1 ;  /* 0x000000ff02097211 */ /* 0x000fe400008f0eff */
[----:B0-----:R-:W-:-:S04]  /*0710*/  LEA R26, P1, R8, UR4, 0x4 ;  /* 0x00000004081a7c11 */ /* 0x001fc8000f8220ff */
[----:B------:R-:W-:-:S05]  /*0720*/  LEA.HI.X R27, R8, UR5, R9, 0x4, P1 ;  /* 0x00000005081b7c11 */ /* 0x000fca00088f2409 */
        /* <DEDUP_REMOVED lines=8> */
[----:B------:R-:W-:Y:S01]  /*07b0*/  DADD R28, R22, R18 ;  /* 0x00000000161c7229 */ /* 0x000fe20000000012 */
[----:B------:R-:W3:Y:S05]  /*07c0*/  LDG.E.128 R16, desc[UR16][R26.64+0x5000] ;  /* 0x005000101a107981 */ /* 0x000eea000c1e1d00 */
[----:B----4-:R-:W-:-:S02]  /*07d0*/  DADD R20, R20, R12 ;  /* 0x0000000014147229 */ /* 0x010fc4000000000c */
[----:B------:R-:W-:Y:S01]  /*07e0*/  DADD R28, R28, R14 ;  /* 0x000000001c1c7229 */ /* 0x000fe2000000000e */
[----:B------:R-:W4:Y:S05]  /*07f0*/  LDG.E.128 R12, desc[UR16][R26.64+0x6000] ;  /* 0x006000101a0c7981 */ /* 0x000f2a000c1e1d00 */
[----:B------:R-:W-:Y:S02]  /*0800*/  DADD R8, R20, R8 ;  /* 0x0000000014087229 */ /* 0x000fe40000000008 */
[----:B------:R-:W4:Y:S01]  /*0810*/  LDG.E.128 R20, desc[UR16][R26.64+0x7000] ;  /* 0x007000101a147981 */ /* 0x000f22000c1e1d00 */
[----:B------:R-:W-:Y:S01]  /*0820*/  DADD R10, R28, R10 ;  /* 0x000000001c0a7229 */ /* 0x000fe2000000000a */
[----:B------:R-:W-:-:S04]  /*0830*/  VIADD R2, R2, 0x800 ;  /* 0x0000080002027836 */ /* 0x000fc80000000000 */
[----:B--2---:R-:W-:-:S03]  /*0840*/  DADD R4, R8, R4 ;  /* 0x0000000008047229 */ /* 0x004fc60000000004 */
[----:B------:R-:W-:-:S05]  /*0850*/  DADD R6, R10, R6 ;  /* 0x000000000a067229 */ /* 0x000fca0000000006 */
[----:B---3--:R-:W-:-:S03]  /*0860*/  DADD R4, R4, R16 ;  /* 0x0000000004047229 */ /* 0x008fc60000000010 */
[----:B------:R-:W-:-:S05]  /*0870*/  DADD R6, R6, R18 ;  /* 0x0000000006067229 */ /* 0x000fca0000000012 */
[----:B----4-:R-:W-:-:S03]  /*0880*/  DADD R4, R4, R12 ;  /* 0x0000000004047229 */ /* 0x010fc6000000000c */
[----:B------:R-:W-:-:S05]  /*0890*/  DADD R6, R6, R14 ;  /* 0x0000000006067229 */ /* 0x000fca000000000e */
[----:B------:R-:W-:-:S03]  /*08a0*/  DADD R4, R4, R20 ;  /* 0x0000000004047229 */ /* 0x000fc60000000014 */
[----:B------:R-:W-:-:S11]  /*08b0*/  DADD R6, R6, R22 ;  /* 0x0000000006067229 */ /* 0x000fd60000000016 */
.L_x_464:
[----:B------:R-:W-:Y:S05]  /*08c0*/  BSYNC.RECONVERGENT B2 ;  /* 0x0000000000027941 */ /* 0x000fea0003800200 */
.L_x_463:
        /* <DEDUP_REMOVED lines=24> */
.L_x_466:
[----:B------:R-:W-:Y:S05]  /*0a50*/  BSYNC.RECONVERGENT B2 ;  /* 0x0000000000027941 */ /* 0x000fea0003800200 */
.L_x_465:
[----:B------:R-:W-:Y:S05]  /*0a60*/  @!P0 BRA `(.L_x_459) ;  /* 0x0000000000308947 */ /* 0x000fea0003800000 */
[----:B------:R-:W0:Y:S01]  /*0a70*/  LDC.64 R8, c[0x0][0x380] ;  /* 0x0000e000ff087b82 */ /* 0x000e220000000a00 */
[----:B------:R-:W-:Y:S02]  /*0a80*/  IMAD.U32 R11, RZ, RZ, UR11 ;  /* 0x0000000bff0b7e24 */ /* 0x000fe4000f8e00ff */
[----:B------:R-:W-:Y:S02]  /*0a90*/  IMAD.MOV R3, RZ, RZ, -R3 ;  /* 0x000000ffff037224 */ /* 0x000fe400078e0a03 */
[----:B0-----:R-:W-:-:S07]  /*0aa0*/  IMAD.WIDE.U32 R8, R11, 0x4000, R8 ;  /* 0x000040000b087825 */ /* 0x001fce00078e0008 */
.L_x_467:
[----:B------:R-:W-:-:S05]  /*0ab0*/  IMAD.WIDE R10, R2, 0x10, R8 ;  /* 0x00000010020a7825 */ /* 0x000fca00078e0208 */
[----:B------:R-:W2:Y:S01]  /*0ac0*/  LDG.E.128 R12, desc[UR16][R10.64] ;  /* 0x000000100a0c7981 */ /* 0x000ea2000c1e1d00 */
[----:B------:R-:W-:Y:S02]  /*0ad0*/  VIADD R3, R3, 0x1 ;  /* 0x0000000103037836 */ /* 0x000fe40000000000 */
[----:B------:R-:W-:-:S03]  /*0ae0*/  VIADD R2, R2, 0x100 ;  /* 0x0000010002027836 */ /* 0x000fc60000000000 */
[----:B------:R-:W-:Y:S01]  /*0af0*/  ISETP.NE.AND P0, PT, R3, RZ, PT ;  /* 0x000000ff0300720c */ /* 0x000fe20003f05270 */
[----:B--2--5:R-:W-:Y:S02]  /*0b00*/  DADD R4, R12, R4 ;  /* 0x000000000c047229 */ /* 0x024fe40000000004 */
[----:B------:R-:W-:-:S10]  /*0b10*/  DADD R6, R14, R6 ;  /* 0x000000000e067229 */ /* 0x000fd40000000006 */
[----:B------:R-:W-:Y:S05]  /*0b20*/  @P0 BRA `(.L_x_467) ;  /* 0xfffffffc00e00947 */ /* 0x000fea000383ffff */
.L_x_459:
[----:B------:R-:W-:Y:S05]  /*0b30*/  BSYNC.RECONVERGENT B1 ;  /* 0x0000000000017941 */ /* 0x000fea0003800200 */
.L_x_458:
[----:B------:R-:W-:-:S09]  /*0b40*/  UISETP.GE.AND UP0, UPT, UR7, 0x100, UPT ;  /* 0x000001000700788c */ /* 0x000fd2000bf06270 */
[----:B------:R-:W-:Y:S05]  /*0b50*/  BRA.U !UP0, `(.L_x_468) ;  /* 0x0000000508807547 */ /* 0x000fea000b800000 */
        /* <DEDUP_REMOVED lines=49> */
[----:B--2---:R-:W-:Y:S02]  /*0e70*/  @!P1 LEA R12, R14, R11, 0x18 ;  /* 0x0000000b0e0c9211 */ /* 0x004fe400078ec0ff */
[----:B------:R-:W-:Y:S01]  /*0e80*/  @!P1 SHF.R.U32.HI R11, RZ, 0x1, R0 ;  /* 0x00000001ff0b9819 */ /* 0x000fe20000011600 */
[----:B------:R-:W0:Y:S01]  /*0e90*/  SHFL.DOWN PT, R5, R3, 0x10, 0x1f ;  /* 0x0a001f0003057f89 */ /* 0x000e2200000e0000 */
[----:B------:R-:W-:-:S02]  /*0ea0*/  ISETP.NE.AND P0, PT, R0, RZ, PT ;  /* 0x000000ff0000720c */ /* 0x000fc40003f05270 */
[----:B------:R-:W-:Y:S01]  /*0eb0*/  @!P1 LOP3.LUT R11, R11, 0x1f0, RZ, 0xc0, !PT ;  /* 0x000001f00b0b9812 */ /* 0x000fe200078ec0ff */
[----:B------:R-:W-:Y:S04]  /*0ec0*/  SHFL.DOWN PT, R6, R8, 0x10, 0x1f ;  /* 0x0a001f0008067f89 */ /* 0x000fe800000e0000 */
        /* <DEDUP_REMOVED lines=23> */
[----:B------:R-:W4:Y:S01]  /*1040*/  LDS.128 R12, [UR4+0x60] ;  /* 0x00006004ff0c7984 */ /* 0x000f220008000c00 */
[----:B0-----:R-:W-:-:S02]  /*1050*/  DADD R24, R4, R24 ;  /* 0x0000000004187229 */ /* 0x001fc40000000018 */
[----:B------:R-:W-:Y:S01]  /*1060*/  DADD R26, R6, R26 ;  /* 0x00000000061a7229 */ /* 0x000fe2000000001a */
[----:B------:R-:W0:Y:S05]  /*1070*/  LDS.128 R4, [UR4+0x70] ;  /* 0x00007004ff047984 */ /* 0x000e2a0008000c00 */
[----:B-1----:R-:W-:Y:S02]  /*1080*/  DADD R24, R24, R20 ;  /* 0x0000000018187229 */ /* 0x002fe40000000014 */
[----:B------:R-:W-:Y:S01]  /*1090*/  DADD R26, R26, R22 ;  /* 0x000000001a1a7229 */ /* 0x000fe20000000016 */
[----:B------:R-:W1:Y:S05]  /*10a0*/  LDS.128 R20, [UR4+0x80] ;  /* 0x00008004ff147984 */ /* 0x000e6a0008000c00 */
[----:B--2---:R-:W-:-:S02]  /*10b0*/  DADD R8, R24, R8 ;  /* 0x0000000018087229 */ /* 0x004fc40000000008 */
[----:B------:R-:W-:-:S06]  /*10c0*/  DADD R10, R26, R10 ;  /* 0x000000001a0a7229 */ /* 0x000fcc000000000a */
[----:B---3--:R-:W-:Y:S02]  /*10d0*/  DADD R8, R8, R16 ;  /* 0x0000000008087229 */ /* 0x008fe40000000010 */
[----:B------:R-:W-:-:S06]  /*10e0*/  DADD R10, R10, R18 ;  /* 0x000000000a0a7229 */ /* 0x000fcc0000000012 */
[----:B----4-:R-:W-:Y:S02]  /*10f0*/  DADD R8, R8, R12 ;  /* 0x0000000008087229 */ /* 0x010fe4000000000c */
[----:B------:R-:W-:-:S06]  /*1100*/  DADD R10, R10, R14 ;  /* 0x000000000a0a7229 */ /* 0x000fcc000000000e */
[----:B0-----:R-:W-:Y:S02]  /*1110*/  DADD R4, R8, R4 ;  /* 0x0000000008047229 */ /* 0x001fe40000000004 */
[----:B------:R-:W-:-:S06]  /*1120*/  DADD R6, R10, R6 ;  /* 0x000000000a067229 */ /* 0x000fcc0000000006 */
[----:B-1----:R-:W-:Y:S02]  /*1130*/  DADD R4, R4, R20 ;  /* 0x0000000004047229 */ /* 0x002fe40000000014 */
[----:B------:R-:W-:Y:S01]  /*1140*/  DADD R6, R6, R22 ;  /* 0x0000000006067229 */ /* 0x000fe20000000016 */
[----:B------:R-:W-:Y:S10]  /*1150*/  BRA `(.L_x_469) ;  /* 0x0000001c007c7947 */ /* 0x000ff40003800000 */
.L_x_468:
[----:B------:R-:W-:-:S05]  /*1160*/  LOP3.LUT R2, R0, 0x3e0, RZ, 0xc0, !PT ;  /* 0x000003e000027812 */ /* 0x000fca00078ec0ff */
[----:B------:R-:W-:Y:S01]  /*1170*/  VIADD R3, R2, 0x20 ;  /* 0x0000002002037836 */ /* 0x000fe20000000000 */
[----:B------:R-:W-:-:S04]  /*1180*/  LOP3.LUT R2, RZ, R2, RZ, 0x33, !PT ;  /* 0x00000002ff027212 */ /* 0x000fc800078e33ff */
[----:B------:R-:W-:Y:S01]  /*1190*/  ISETP.GT.AND P0, PT, R3, UR7, PT ;  /* 0x0000000703007c0c */ /* 0x000fe2000bf04270 */
[----:B------:R-:W-:-:S05]  /*11a0*/  VIADD R2, R2, UR7 ;  /* 0x0000000702027c36 */ /* 0x000fca0008000000 */
[----:B------:R-:W-:Y:S02]  /*11b0*/  SEL R3, R2, 0x1f, P0 ;  /* 0x0000001f02037807 */ /* 0x000fe40000000000 */
[----:B------:R-:W0:Y:S03]  /*11c0*/  S2R R2, SR_LANEID ;  /* 0x0000000000027919 */ /* 0x000e260000000000 */
[----:B-----5:R-:W-:Y:S04]  /*11d0*/  SHFL.DOWN PT, R8, R4, 0x1, R3 ;  /* 0x0820000004087989 */ /* 0x020fe800000e0003 */
[----:B------:R-:W1:Y:S04]  /*11e0*/  SHFL.DOWN PT, R9, R5, 0x1, R3 ;  /* 0x0820000005097989 */ /* 0x000e6800000e0003 */
[----:B------:R-:W-:Y:S04]  /*11f0*/  SHFL.DOWN PT, R10, R6, 0x1, R3 ;  /* 0x08200000060a7989 */ /* 0x000fe800000e0003 */
[----:B------:R-:W2:Y:S01]  /*1200*/  SHFL.DOWN PT, R11, R7, 0x1, R3 ;  /* 0x08200000070b7989 */ /* 0x000ea200000e0003 */
[----:B-1----:R-:W-:Y:S01]  /*1210*/  DADD R8, R8, R4 ;  /* 0x0000000008087229 */ /* 0x002fe20000000004 */
[----:B0-----:R-:W-:-:S02]  /*1220*/  ISETP.GE.AND P0, PT, R2, R3, PT ;  /* 0x000000030200720c */ /* 0x001fc40003f06270 */
[----:B------:R-:W-:Y:S01]  /*1230*/  ISETP.NE.AND P1, PT, R2, RZ, PT ;  /* 0x000000ff0200720c */ /* 0x000fe20003f25270 */
[----:B--2---:R-:W-:-:S06]  /*1240*/  DADD R10, R10, R6 ;  /* 0x000000000a0a7229 */ /* 0x004fcc0000000006 */
[----:B------:R-:W-:Y:S02]  /*1250*/  FSEL R12, R8, R4, !P0 ;  /* 0x00000004080c7208 */ /* 0x000fe40004000000 */
[----:B------:R-:W-:-:S03]  /*1260*/  FSEL R13, R9, R5, !P0 ;  /* 0x00000005090d7208 */ /* 0x000fc60004000000 */
[----:B------:R-:W-:Y:S01]  /*1270*/  SHFL.DOWN PT, R8, R12, 0x2, R3 ;  /* 0x084000000c087989 */ /* 0x000fe200000e0003 */
[----:B------:R-:W-:-:S03]  /*1280*/  FSEL R10, R10, R6, !P0 ;  /* 0x000000060a0a7208 */ /* 0x000fc60004000000 */
[----:B------:R-:W0:Y:S01]  /*1290*/  SHFL.DOWN PT, R9, R13, 0x2, R3 ;  /* 0x084000000d097989 */ /* 0x000e2200000e0003 */
[----:B------:R-:W-:Y:S01]  /*12a0*/  FSEL R11, R11, R7, !P0 ;  /* 0x000000070b0b7208 */ /* 0x000fe20004000000 */
[----:B------:R-:W-:Y:S02]  /*12b0*/  VIADD R6, R2, 0x2 ;  /* 0x0000000202067836 */ /* 0x000fe40000000000 */
[----:B------:R-:W-:Y:S03]  /*12c0*/  SHFL.DOWN PT, R4, R10, 0x2, R3 ;  /* 0x084000000a047989 */ /* 0x000fe600000e0003 */
[----:B------:R-:W-:Y:S01]  /*12d0*/  ISETP.GT.AND P0, PT, R6, R3, PT ;  /* 0x000000030600720c */ /* 0x000fe20003f04270 */
[----:B------:R-:W1:Y:S01]  /*12e0*/  SHFL.DOWN PT, R5, R11, 0x2, R3 ;  /* 0x084000000b057989 */ /* 0x000e6200000e0003 */
[----:B0-----:R-:W-:Y:S02]  /*12f0*/  DADD R8, R8, R12 ;  /* 0x0000000008087229 */ /* 0x001fe4000000000c */
[----:B-1----:R-:W-:-:S08]  /*1300*/  DADD R4, R4, R10 ;  /* 0x0000000004047229 */ /* 0x002fd0000000000a */
[----:B------:R-:W-:Y:S02]  /*1310*/  FSEL R8, R12, R8, P0 ;  /* 0x000000080c087208 */ /* 0x000fe40000000000 */
[----:B------:R-:W-:Y:S02]  /*1320*/  FSEL R9, R13, R9, P0 ;  /* 0x000000090d097208 */ /* 0x000fe40000000000 */
[----:B------:R-:W-:Y:S01]  /*1330*/  FSEL R14, R10, R4, P0 ;  /* 0x000000040a0e7208 */ /* 0x000fe20000000000 */
[----:B------:R-:W-:Y:S01]  /*1340*/  VIADD R10, R2, 0x4 ;  /* 0x00000004020a7836 */ /* 0x000fe20000000000 */
[----:B------:R-:W-:Y:S01]  /*1350*/  FSEL R15, R11, R5, P0 ;  /* 0x000000050b0f7208 */ /* 0x000fe20000000000 */
[----:B------:R-:W-:Y:S03]  /*1360*/  SHFL.DOWN PT, R4, R8, 0x4, R3 ;  /* 0x0880000008047989 */ /* 0x000fe600000e0003 */
[----:B------:R-:W-:Y:S01]  /*1370*/  ISETP.GT.AND P0, PT, R10, R3, PT ;  /* 0x000000030a00720c */ /* 0x000fe20003f04270 */
        /* <DEDUP_REMOVED lines=10> */
[----:B------:R-:W-:Y:S01]  /*1420*/  FSEL R13, R15, R7, P0 ;  /* 0x000000070f0d7208 */ /* 0x000fe20000000000 */
[C---:B------:R-:W-:Y:S02]  /*1430*/  VIADD R14, R2.reuse, 0x8 ;  /* 0x00000008020e7836 */ /* 0x040fe40000000000 */
[----:B------:R-:W-:Y:S01]  /*1440*/  SHFL.DOWN PT, R6, R12, 0x8, R3 ;  /* 0x090000000c067989 */ /* 0x000fe200000e0003 */
[----:B------:R-:W-:Y:S02]  /*1450*/  VIADD R2, R2, 0x10 ;  /* 0x0000001002027836 */ /* 0x000fe40000000000 */
[----:B------:R-:W-:Y:S01]  /*1460*/  ISETP.GT.AND P0, PT, R14, R3, PT ;  /* 0x000000030e00720c */ /* 0x000fe20003f04270 */
[----:B------:R-:W1:Y:S01]  /*1470*/  SHFL.DOWN PT, R7, R13, 0x8, R3 ;  /* 0x090000000d077989 */ /* 0x000e6200000e0003 */
[----:B------:R-:W2:Y:S01]  /*1480*/  @!P1 S2R R14, SR_CgaCtaId ;  /* 0x00000000000e9919 */ /* 0x000ea20000008800 */
        /* <DEDUP_REMOVED lines=10> */
[----:B------:R-:W-:Y:S02]  /*1530*/  @!P1 MOV R13, 0x400 ;  /* 0x00000400000d9802 */ /* 0x000fe40000000f00 */
[----:B------:R-:W-:Y:S01]  /*1540*/  @!P1 SHF.R.U32.HI R12, RZ, 0x1, R0 ;  /* 0x00000001ff0c9819 */ /* 0x000fe20000011600 */
[----:B------:R-:W1:Y:S01]  /*1550*/  SHFL.DOWN PT, R9, R5, 0x10, R3 ;  /* 0x0a00000005097989 */ /* 0x000e6200000e0003 */
[----:B--2---:R-:W-:Y:S02]  /*1560*/  @!P1 LEA R13, R14, R13, 0x18 ;  /* 0x0000000d0e0d9211 */ /* 0x004fe400078ec0ff */
[----:B------:R-:W-:-:S05]  /*1570*/  @!P1 LOP3.LUT R12, R12, 0x1f0, RZ, 0xc0, !PT ;  /* 0x000001f00c0c9812 */ /* 0x000fca00078ec0ff */
[----:B------:R-:W-:Y:S01]  /*1580*/  @!P1 IMAD.IADD R13, R12, 0x1, R13 ;  /* 0x000000010c0d9824 */ /* 0x000fe200078e020d */
[----:B0-----:R-:W-:Y:S02]  /*1590*/  DADD R10, R10, R6 ;  /* 0x000000000a0a7229 */ /* 0x001fe40000000006 */
[----:B-1----:R-:W-:-:S08]  /*15a0*/  DADD R8, R8, R4 ;  /* 0x0000000008087229 */ /* 0x002fd00000000004 */
[----:B------:R-:W-:Y:S02]  /*15b0*/  FSEL R2, R6, R10, P0 ;  /* 0x0000000a06027208 */ /* 0x000fe40000000000 */
[----:B------:R-:W-:Y:S02]  /*15c0*/  FSEL R11, R7, R11, P0 ;  /* 0x0000000b070b7208 */ /* 0x000fe40000000000 */
[----:B------:R-:W-:Y:S01]  /*15d0*/  FSEL R6, R4, R8, P0 ;  /* 0x0000000804067208 */ /* 0x000fe20000000000 */
[----:B------:R-:W-:Y:S01]  /*15e0*/  IMAD.MOV.U32 R4, RZ, RZ, R2 ;  /* 0x000000ffff047224 */ /* 0x000fe200078e0002 */
[----:B------:R-:W-:Y:S01]  /*15f0*/  FSEL R7, R5, R9, P0 ;  /* 0x0000000905077208 */ /* 0x000fe20000000000 */
[----:B------:R-:W-:Y:S01]  /*1600*/  IMAD.MOV.U32 R5, RZ, RZ, R11 ;  /* 0x000000ffff057224 */ /* 0x000fe200078e000b */
[----:B------:R-:W-:-:S04]  /*1610*/  ISETP.NE.AND P0, PT, R0, RZ, PT ;  /* 0x000000ff0000720c */ /* 0x000fc80003f05270 */
[----:B------:R0:W-:Y:S01]  /*1620*/  @!P1 STS.128 [R13+0x10], R4 ;  /* 0x000010040d009388 */ /* 0x0001e20000000c00 */
[----:B------:R-:W-:Y:S08]  /*1630*/  BAR.SYNC.DEFER_BLOCKING 0x0 ;  /* 0x0000000000007b1d */ /* 0x000ff00000010000 */
[----:B------:R-:W-:Y:S05]  /*1640*/  @P0 BRA `(.L_x_469) ;  /* 0x0000001800400947 */ /* 0x000fea0003800000 */
[----:B------:R-:W1:Y:S01]  /*1650*/  S2UR UR5, SR_CgaCtaId ;  /* 0x00000000000579c3 */ /* 0x000e620000008800 */
[----:B------:R-:W-:Y:S01]  /*1660*/  UMOV UR4, 0x400 ;  /* 0x0000040000047882 */ /* 0x000fe20000000000 */
[----:B------:R-:W-:-:S06]  /*1670*/  UISETP.GT.AND UP0, UPT, UR7, 0x20, UPT ;  /* 0x000000200700788c */ /* 0x000fcc000bf04270 */
[----:B------:R-:W-:Y:S01]  /*1680*/  PLOP3.LUT P1, PT, PT, PT, UP0, 0x80, 0x8 ;  /* 0x000000000008781c */ /* 0x000fe20003f2f008 */
[----:B------:R-:W-:Y:S02]  /*1690*/  UISETP.GT.AND UP0, UPT, UR7, 0x40, UPT ;  /* 0x000000400700788c */ /* 0x000fe4000bf04270 */
        /* <DEDUP_REMOVED lines=12> */
[----:B------:R-:W-:Y:S01]  /*1760*/  PLOP3.LUT P1, PT, PT, PT, UP0, 0x80, 0x8 ;  /* 0x000000000008781c */ /* 0x000fe20003f2f008 */
[----:B------:R-:W-:-:S03]  /*1770*/  UISETP.GT.AND UP0, UPT, UR7, 0x60, UPT ;  /* 0x000000600700788c */ /* 0x000fc6000bf04270 */
[----:B------:R-:W-:-:S05]  /*1780*/  DADD R14, R14, R2 ;  /* 0x000000000e0e7229 */ /* 0x000fca0000000002 */
[----:B------:R-:W-:Y:S02]  /*1790*/  FSEL R12, R12, R4, P1 ;  /* 0x000000040c0c7208 */ /* 0x000fe40000800000 */
[----:B------:R-:W-:Y:S02]  /*17a0*/  FSEL R13, R13, R5, P1 ;  /* 0x000000050d0d7208 */ /* 0x000fe40000800000 */
[----:B------:R-:W0:Y:S01]  /*17b0*/  LDS.128 R4, [UR4+0x60] ;  /* 0x00006004ff047984 */ /* 0x000e220008000c00 */
[----:B------:R-:W-:Y:S02]  /*17c0*/  FSEL R14, R14, R2, P1 ;  /* 0x000000020e0e7208 */ /* 0x000fe40000800000 */
[----:B------:R-:W-:Y:S01]  /*17d0*/  FSEL R15, R15, R3, P1 ;  /* 0x000000030f0f7208 */ /* 0x000fe20000800000 */
[----:B--2---:R-:W-:Y:S01]  /*17e0*/  DADD R8, R8, R12 ;  /* 0x0000000008087229 */ /* 0x004fe2000000000c */
[----:B------:R-:W-:Y:S01]  /*17f0*/  PLOP3.LUT P1, PT, PT, PT, UP0, 0x80, 0x8 ;  /* 0x000000000008781c */ /* 0x000fe20003f2f008 */
[----:B------:R-:W-:-:S03]  /*1800*/  UISETP.GT.AND UP0, UPT, UR7, 0x80, UPT ;  /* 0x000000800700788c */ /* 0x000fc6000bf04270 */
[----:B------:R-:W-:-:S05]  /*1810*/  DADD R2, R10, R14 ;  /* 0x000000000a027229 */ /* 0x000fca000000000e */
[----:B------:R-:W-:Y:S02]  /*1820*/  FSEL R12, R8, R12, P1 ;  /* 0x0000000c080c7208 */ /* 0x000fe40000800000 */
[----:B------:R-:W-:Y:S02]  /*1830*/  FSEL R13, R9, R13, P1 ;  /* 0x0000000d090d7208 */ /* 0x000fe40000800000 */
[----:B------:R-:W2:Y:S01]  /*1840*/  LDS.128 R8, [UR4+0x70] ;  /* 0x00007004ff087984 */ /* 0x000ea20008000c00 */
[----:B------:R-:W-:Y:S02]  /*1850*/  FSEL R2, R2, R14, P1 ;  /* 0x0000000e02027208 */ /* 0x000fe40000800000 */
[----:B------:R-:W-:Y:S01]  /*1860*/  FSEL R3, R3, R15, P1 ;  /* 0x0000000f03037208 */ /* 0x000fe20000800000 */
[----:B-1----:R-:W-:Y:S01]  /*1870*/  DADD R16, R16, R12 ;  /* 0x0000000010107229 */ /* 0x002fe2000000000c */
[----:B------:R-:W-:Y:S01]  /*1880*/  PLOP3.LUT P1, PT, PT, PT, UP0, 0x80, 0x8 ;  /* 0x000000000008781c */ /* 0x000fe20003f2f008 */
[----:B------:R-:W-:-:S03]  /*1890*/  UISETP.GT.AND UP0, UPT, UR7, 0xa0, UPT ;  /* 0x000000a00700788c */ /* 0x000fc6000bf04270 */
[----:B------:R-:W-:-:S05]  /*18a0*/  DADD R18, R18, R2 ;  /* 0x0000000012127229 */ /* 0x000fca0000000002 */
        /* <DEDUP_REMOVED lines=10> */
[----:B------:R-:W-:-:S03]  /*1950*/  FSEL R5, R5, R17, P1 ;  /* 0x0000001105057208 */ /* 0x000fc60000800000 */
[----:B------:R-:W-:Y:S02]  /*1960*/  FSEL R2, R6, R2, P1 ;  /* 0x0000000206027208 */ /* 0x000fe40000800000 */
[----:B------:R-:W-:Y:S01]  /*1970*/  FSEL R3, R7, R3, P1 ;  /* 0x0000000307037208 */ /* 0x000fe20000800000 */
[----:B--2---:R-:W-:Y:S01]  /*1980*/  DADD R8, R8, R4 ;  /* 0x0000000008087229 */ /* 0x004fe20000000004 */
[----:B------:R-:W-:Y:S01]  /*1990*/  PLOP3.LUT P1, PT, PT, PT, UP0, 0x80, 0x8 ;  /* 0x000000000008781c */ /* 0x000fe20003f2f008 */
[----:B------:R-:W-:-:S03]  /*19a0*/  UISETP.GT.AND UP0, UPT, UR7, 0xe0, UPT ;  /* 0x000000e00700788c */ /* 0x000fc6000bf04270 */
[----:B------:R-:W-:-:S05]  /*19b0*/  DADD R10, R10, R2 ;  /* 0x000000000a0a7229 */ /* 0x000fca0000000002 */
[----:B------:R-:W-:Y:S02]  /*19c0*/  FSEL R4, R8, R4, P1 ;  /* 0x0000000408047208 */ /* 0x000fe40000800000 */
[----:B------:R-:W-:-:S03]  /*19d0*/  FSEL R5, R9, R5, P1 ;  /* 0x0000000509057208 */ /* 0x000fc60000800000 */
[----:B------:R-:W-:Y:S02]  /*19e0*/  FSEL R2, R10, R2, P1 ;  /* 0x000000020a027208 */ /* 0x000fe40000800000 */
[----:B------:R-:W-:Y:S01]  /*19f0*/  FSEL R3, R11, R3, P1 ;  /* 0x000000030b037208 */ /* 0x000fe20000800000 */
[----:B-1----:R-:W-:Y:S01]  /*1a00*/  DADD R12, R12, R4 ;  /* 0x000000000c0c7229 */ /* 0x002fe20000000004 */
[----:B------:R-:W-:-:S04]  /*1a10*/  PLOP3.LUT P1, PT, PT, PT, UP0, 0x80, 0x8 ;  /* 0x000000000008781c */ /* 0x000fc80003f2f008 */
[----:B------:R-:W-:-:S05]  /*1a20*/  DADD R14, R14, R2 ;  /* 0x000000000e0e7229 */ /* 0x000fca0000000002 */
[----:B------:R-:W-:Y:S02]  /*1a30*/  FSEL R4, R12, R4, P1 ;  /* 0x000000040c047208 */ /* 0x000fe40000800000 */
[----:B------:R-:W-:-:S03]  /*1a40*/  FSEL R5, R13, R5, P1 ;  /* 0x000000050d057208 */ /* 0x000fc60000800000 */
[----:B------:R-:W-:Y:S02]  /*1a50*/  FSEL R6, R14, R2, P1 ;  /* 0x000000020e067208 */ /* 0x000fe40000800000 */
[----:B------:R-:W-:Y:S01]  /*1a60*/  FSEL R7, R15, R3, P1 ;  /* 0x000000030f077208 */ /* 0x000fe20000800000 */
[----:B------:R-:W-:Y:S06]  /*1a70*/  BRA `(.L_x_469) ;  /* 0x0000001400347947 */ /* 0x000fec0003800000 */
.L_x_455:
[----:B------:R-:W0:Y:S01]  /*1a80*/  S2R R0, SR_TID.X ;  /* 0x0000000000007919 */ /* 0x000e220000002100 */
[----:B------:R-:W1:Y:S01]  /*1a90*/  LDC.64 R2, c[0x0][0x380] ;  /* 0x0000e000ff027b82 */ /* 0x000e620000000a00 */
[----:B0-----:R-:W-:-:S04]  /*1aa0*/  VIADD R5, R0, UR6 ;  /* 0x0000000600057c36 */ /* 0x001fc80008000000 */
[----:B-1----:R-:W-:-:S05]  /*1ab0*/  IMAD.WIDE.U32 R2, R5, 0x10, R2 ;  /* 0x0000001005027825 */ /* 0x002fca00078e0002 */
[----:B------:R-:W2:Y:S04]  /*1ac0*/  LDG.E.128 R8, desc[UR16][R2.64] ;  /* 0x0000001002087981 */ /* 0x000ea8000c1e1d00 */
[----:B------:R-:W2:Y:S04]  /*1ad0*/  LDG.E.128 R12, desc[UR16][R2.64+0x1000] ;  /* 0x00100010020c7981 */ /* 0x000ea8000c1e1d00 */
[----:B------:R-:W3:Y:S04]  /*1ae0*/  LDG.E.128 R4, desc[UR16][R2.64+0x2000] ;  /* 0x0020001002047981 */ /* 0x000ee8000c1e1d00 */
[----:B------:R-:W4:Y:S01]  /*1af0*/  LDG.E.128 R24, desc[UR16][R2.64+0x3000] ;  /* 0x0030001002187981 */ /* 0x000f22000c1e1d00 */
[----:B------:R-:W-:-:S04]  /*1b00*/  UISETP.GE.U32.AND UP0, UPT, UR4, UR5, UPT ;  /* 0x000000050400728c */ /* 0x000fc8000bf06070 */
[----:B------:R-:W-:Y:S01]  /*1b10*/  UISETP.GE.U32.AND.EX UP0, UPT, UR7, UR18, UPT, UP0 ;  /* 0x000000120700728c */ /* 0x000fe2000bf06100 */
[----:B--2---:R-:W-:Y:S02]  /*1b20*/  DADD R8, R8, R12 ;  /* 0x0000000008087229 */ /* 0x004fe4000000000c */
[----:B------:R-:W-:-:S06]  /*1b30*/  DADD R10, R10, R14 ;  /* 0x000000000a0a7229 */ /* 0x000fcc000000000e */
[----:B---3--:R-:W-:Y:S02]  /*1b40*/  DADD R4, R4, R8 ;  /* 0x0000000004047229 */ /* 0x008fe40000000008 */
[----:B------:R-:W-:-:S06]  /*1b50*/  DADD R6, R6, R10 ;  /* 0x0000000006067229 */ /* 0x000fcc000000000a */
[----:B----4-:R-:W-:Y:S02]  /*1b60*/  DADD R24, R24, R4 ;  /* 0x0000000018187229 */ /* 0x010fe40000000004 */
[----:B------:R-:W-:Y:S01]  /*1b70*/  DADD R26, R26, R6 ;  /* 0x000000001a1a7229 */ /* 0x000fe20000000006 */
[----:B------:R-:W-:Y:S10]  /*1b80*/  BRA.U !UP0, `(.L_x_470) ;  /* 0x0000000d08747547 */ /* 0x000ff4000b800000 */
[----:B------:R-:W0:Y:S01]  /*1b90*/  LDCU.64 UR14, c[0x0][0x380] ;  /* 0x00007000ff0e77ac */ /* 0x000e220008000a00 */
[----:B------:R-:W-:Y:S01]  /*1ba0*/  IMAD.U32 R3, RZ, RZ, UR5 ;  /* 0x00000005ff037e24 */ /* 0x000fe2000f8e00ff */
[----:B------:R-:W-:Y:S01]  /*1bb0*/  LOP3.LUT R2, RZ, R0, RZ, 0x33, !PT ;  /* 0x00000000ff027212 */ /* 0x000fe200078e33ff */
[----:B------:R-:W-:Y:S02]  /*1bc0*/  UIADD3 UR8, UP0, UPT, UR5, UR6, URZ ;  /* 0x0000000605087290 */ /* 0x000fe4000ff1e0ff */
[----:B------:R-:W-:Y:S02]  /*1bd0*/  UIADD3 UR20, UP1, UPT, UR12, -0x400, URZ ;  /* 0xfffffc000c147890 */ /* 0x000fe4000ff3e0ff */
[----:B------:R-:W-:Y:S01]  /*1be0*/  IADD3 R2, PT, PT, -R3, UR12, R2 ;  /* 0x0000000c03027c10 */ /* 0x000fe2000fffe102 */
[----:B------:R-:W-:Y:S01]  /*1bf0*/  UIADD3.X UR9, UPT, UPT, URZ, UR18, URZ, UP0, !UPT ;  /* 0x00000012ff097290 */ /* 0x000fe200087fe4ff */
[----:B------:R-:W-:Y:S01]  /*1c00*/  IADD3 R29, P0, PT, R0, UR8, RZ ;  /* 0x00000008001d7c10 */ /* 0x000fe2000ff1e0ff */
[----:B------:R-:W-:-:S02]  /*1c10*/  UIADD3.X UR21, UPT, UPT, UR13, -0x1, URZ, UP1, !UPT ;  /* 0xffffffff0d157890 */ /* 0x000fc40008ffe4ff */
[----:B------:R-:W-:Y:S01]  /*1c20*/  VIADD R3, R2, -UR6 ;  /* 0x8000000602037c36 */ /* 0x000fe20008000000 */
[----:B------:R-:W-:Y:S01]  /*1c30*/  UISETP.GT.U32.AND UP0, UPT, UR8, UR20, UPT ;  /* 0x000000140800728c */ /* 0x000fe2000bf04070 */
[----:B------:R-:W-:Y:S01]  /*1c40*/  IMAD.X R4, RZ, RZ, UR9, P0 ;  /* 0x00000009ff047e24 */ /* 0x000fe200080e06ff */
[----:B------:R-:W-:Y:S02]  /*1c50*/  UMOV UR4, URZ ;  /* 0x000000ff00047c82 */ /* 0x000fe40008000000 */
[----:B------:R-:W-:Y:S01]  /*1c60*/  UISETP.GT.U32.AND.EX UP0, UPT, UR9, UR21, UPT, UP0 ;  /* 0x000000150900728c */ /* 0x000fe2000bf04100 */
[----:B0-----:R-:W-:Y:S01]  /*1c70*/  LEA R28, P1, R29, UR14, 0x4 ;  /* 0x0000000e1d1c7c11 */ /* 0x001fe2000f8220ff */
[----:B------:R-:W-:Y:S01]  /*1c80*/  UMOV UR10, UR8 ;  /* 0x00000008000a7c82 */ /* 0x000fe20008000000 */
[----:B------:R-:W-:Y:S02]  /*1c90*/  UMOV UR7, UR9 ;  /* 0x0000000900077c82 */ /* 0x000fe40008000000 */
[----:B------:R-:W-:-:S02]  /*1ca0*/  IADD3 R28, P0, PT, R28, 0x8000, RZ ;  /* 0x000080001c1c7810 */ /* 0x000fc40007f1e0ff */
[----:B------:R-:W-:-:S05]  /*1cb0*/  LEA.HI.X R29, R29, UR15, R4, 0x4, P1 ;  /* 0x0000000f1d1d7c11 */ /* 0x000fca00088f2404 */
[----:B------:R-:W-:Y:S01]  /*1cc0*/  IMAD.X R29, RZ, RZ, R29, P0 ;  /* 0x000000ffff1d7224 */ /* 0x000fe200000e061d */
[----:B------:R-:W-:Y:S06]  /*1cd0*/  BRA.U UP0, `(.L_x_471) ;  /* 0x00000001009c7547 */ /* 0x000fec000b800000 */
[----:B------:R-:W0:Y:S01]  /*1ce0*/  LDCU.64 UR14, c[0x0][0x380] ;  /* 0x00007000ff0e77ac */ /* 0x000e220008000a00 */
[----:B------:R-:W1:Y:S01]  /*1cf0*/  LDCU.64 UR12, c[0x0][0x3b8] ;  /* 0x00007700ff0c77ac */ /* 0x000e620008000a00 */
[----:B------:R-:W-:Y:S01]  /*1d00*/  NOP ;  /* 0x0000000000007918 */ /* 0x000fe20000000000 */
.L_x_472:
[----:B------:R-:W-:-:S05]  /*1d10*/  IADD3 R2, P0, PT, R0, UR8, RZ ;  /* 0x0000000800027c10 */ /* 0x000fca000ff1e0ff */
[----:B------:R-:W-:Y:S01]  /*1d20*/  IMAD.X R5, RZ, RZ, UR9, P0 ;  /* 0x00000009ff057e24 */ /* 0x000fe200080e06ff */
[----:B0-----:R-:W-:-:S04]  /*1d30*/  LEA R20, P0, R2, UR14, 0x4 ;  /* 0x0000000e02147c11 */ /* 0x001fc8000f8020ff */
[----:B------:R-:W-:-:S05]  /*1d40*/  LEA.HI.X R21, R2, UR15, R5, 0x4, P0 ;  /* 0x0000000f02157c11 */ /* 0x000fca00080f2405 */
[----:B------:R-:W2:Y:S04]  /*1d50*/  LDG.E.128 R4, desc[UR16][R20.64] ;  /* 0x0000001014047981 */ /* 0x000ea8000c1e1d00 */
[----:B------:R-:W3:Y:S04]  /*1d60*/  LDG.E.128 R8, desc[UR16][R20.64+0x1000] ;  /* 0x0010001014087981 */ /* 0x000ee8000c1e1d00 */
[----:B------:R-:W4:Y:S04]  /*1d70*/  LDG.E.128 R12, desc[UR16][R20.64+0x2000] ;  /* 0x00200010140c7981 */ /* 0x000f28000c1e1d00 */
[----:B------:R-:W5:Y:S01]  /*1d80*/  LDG.E.128 R16, desc[UR16][R20.64+0x3000] ;  /* 0x0030001014107981 */ /* 0x000f62000c1e1d00 */
[----:B-1----:R-:W-:Y:S01]  /*1d90*/  UIADD3 UR19, UP0, UPT, -UR8, UR12, URZ ;  /* 0x0000000c08137290 */ /* 0x002fe2000ff1e1ff */
[----:B------:R-:W-:Y:S01]  /*1da0*/  IMAD.U32 R2, RZ, RZ, UR5 ;  /* 0x00000005ff027e24 */ /* 0x000fe2000f8e00ff */
[----:B------:R-:W-:-:S02]  /*1db0*/  UIADD3 UR6, UP1, UPT, UR5, UR10, URZ ;  /* 0x0000000a05067290 */ /* 0x000fc4000ff3e0ff */
[----:B------:R-:W-:Y:S02]  /*1dc0*/  UIADD3.X UR10, UPT, UPT, ~UR9, UR13, URZ, UP0, !UPT ;  /* 0x0000000d090a7290 */ /* 0x000fe400087fe5ff */
[----:B------:R-:W-:Y:S02]  /*1dd0*/  UISETP.GE.U32.AND UP0, UPT, UR19, UR5, UPT ;  /* 0x000000051300728c */ /* 0x000fe4000bf06070 */
[----:B------:R-:W-:Y:S02]  /*1de0*/  UIADD3.X UR7, UPT, UPT, UR18, UR7, URZ, UP1, !UPT ;  /* 0x0000000712077290 */ /* 0x000fe40008ffe4ff */
[----:B------:R-:W-:Y:S01]  /*1df0*/  UISETP.GE.U32.AND.EX UP0, UPT, UR10, UR18, UPT, UP0 ;  /* 0x000000120a00728c */ /* 0x000fe2000bf06100 */
[----:B--2---:R-:W-:Y:S02]  /*1e00*/  DADD R4, R4, R24 ;  /* 0x0000000004047229 */ /* 0x004fe40000000018 */
[----:B------:R-:W-:-:S06]  /*1e10*/  DADD R6, R6, R26 ;  /* 0x0000000006067229 */ /* 0x000fcc000000001a */
[----:B---3--:R-:W-:Y:S02]  /*1e20*/  DADD R4, R8, R4 ;  /* 0x0000000008047229 */ /* 0x008fe40000000004 */
[----:B------:R-:W-:Y:S01]  /*1e30*/  DADD R6, R10, R6 ;  /* 0x000000000a067229 */ /* 0x000fe20000000006 */
[----:B------:R-:W-:-:S05]  /*1e40*/  IMAD.U32 R9, RZ, RZ, UR5 ;  /* 0x00000005ff097e24 */ /* 0x000fca000f8e00ff */
[----:B----4-:R-:W-:Y:S01]  /*1e50*/  DADD R4, R12, R4 ;  /* 0x000000000c047229 */ /* 0x010fe20000000004 */
[----:B------:R-:W-:Y:S01]  /*1e60*/  LEA R28, P0, R9, R28, 0x4 ;  /* 0x0000001c091c7211 */ /* 0x000fe200078020ff */
[----:B------:R-:W-:-:S06]  /*1e70*/  DADD R6, R14, R6 ;  /* 0x000000000e067229 */ /* 0x000fcc0000000006 */
[----:B-----5:R-:W-:Y:S01]  /*1e80*/  DADD R24, R16, R4 ;  /* 0x0000000010187229 */ /* 0x020fe20000000004 */
[----:B------:R-:W-:Y:S01]  /*1e90*/  IMAD.U32 R4, RZ, RZ, UR18 ;  /* 0x00000012ff047e24 */ /* 0x000fe2000f8e00ff */
[----:B------:R-:W-:-:S04]  /*1ea0*/  DADD R26, R18, R6 ;  /* 0x00000000121a7229 */ /* 0x000fc80000000006 */
[----:B------:R-:W-:Y:S01]  /*1eb0*/  LEA.HI.X R29, R2, R29, R4, 0x4, P0 ;  /* 0x0000001d021d7211 */ /* 0x000fe200000f2404 */
[----:B------:R-:W-:Y:S06]  /*1ec0*/  BRA.U !UP0, `(.L_x_470) ;  /* 0x0000000908a47547 */ /* 0x000fec000b800000 */
[----:B------:R-:W-:Y:S02]  /*1ed0*/  UIADD3 UR8, UP0, UPT, UR5, UR8, URZ ;  /* 0x0000000805087290 */ /* 0x000fe4000ff1e0ff */
[----:B------:R-:W-:Y:S01]  /*1ee0*/  VIADD R3, R3, -UR5 ;  /* 0x8000000503037c36 */ /* 0x000fe20008000000 */
[----:B------:R-:W-:Y:S02]  /*1ef0*/  UIADD3 UR4, UPT, UPT, UR4, 0x1, URZ ;  /* 0x0000000104047890 */ /* 0x000fe4000fffe0ff */
[----:B------:R-:W-:Y:S02]  /*1f00*/  UIADD3.X UR9, UPT, UPT, UR18, UR9, URZ, UP0, !UPT ;  /* 0x0000000912097290 */ /* 0x000fe400087fe4ff */
[----:B------:R-:W-:Y:S01]  /*1f10*/  UISETP.GT.U32.AND UP0, UPT, UR8, UR20, UPT ;  /* 0x000000140800728c */ /* 0x000fe2000bf04070 */
[----:B------:R-:W-:-:S03]  /*1f20*/  UMOV UR10, UR6 ;  /* 0x00000006000a7c82 */ /* 0x000fc60008000000 */
[----:B------:R-:W-:-:S09]  /*1f30*/  UISETP.GT.U32.AND.EX UP0, UPT, UR9, UR21, UPT, UP0 ;  /* 0x000000150900728c */ /* 0x000fd2000bf04100 */
[----:B------:R-:W-:Y:S05]  /*1f40*/  BRA.U !UP0, `(.L_x_472) ;  /* 0xfffffffd08707547 */ /* 0x000fea000b83ffff */
.L_x_471:
[----:B------:R-:W-:Y:S01]  /*1f50*/  UIADD3 UR6, UPT, UPT, -UR8, UR12, URZ ;  /* 0x0000000c08067290 */ /* 0x000fe2000fffe1ff */
[----:B------:R-:W-:Y:S01]  /*1f60*/  IMAD.U32 R2, RZ, RZ, UR9 ;  /* 0x00000009ff027e24 */ /* 0x000fe2000f8e00ff */
[----:B------:R-:W-:Y:S01]  /*1f70*/  UISETP.GE.U32.AND UP0, UPT, UR8, UR12, UPT ;  /* 0x0000000c0800728c */ /* 0x000fe2000bf06070 */
[----:B------:R-:W-:Y:S03]  /*1f80*/  BSSY.RECONVERGENT B1, `(.L_x_470) ;  /* 0x000009d000017945 */ /* 0x000fe60003800200 */
[----:B------:R-:W-:Y:S02]  /*1f90*/  ISETP.GE.AND P0, PT, R0, UR6, PT ;  /* 0x0000000600007c0c */ /* 0x000fe4000bf06270 */
[----:B------:R-:W-:-:S04]  /*1fa0*/  PLOP3.LUT P1, PT, PT, PT, UP0, 0x80, 0x8 ;  /* 0x000000000008781c */ /* 0x000fc80003f2f008 */
[----:B------:R-:W-:-:S13]  /*1fb0*/  ISETP.GE.U32.OR.EX P0, PT, R2, UR13, P0, P1 ;  /* 0x0000000d02007c0c */ /* 0x000fda0008706510 */
[----:B------:R-:W-:Y:S05]  /*1fc0*/  @P0 BRA `(.L_x_473) ;  /* 0x0000000800600947 */ /* 0x000fea0003800000 */
[----:B------:R-:W0:Y:S01]  /*1fd0*/  LDC R5, c[0x0][0x3c0] ;  /* 0x0000f000ff057b82 */ /* 0x000e220000000800 */
[----:B------:R-:W-:Y:S01]  /*1fe0*/  USHF.L.U32 UR6, UR11, 0xa, URZ ;  /* 0x0000000a0b067899 */ /* 0x000fe200080006ff */
[----:B------:R-:W-:Y:S01]  /*1ff0*/  LOP3.LUT R2, RZ, R0, RZ, 0x33, !PT ;  /* 0x00000000ff027212 */ /* 0x000fe200078e33ff */
[----:B------:R-:W-:Y:S02]  /*2000*/  BSSY.RECONVERGENT B2, `(.L_x_474) ;  /* 0x0000046000027945 */ /* 0x000fe40003800200 */
[----:B------:R-:W-:-:S06]  /*2010*/  UIADD3 UR6, UPT, UPT, UR5, UR6, URZ ;  /* 0x0000000605067290 */ /* 0x000fcc000fffe0ff */
[----:B------:R-:W-:-:S05]  /*2020*/  IMAD.U32 R7, RZ, RZ, UR6 ;  /* 0x00000006ff077e24 */ /* 0x000fca000f8e00ff */
[----:B------:R-:W-:Y:S01]  /*2030*/  IADD3 R2, PT, PT, -R7, UR12, R2 ;  /* 0x0000000c07027c10 */ /* 0x000fe2000fffe102 */
[----:B0-----:R-:W-:-:S04]  /*2040*/  IMAD R5, R5, UR4, RZ ;  /* 0x0000000405057c24 */ /* 0x001fc8000f8e02ff */
[----:B------:R-:W-:-:S05]  /*2050*/  IMAD R2, R5, -0x400, R2 ;  /* 0xfffffc0005027824 */ /* 0x000fca00078e0202 */
[C---:B------:R-:W-:Y:S02]  /*2060*/  ISETP.GE.U32.AND P1, PT, R2.reuse, 0xf00, PT ;  /* 0x00000f000200780c */ /* 0x040fe40003f26070 */
[----:B------:R-:W-:Y:S01]  /*2070*/  LEA.HI R20, R2, 0x1, RZ, 0x18 ;  /* 0x0000000102147811 */ /* 0x000fe200078fc0ff */
[----:B------:R-:W-:-:S03]  /*2080*/  IMAD.MOV.U32 R2, RZ, RZ, R0 ;  /* 0x000000ffff027224 */ /* 0x000fc600078e0000 */
[----:B------:R-:W-:-:S04]  /*2090*/  LOP3.LUT R21, R20, 0xf, RZ, 0xc0, !PT ;  /* 0x0000000f14157812 */ /* 0x000fc800078ec0ff */
[----:B------:R-:W-:-:S03]  /*20a0*/  ISETP.NE.AND P0, PT, R21, RZ, PT ;  /* 0x000000ff1500720c */ /* 0x000fc60003f05270 */
[----:B------:R-:W-:Y:S10]  /*20b0*/  @!P1 BRA `(.L_x_475) ;  /* 0x0000000000e89947 */ /* 0x000ff40003800000 */
[----:B------:R-:W-:-:S04]  /*20c0*/  LEA.HI R2, R3, 0x1, RZ, 0x18 ;  /* 0x0000000103027811 */ /* 0x000fc800078fc0ff */
[----:B------:R-:W-:Y:S01]  /*20d0*/  LOP3.LUT R22, R2, 0x1fffff0, RZ, 0xc0, !PT ;  /* 0x01fffff002167812 */ /* 0x000fe200078ec0ff */
[----:B------:R-:W-:-:S04]  /*20e0*/  IMAD.MOV.U32 R2, RZ, RZ, R0 ;  /* 0x000000ffff027224 */ /* 0x000fc800078e0000 */
[----:B------:R-:W-:-:S07]  /*20f0*/  IMAD.MOV R22, RZ, RZ, -R22 ;  /* 0x000000ffff167224 */ /* 0x000fce00078e0a16 */
.L_x_476:
[----:B------:R-:W2:Y:S04]  /*2100*/  LDG.E.128 R4, desc[UR16][R28.64+-0x8000] ;  /* 0xff8000101c047981 */ /* 0x000ea8000c1e1d00 */
[----:B------:R-:W3:Y:S04]  /*2110*/  LDG.E.128 R16, desc[UR16][R28.64+-0x7000] ;  /* 0xff9000101c107981 */ /* 0x000ee8000c1e1d00 */
[----:B------:R-:W4:Y:S04]  /*2120*/  LDG.E.128 R8, desc[UR16][R28.64+-0x6000] ;  /* 0xffa000101c087981 */ /* 0x000f28000c1e1d00 */
[----:B------:R-:W5:Y:S01]  /*2130*/  LDG.E.128 R12, desc[UR16][R28.64+-0x5000] ;  /* 0xffb000101c0c7981 */ /* 0x000f62000c1e1d00 */
        /* <DEDUP_REMOVED lines=8> */
[----:B-----5:R-:W-:Y:S02]  /*21c0*/  DADD R24, R8, R12 ;  /* 0x0000000008187229 */ /* 0x020fe4000000000c */
[----:B------:R-:W4:Y:S01]  /*21d0*/  LDG.E.128 R8, desc[UR16][R28.64+-0x2000] ;  /* 0xffe000101c087981 */ /* 0x000f22000c1e1d00 */
[----:B------:R-:W-:-:S03]  /*21e0*/  DADD R26, R26, R14 ;  /* 0x000000001a1a7229 */ /* 0x000fc6000000000e */
[----:B------:R-:W5:Y:S02]  /*21f0*/  LDG.E.128 R12, desc[UR16][R28.64+-0x1000] ;  /* 0xfff000101c0c7981 */ /* 0x000f64000c1e1d00 */
        /* <DEDUP_REMOVED lines=23> */
[----:B------:R0:W5:Y:S01]  /*2370*/  LDG.E.128 R12, desc[UR16][R28.64+0x7000] ;  /* 0x007000101c0c7981 */ /* 0x000162000c1e1d00 */
[----:B------:R-:W-:Y:S02]  /*2380*/  VIADD R22, R22, 0x10 ;  /* 0x0000001016167836 */ /* 0x000fe40000000000 */
[----:B------:R-:W-:-:S03]  /*2390*/  VIADD R2, R2, 0x1000 ;  /* 0x0000100002027836 */ /* 0x000fc60000000000 */
[----:B------:R-:W-:Y:S02]  /*23a0*/  ISETP.NE.AND P1, PT, R22, RZ, PT ;  /* 0x000000ff1600720c */ /* 0x000fe40003f25270 */
[----:B0-----:R-:W-:-:S05]  /*23b0*/  IADD3 R28, P2, PT, R28, 0x10000, RZ ;  /* 0x000100001c1c7810 */ /* 0x001fca0007f5e0ff */
[----:B------:R-:W-:Y:S01]  /*23c0*/  IMAD.X R29, RZ, RZ, R29, P2 ;  /* 0x000000ffff1d7224 */ /* 0x000fe200010e061d */
[----:B--2---:R-:W-:Y:S02]  /*23d0*/  DADD R4, R24, R4 ;  /* 0x0000000018047229 */ /* 0x004fe40000000004 */
[----:B------:R-:W-:-:S06]  /*23e0*/  DADD R6, R26, R6 ;  /* 0x000000001a067229 */ /* 0x000fcc0000000006 */
[----:B---3--:R-:W-:Y:S02]  /*23f0*/  DADD R4, R4, R16 ;  /* 0x0000000004047229 */ /* 0x008fe40000000010 */
[----:B------:R-:W-:-:S06]  /*2400*/  DADD R6, R6, R18 ;  /* 0x0000000006067229 */ /* 0x000fcc0000000012 */
[----:B----4-:R-:W-:Y:S02]  /*2410*/  DADD R4, R4, R8 ;  /* 0x0000000004047229 */ /* 0x010fe40000000008 */
[----:B------:R-:W-:-:S06]  /*2420*/  DADD R6, R6, R10 ;  /* 0x0000000006067229 */ /* 0x000fcc000000000a */
[----:B-----5:R-:W-:Y:S02]  /*2430*/  DADD R24, R4, R12 ;  /* 0x0000000004187229 */ /* 0x020fe4000000000c */
[----:B------:R-:W-:Y:S01]  /*2440*/  DADD R26, R6, R14 ;  /* 0x00000000061a7229 */ /* 0x000fe2000000000e */
[----:B------:R-:W-:Y:S10]  /*2450*/  @P1 BRA `(.L_x_476) ;  /* 0xfffffffc00281947 */ /* 0x000ff4000383ffff */
.L_x_475:
[----:B------:R-:W-:Y:S05]  /*2460*/  BSYNC.RECONVERGENT B2 ;  /* 0x0000000000027941 */ /* 0x000fea0003800200 */
.L_x_474:
[----:B------:R-:W-:Y:S05]  /*2470*/  @!P0 BRA `(.L_x_473) ;  /* 0x0000000400348947 */ /* 0x000fea0003800000 */
[----:B------:R-:W-:Y:S01]  /*2480*/  ISETP.GE.U32.AND P1, PT, R21, 0x8, PT ;  /* 0x000000081500780c */ /* 0x000fe20003f26070 */
[----:B------:R-:W-:Y:S01]  /*2490*/  BSSY.RECONVERGENT B2, `(.L_x_477) ;  /* 0x0000021000027945 */ /* 0x000fe20003800200 */
[----:B------:R-:W-:-:S04]  /*24a0*/  LOP3.LUT R22, R20, 0x7, RZ, 0xc0, !PT ;  /* 0x0000000714167812 */ /* 0x000fc800078ec0ff */
[----:B------:R-:W-:-:S07]  /*24b0*/  ISETP.NE.AND P0, PT, R22, RZ, PT ;  /* 0x000000ff1600720c */ /* 0x000fce0003f05270 */
[----:B------:R-:W-:Y:S06]  /*24c0*/  @!P1 BRA `(.L_x_478) ;  /* 0x0000000000749947 */ /* 0x000fec0003800000 */
[----:B------:R-:W-:-:S05]  /*24d0*/  IADD3 R4, P1, PT, R2, UR8, RZ ;  /* 0x0000000802047c10 */ /* 0x000fca000ff3e0ff */
[----:B------:R-:W-:Y:S01]  /*24e0*/  IMAD.X R5, RZ, RZ, UR9, P1 ;  /* 0x00000009ff057e24 */ /* 0x000fe200088e06ff */
[----:B------:R-:W-:-:S04]  /*24f0*/  LEA R28, P1, R4, UR14, 0x4 ;  /* 0x0000000e041c7c11 */ /* 0x000fc8000f8220ff */
[----:B------:R-:W-:-:S05]  /*2500*/  LEA.HI.X R29, R4, UR15, R5, 0x4, P1 ;  /* 0x0000000f041d7c11 */ /* 0x000fca00088f2405 */
        /* <DEDUP_REMOVED lines=15> */
[----:B------:R-:W5:Y:S01]  /*2600*/  LDG.E.128 R12, desc[UR16][R28.64+0x7000] ;  /* 0x007000101c0c7981 */ /* 0x000f62000c1e1d00 */
[----:B------:R-:W-:Y:S01]  /*2610*/  VIADD R2, R2, 0x800 ;  /* 0x0000080002027836 */ /* 0x000fe20000000000 */
[----:B--2---:R-:W-:-:S03]  /*2620*/  DADD R4, R24, R4 ;  /* 0x0000000018047229 */ /* 0x004fc60000000004 */
[----:B------:R-:W-:-:S05]  /*2630*/  DADD R6, R26, R6 ;  /* 0x000000001a067229 */ /* 0x000fca0000000006 */
[----:B---3--:R-:W-:-:S03]  /*2640*/  DADD R4, R4, R16 ;  /* 0x0000000004047229 */ /* 0x008fc60000000010 */
[----:B------:R-:W-:-:S05]  /*2650*/  DADD R6, R6, R18 ;  /* 0x0000000006067229 */ /* 0x000fca0000000012 */
[----:B----4-:R-:W-:-:S03]  /*2660*/  DADD R4, R4, R8 ;  /* 0x0000000004047229 */ /* 0x010fc60000000008 */
[----:B------:R-:W-:-:S05]  /*2670*/  DADD R6, R6, R10 ;  /* 0x0000000006067229 */ /* 0x000fca000000000a */
[----:B-----5:R-:W-:-:S03]  /*2680*/  DADD R24, R4, R12 ;  /* 0x0000000004187229 */ /* 0x020fc6000000000c */
[----:B------:R-:W-:-:S11]  /*2690*/  DADD R26, R6, R14 ;  /* 0x00000000061a7229 */ /* 0x000fd6000000000e */
.L_x_478:
[----:B------:R-:W-:Y:S05]  /*26a0*/  BSYNC.RECONVERGENT B2 ;  /* 0x0000000000027941 */ /* 0x000fea0003800200 */
.L_x_477:
[----:B------:R-:W-:Y:S05]  /*26b0*/  @!P0 BRA `(.L_x_473) ;  /* 0x0000000000a48947 */ /* 0x000fea0003800000 */
[----:B------:R-:W-:Y:S01]  /*26c0*/  ISETP.GE.U32.AND P1, PT, R22, 0x4, PT ;  /* 0x000000041600780c */ /* 0x000fe20003f26070 */
[----:B------:R-:W-:Y:S01]  /*26d0*/  BSSY.RECONVERGENT B2, `(.L_x_479) ;  /* 0x0000014000027945 */ /* 0x000fe20003800200 */
[----:B------:R-:W-:-:S11]  /*26e0*/  LOP3.LUT P0, RZ, R20, 0x3, RZ, 0xc0, !PT ;  /* 0x0000000314ff7812 */ /* 0x000fd6000780c0ff */
[----:B------:R-:W-:Y:S05]  /*26f0*/  @!P1 BRA `(.L_x_480) ;  /* 0x0000000000449947 */ /* 0x000fea0003800000 */
        /* <DEDUP_REMOVED lines=8> */
[----:B------:R-:W-:Y:S01]  /*2780*/  VIADD R2, R2, 0x400 ;  /* 0x0000040002027836 */ /* 0x000fe20000000000 */
[----:B--2---:R-:W-:-:S02]  /*2790*/  DADD R4, R24, R4 ;  /* 0x0000000018047229 */ /* 0x004fc40000000004 */
[----:B------:R-:W-:-:S06]  /*27a0*/  DADD R6, R26, R6 ;  /* 0x000000001a067229 */ /* 0x000fcc0000000006 */
[----:B---3--:R-:W-:Y:S02]  /*27b0*/  DADD R4, R4, R8 ;  /* 0x0000000004047229 */ /* 0x008fe40000000008 */
[----:B------:R-:W-:-:S06]  /*27c0*/  DADD R6, R6, R10 ;  /* 0x0000000006067229 */ /* 0x000fcc000000000a */
[----:B----4-:R-:W-:Y:S02]  /*27d0*/  DADD R4, R4, R12 ;  /* 0x0000000004047229 */ /* 0x010fe4000000000c */
[----:B------:R-:W-:-:S06]  /*27e0*/  DADD R6, R6, R14 ;  /* 0x0000000006067229 */ /* 0x000fcc000000000e */
[----:B-----5:R-:W-:Y:S02]  /*27f0*/  DADD R24, R4, R16 ;  /* 0x0000000004187229 */ /* 0x020fe40000000010 */
[----:B------:R-:W-:-:S11]  /*2800*/  DADD R26, R6, R18 ;  /* 0x00000000061a7229 */ /* 0x000fd60000000012 */
.L_x_480:
[----:B------:R-:W-:Y:S05]  /*2810*/  BSYNC.RECONVERGENT B2 ;  /* 0x0000000000027941 */ /* 0x000fea0003800200 */
.L_x_479:
[----:B------:R-:W-:Y:S05]  /*2820*/  @!P0 BRA `(.L_x_473) ;  /* 0x0000000000488947 */ /* 0x000fea0003800000 */
[----:B------:R-:W-:Y:S02]  /*2830*/  LOP3.LUT R3, R3, 0xffff, RZ, 0xc0, !PT ;  /* 0x0000ffff03037812 */ /* 0x000fe400078ec0ff */
[----:B------:R-:W-:Y:S02]  /*2840*/  IADD3 R10, P0, PT, R2, UR10, RZ ;  /* 0x0000000a020a7c10 */ /* 0x000fe4000ff1e0ff */
[----:B------:R-:W-:Y:S02]  /*2850*/  LEA.HI R2, R3, 0x1, RZ, 0x18 ;  /* 0x0000000103027811 */ /* 0x000fe400078fc0ff */
[----:B------:R-:W-:Y:S01]  /*2860*/  LEA R9, P1, R10, UR14, 0x4 ;  /* 0x0000000e0a097c11 */ /* 0x000fe2000f8220ff */
[----:B------:R-:W-:Y:S01]  /*2870*/  IMAD.X R3, RZ, RZ, UR7, P0 ;  /* 0x00000007ff037e24 */ /* 0x000fe200080e06ff */
[----:B------:R-:W-:-:S04]  /*2880*/  LOP3.LUT R2, R2, 0x3, RZ, 0xc0, !PT ;  /* 0x0000000302027812 */ /* 0x000fc800078ec0ff */
[----:B------:R-:W-:Y:S01]  /*2890*/  LEA.HI.X R10, R10, UR15, R3, 0x4, P1 ;  /* 0x0000000f0a0a7c11 */ /* 0x000fe200088f2403 */
[----:B------:R-:W-:-:S07]  /*28a0*/  IMAD.MOV R8, RZ, RZ, -R2 ;  /* 0x000000ffff087224 */ /* 0x000fce00078e0a02 */
.L_x_481:
[----:B------:R-:W-:Y:S02]  /*28b0*/  IMAD.MOV.U32 R2, RZ, RZ, R9 ;  /* 0x000000ffff027224 */ /* 0x000fe400078e0009 */
[----:B------:R-:W-:-:S05]  /*28c0*/  IMAD.MOV.U32 R3, RZ, RZ, R10 ;  /* 0x000000ffff037224 */ /* 0x000fca00078e000a */
[----:B------:R-:W2:Y:S01]  /*28d0*/  LDG.E.128 R4, desc[UR16][R2.64] ;  /* 0x0000001002047981 */ /* 0x000ea2000c1e1d00 */
[----:B------:R-:W-:Y:S01]  /*28e0*/  VIADD R8, R8, 0x1 ;  /* 0x0000000108087836 */ /* 0x000fe20000000000 */
[----:B------:R-:W-:-:S04]  /*28f0*/  IADD3 R9, P1, PT, R9, 0x1000, RZ ;  /* 0x0000100009097810 */ /* 0x000fc80007f3e0ff */
[----:B------:R-:W-:Y:S01]  /*2900*/  ISETP.NE.AND P0, PT, R8, RZ, PT ;  /* 0x000000ff0800720c */ /* 0x000fe20003f05270 */
[----:B------:R-:W-:Y:S01]  /*2910*/  IMAD.X R10, RZ, RZ, R10, P1 ;  /* 0x000000ffff0a7224 */ /* 0x000fe200008e060a */
[----:B--2---:R-:W-:Y:S02]  /*2920*/  DADD R24, R4, R24 ;  /* 0x0000000004187229 */ /* 0x004fe40000000018 */
[----:B------:R-:W-:-:S09]  /*2930*/  DADD R26, R6, R26 ;  /* 0x00000000061a7229 */ /* 0x000fd2000000001a */
[----:B------:R-:W-:Y:S05]  /*2940*/  @P0 BRA `(.L_x_481) ;  /* 0xfffffffc00d80947 */ /* 0x000fea000383ffff */
.L_x_473:
[----:B------:R-:W-:Y:S05]  /*2950*/  BSYNC.RECONVERGENT B1 ;  /* 0x0000000000017941 */ /* 0x000fea0003800200 */
.L_x_470:
        /* <DEDUP_REMOVED lines=33> */
[----:B------:R-:W-:Y:S01]  /*2b70*/  FSEL R17, R13, R5, P0 ;  /* 0x000000050d117208 */ /* 0x000fe20000000000 */
[----:B------:R-:W0:Y:S02]  /*2b80*/  @!P1 S2R R12, SR_CgaCtaId ;  /* 0x00000000000c9919 */ /* 0x000e240000008800 */
[----:B------:R-:W-:Y:S01]  /*2b90*/  SHFL.DOWN PT, R4, R16, 0x8, 0x1f ;  /* 0x09001f0010047f89 */ /* 0x000fe200000e0000 */
[----:B------:R-:W-:Y:S02]  /*2ba0*/  FSEL R18, R14, R6, P0 ;  /* 0x000000060e127208 */ /* 0x000fe40000000000 */
[----:B------:R-:W-:Y:S01]  /*2bb0*/  FSEL R19, R15, R7, P0 ;  /* 0x000000070f137208 */ /* 0x000fe20000000000 */
[----:B------:R-:W1:Y:S01]  /*2bc0*/  SHFL.DOWN PT, R5, R17, 0x8, 0x1f ;  /* 0x09001f0011057f89 */ /* 0x000e6200000e0000 */
[----:B------:R-:W-:-:S03]  /*2bd0*/  ISETP.GT.AND P0, PT, R2, 0x17, PT ;  /* 0x000000170200780c */ /* 0x000fc60003f04270 */
[----:B------:R-:W-:Y:S04]  /*2be0*/  SHFL.DOWN PT, R6, R18, 0x8, 0x1f ;  /* 0x09001f0012067f89 */ /* 0x000fe800000e0000 */
[----:B------:R-:W2:Y:S01]  /*2bf0*/  SHFL.DOWN PT, R7, R19, 0x8, 0x1f ;  /* 0x09001f0013077f89 */ /* 0x000ea200000e0000 */
[----:B-1----:R-:W-:Y:S01]  /*2c00*/  DADD R4, R4, R16 ;  /* 0x0000000004047229 */ /* 0x002fe20000000010 */
[----:B0-----:R-:W-:Y:S02]  /*2c10*/  @!P1 LEA R12, R12, R3, 0x18 ;  /* 0x000000030c0c9211 */ /* 0x001fe400078ec0ff */
[----:B------:R-:W-:-:S04]  /*2c20*/  @!P1 SHF.R.U32.HI R3, RZ, 0x1, R0 ;  /* 0x00000001ff039819 */ /* 0x000fc80000011600 */
[----:B------:R-:W-:Y:S01]  /*2c30*/  @!P1 LOP3.LUT R3, R3, 0x1f0, RZ, 0xc0, !PT ;  /* 0x000001f003039812 */ /* 0x000fe200078ec0ff */
[----:B--2---:R-:W-:Y:S02]  /*2c40*/  DADD R6, R6, R18 ;  /* 0x0000000006067229 */ /* 0x004fe40000000012 */
[----:B------:R-:W-:Y:S02]  /*2c50*/  FSEL R8, R16, R4, P0 ;  /* 0x0000000410087208 */ /* 0x000fe40000000000 */
[----:B------:R-:W-:Y:S01]  /*2c60*/  FSEL R9, R17, R5, P0 ;  /* 0x0000000511097208 */ /* 0x000fe20000000000 */
[----:B------:R-:W-:Y:S02]  /*2c70*/  @!P1 IMAD.IADD R13, R3, 0x1, R12 ;  /* 0x00000001030d9824 */ /* 0x000fe400078e020c */
[----:B------:R-:W-:Y:S03]  /*2c80*/  SHFL.DOWN PT, R4, R8, 0x10, 0x1f ;  /* 0x0a001f0008047f89 */ /* 0x000fe600000e0000 */
[----:B------:R-:W-:Y:S01]  /*2c90*/  FSEL R10, R18, R6, P0 ;  /* 0x00000006120a7208 */ /* 0x000fe20000000000 */
[----:B------:R-:W0:Y:S01]  /*2ca0*/  SHFL.DOWN PT, R5, R9, 0x10, 0x1f ;  /* 0x0a001f0009057f89 */ /* 0x000e2200000e0000 */
[----:B------:R-:W-:-:S02]  /*2cb0*/  FSEL R11, R19, R7, P0 ;  /* 0x00000007130b7208 */ /* 0x000fc40000000000 */
[----:B------:R-:W-:Y:S01]  /*2cc0*/  ISETP.NE.AND P0, PT, R0, RZ, PT ;  /* 0x000000ff0000720c */ /* 0x000fe20003f05270 */
[----:B------:R-:W-:Y:S04]  /*2cd0*/  SHFL.DOWN PT, R6, R10, 0x10, 0x1f ;  /* 0x0a001f000a067f89 */ /* 0x000fe800000e0000 */
[----:B------:R-:W1:Y:S01]  /*2ce0*/  SHFL.DOWN PT, R7, R11, 0x10, 0x1f ;  /* 0x0a001f000b077f89 */ /* 0x000e6200000e0000 */
        /* <DEDUP_REMOVED lines=37> */
[----:B------:R-:W-:-:S11]  /*2f40*/  DADD R6, R6, R22 ;  /* 0x0000000006067229 */ /* 0x000fd60000000016 */
.L_x_469:
[----:B------:R-:W-:Y:S05]  /*2f50*/  BSYNC.RECONVERGENT B0 ;  /* 0x0000000000007941 */ /* 0x000fea0003800200 */
.L_x_454:
[----:B------:R-:W-:Y:S05]  /*2f60*/  @P0 EXIT ;  /* 0x000000000000094d */ /* 0x000fea0003800000 */
[----:B------:R-:W1:Y:S02]  /*2f70*/  LDCU.64 UR4, c[0x0][0x388] ;  /* 0x00007100ff0477ac */ /* 0x000e640008000a00 */
[----:B-1----:R-:W-:-:S06]  /*2f80*/  UIMAD.WIDE.U32 UR4, UR11, 0x10, UR4 ;  /* 0x000000100b0478a5 */ /* 0x002fcc000f8e0004 */
[----:B------:R-:W-:Y:S02]  /*2f90*/  IMAD.U32 R2, RZ, RZ, UR4 ;  /* 0x00000004ff027e24 */ /* 0x000fe4000f8e00ff */
[----:B------:R-:W-:-:S05]  /*2fa0*/  IMAD.U32 R3, RZ, RZ, UR5 ;  /* 0x00000005ff037e24 */ /* 0x000fca000f8e00ff */
[----:B------:R-:W-:Y:S01]  /*2fb0*/  STG.E.128 desc[UR16][R2.64], R4 ;  /* 0x0000000402007986 */ /* 0x000fe2000c101d10 */
[----:B------:R-:W-:Y:S05]  /*2fc0*/  EXIT ;  /* 0x000000000000794d */ /* 0x000fea0003800000 */
.L_x_482:
        /* <DEDUP_REMOVED lines=11> */
.L_x_623:


//--------------------- .text._ZN3cub18CUB_300001_SM_10006detail6reduce28DeviceReduceSingleTileKernelINS2_10policy_hubIN6thrust24THRUST_300001_SM_1000_NS7complexIdEEyN4cuda3std3__44plusIS8_EEE10Policy1000ENS6_6detail15normal_iteratorINS6_10device_ptrIS8_EEEEPS8_ySD_S8_S8_NSB_10__identityEEEvT0_T1_T2_T3_T4_T6_ --------------------------
	.section	.text._ZN3cub18CUB_300001_SM_10006detail6reduce28DeviceReduceSingleTileKernelINS2_10policy_hubIN6thrust24THRUST_300001_SM_1000_NS7complexIdEEyN4cuda3std3__44plusIS8_EEE10Policy1000ENS6_6detail15normal_iteratorINS6_10device_ptrIS8_EEEEPS8_ySD_S8_S8_NSB_10__identityEEEvT0_T1_T2_T3_T4_T6_,"ax",@progbits
	.align	128
        .global         _ZN3cub18CUB_300001_SM_10006detail6reduce28DeviceReduceSingleTileKernelINS2_10policy_hubIN6thrust24THRUST_300001_SM_1000_NS7complexIdEEyN4cuda3std3__44plusIS8_EEE10Policy1000ENS6_6detail15normal_iteratorINS6_10device_ptrIS8_EEEEPS8_ySD_S8_S8_NSB_10__identityEEEvT0_T1_T2_T3_T4_T6_
        .type           _ZN3cub18CUB_300001_SM_10006detail6reduce28DeviceReduceSingleTileKernelINS2_10policy_hubIN6thrust24THRUST_300001_SM_1000_NS7complexIdEEyN4cuda3std3__44plusIS8_EEE10Policy1000ENS6_6detail15normal_iteratorINS6_10device_ptrIS8_EEEEPS8_ySD_S8_S8_NSB_10__identityEEEvT0_T1_T2_T3_T4_T6_,@function
        .size           _ZN3cub18CUB_300001_SM_10006detail6reduce28DeviceReduceSingleTileKernelINS2_10policy_hubIN6thrust24THRUST_300001_SM_1000_NS7complexIdEEyN4cuda3std3__44plusIS8_EEE10Policy1000ENS6_6detail15normal_iteratorINS6_10device_ptrIS8_EEEEPS8_ySD_S8_S8_NSB_10__identityEEEvT0_T1_T2_T3_T4_T6_,(.L_x_624 - _ZN3cub18CUB_300001_SM_10006detail6reduce28DeviceReduceSingleTileKernelINS2_10policy_hubIN6thrust24THRUST_300001_SM_1000_NS7complexIdEEyN4cuda3std3__44plusIS8_EEE10Policy1000ENS6_6detail15normal_iteratorINS6_10device_ptrIS8_EEEEPS8_ySD_S8_S8_NSB_10__identityEEEvT0_T1_T2_T3_T4_T6_)
        .other          _ZN3cub18CUB_300001_SM_10006detail6reduce28DeviceReduceSingleTileKernelINS2_10policy_hubIN6thrust24THRUST_300001_SM_1000_NS7complexIdEEyN4cuda3std3__44plusIS8_EEE10Policy1000ENS6_6detail15normal_iteratorINS6_10device_ptrIS8_EEEEPS8_ySD_S8_S8_NSB_10__identityEEEvT0_T1_T2_T3_T4_T6_,@"STO_CUDA_ENTRY STV_DEFAULT"
_ZN3cub18CUB_300001_SM_10006detail6reduce28DeviceReduceSingleTileKernelINS2_10policy_hubIN6thrust24THRUST_300001_SM_1000_NS7complexIdEEyN4cuda3std3__44plusIS8_EEE10Policy1000ENS6_6detail15normal_iteratorINS6_10device_ptrIS8_EEEEPS8_ySD_S8_S8_NSB_10__identityEEEvT0_T1_T2_T3_T4_T6_:
.text._ZN3cub18CUB_300001_SM_10006detail6reduce28DeviceReduceSingleTileKernelINS2_10policy_hubIN6thrust24THRUST_300001_SM_1000_NS7complexIdEEyN4cuda3std3__44plusIS8_EEE10Policy1000ENS6_6detail15normal_iteratorINS6_10device_ptrIS8_EEEEPS8_ySD_S8_S8_NSB_10__identityEEEvT0_T1_T2_T3_T4_T6_:
[----:B------:R-:W-:Y:S01]  /*0000*/  LDC R1, c[0x0][0x37c] ;  /* 0x0000df00ff017b82 */ /* 0x000fe20000000800 */
[----:B------:R-:W0:Y:S01]  /*0010*/  LDCU.64 UR4, c[0x0][0x390] ;  /* 0x00007200ff0477ac */ /* 0x000e220008000a00 */
[----:B------:R-:W1:Y:S01]  /*0020*/  LDCU.64 UR6, c[0x0][0x358] ;  /* 0x00006b00ff0677ac */ /* 0x000e620008000a00 */
[----:B0-----:R-:W-:Y:S02]  /*0030*/  IMAD.U32 R2, RZ, RZ, UR4 ;  /* 0x00000004ff027e24 */ /* 0x001fe4000f8e00ff */
[----:B------:R-:W-:-:S03]  /*0040*/  IMAD.U32 R5, RZ, RZ, UR5 ;  /* 0x00000005ff057e24 */ /* 0x000fc6000f8e00ff */
[----:B------:R-:W-:-:S04]  /*0050*/  ISETP.NE.U32.AND P0, PT, R2, RZ, PT ;  /* 0x000000ff0200720c */ /* 0x000fc80003f05070 */
[----:B------:R-:W-:-:S13]  /*0060*/  ISETP.NE.AND.EX P0, PT, R5, RZ, PT, P0 ;  /* 0x000000ff0500720c */ /* 0x000fda0003f05300 */
        /* <DEDUP_REMOVED lines=9> */
.L_x_483:
[----:B------:R-:W-:Y:S01]  /*0100*/  ISETP.GT.U32.AND P0, PT, R2, 0x3ff, PT ;  /* 0x000003ff0200780c */ /* 0x000fe20003f04070 */
[----:B------:R-:W-:Y:S03]  /*0110*/  BSSY.RECONVERGENT B0, `(.L_x_484) ;  /* 0x00002b7000007945 */ /* 0x000fe60003800200 */
[----:B------:R-:W-:-:S13]  /*0120*/  ISETP.GT.U32.AND.EX P0, PT, R5, RZ, PT, P0 ;  /* 0x000000ff0500720c */ /* 0x000fda0003f04100 */
[----:B------:R-:W-:Y:S05]  /*0130*/  @P0 BRA `(.L_x_485) ;  /* 0x0000001800280947 */ /* 0x000fea0003800000 */
[----:B------:R-:W0:Y:S01]  /*0140*/  S2R R3, SR_TID.X ;  /* 0x0000000000037919 */ /* 0x000e220000002100 */
[----:B------:R-:W-:Y:S01]  /*0150*/  BSSY.RECONVERGENT B1, `(.L_x_486) ;  /* 0x000000a000017945 */ /* 0x000fe20003800200 */
[----:B------:R-:W-:Y:S02]  /*0160*/  CS2R R10, SRZ ;  /* 0x00000000000a7805 */ /* 0x000fe4000001ff00 */
[----:B------:R-:W-:Y:S02]  /*0170*/  CS2R R8, SRZ ;  /* 0x0000000000087805 */ /* 0x000fe4000001ff00 */
[----:B0-----:R-:W-:Y:S01]  /*0180*/  ISETP.GE.U32.AND P0, PT, R3, R2, PT ;  /* 0x000000020300720c */ /* 0x001fe20003f06070 */
[----:B------:R-:W-:-:S12]  /*0190*/  IMAD.MOV.U32 R77, RZ, RZ, R3 ;  /* 0x000000ffff4d7224 */ /* 0x000fd800078e0003 */
[----:B------:R-:W-:Y:S05]  /*01a0*/  @P0 BRA `(.L_x_487) ;  /* 0x0000000000100947 */ /* 0x000fea0003800000 */
[----:B------:R-:W0:Y:S02]  /*01b0*/  LDC.64 R8, c[0x0][0x380] ;  /* 0x0000e000ff087b82 */ /* 0x000e240000000a00 */
[----:B0-----:R-:W-:-:S06]  /*01c0*/  IMAD.WIDE.U32 R8, R3, 0x10, R8 ;  /* 0x0000001003087825 */ /* 0x001fcc00078e0008 */
[----:B------:R-:W5:Y:S01]  /*01d0*/  LDG.E.128 R8, desc[UR6][R8.64] ;  /* 0x0000000608087981 */ /* 0x000f62000c1e1d00 */
[----:B------:R-:W-:-:S07]  /*01e0*/  VIADD R77, R3, 0x100 ;  /* 0x00000100034d7836 */ /* 0x000fce0000000000 */
.L_x_487:
[----:B------:R-:W-:Y:S05]  /*01f0*/  BSYNC.RECONVERGENT B1 ;  /* 0x0000000000017941 */ /* 0x000fea0003800200 */
.L_x_486:
[----:B------:R-:W-:Y:S01]  /*0200*/  ISETP.GE.U32.AND P0, PT, R77, R2, PT ;  /* 0x000000024d00720c */ /* 0x000fe20003f06070 */
[----:B------:R-:W-:-:S12]  /*0210*/  BSSY.RECONVERGENT B1, `(.L_x_488) ;  /* 0x000008b000017945 */ /* 0x000fd80003800200 */
[----:B------:R-:W-:Y:S05]  /*0220*/  @P0 BRA `(.L_x_489) ;  /* 0x0000000800240947 */ /* 0x000fea0003800000 */
[----:B------:R-:W-:Y:S01]  /*0230*/  LOP3.LUT R7, RZ, R77, RZ, 0x33, !PT ;  /* 0x0000004dff077212 */ /* 0x000fe200078e33ff */
[----:B------:R-:W-:Y:S04]  /*0240*/  BSSY.RECONVERGENT B2, `(.L_x_490) ;  /* 0x0000043000027945 */ /* 0x000fe80003800200 */
[----:B------:R-:W-:-:S05]  /*0250*/  IMAD.IADD R7, R7, 0x1, R2 ;  /* 0x0000000107077824 */ /* 0x000fca00078e0202 */
[C---:B------:R-:W-:Y:S02]  /*0260*/  ISETP.GE.U32.AND P1, PT, R7.reuse, 0xf00, PT ;  /* 0x00000f000700780c */ /* 0x040fe40003f26070 */
[----:B------:R-:W-:-:S04]  /*0270*/  LEA.HI R4, R7, 0x1, RZ, 0x18 ;  /* 0x0000000107047811 */ /* 0x000fc800078fc0ff */
[----:B------:R-:W-:-:S04]  /*0280*/  LOP3.LUT R76, R4, 0xf, RZ, 0xc0, !PT ;  /* 0x0000000f044c7812 */ /* 0x000fc800078ec0ff */
[----:B------:R-:W-:-:S03]  /*0290*/  ISETP.NE.AND P0, PT, R76, RZ, PT ;  /* 0x000000ff4c00720c */ /* 0x000fc60003f05270 */
[----:B------:R-:W-:Y:S10]  /*02a0*/  @!P1 BRA `(.L_x_491) ;  /* 0x0000000000f09947 */ /* 0x000ff40003800000 */
[----:B------:R-:W0:Y:S01]  /*02b0*/  LDC.64 R6, c[0x0][0x380] ;  /* 0x0000e000ff067b82 */ /* 0x000e220000000a00 */
[----:B------:R-:W-:-:S05]  /*02c0*/  LOP3.LUT R0, R4, 0x1fffff0, RZ, 0xc0, !PT ;  /* 0x01fffff004007812 */ /* 0x000fca00078ec0ff */
[----:B------:R-:W-:Y:S02]  /*02d0*/  IMAD.MOV R0, RZ, RZ, -R0 ;  /* 0x000000ffff007224 */ /* 0x000fe400078e0a00 */
[----:B0-----:R-:W-:-:S03]  /*02e0*/  IMAD.WIDE.U32 R6, R77, 0x10, R6 ;  /* 0x000000104d067825 */ /* 0x001fc600078e0006 */
[----:B------:R-:W-:-:S05]  /*02f0*/  IADD3 R6, P1, PT, R6, 0x8000, RZ ;  /* 0x0000800006067810 */ /* 0x000fca0007f3e0ff */
[----:B------:R-:W-:-:S08]  /*0300*/  IMAD.X R7, RZ, RZ, R7, P1 ;  /* 0x000000ffff077224 */ /* 0x000fd000008e0607 */
.L_x_492:
[----:B------:R-:W2:Y:S04]  /*0310*/  LDG.E.128 R12, desc[UR6][R6.64+-0x8000] ;  /* 0xff800006060c7981 */ /* 0x000ea8000c1e1d00 */
[----:B------:R-:W3:Y:S04]  /*0320*/  LDG.E.128 R16, desc[UR6][R6.64+-0x7000] ;  /* 0xff90000606107981 */ /* 0x000ee8000c1e1d00 */
[----:B------:R-:W4:Y:S04]  /*0330*/  LDG.E.128 R20, desc[UR6][R6.64+-0x6000] ;  /* 0xffa0000606147981 */ /* 0x000f28000c1e1d00 */
        /* <DEDUP_REMOVED lines=12> */
[----:B------:R0:W4:Y:S01]  /*0400*/  LDG.E.128 R72, desc[UR6][R6.64+0x7000] ;  /* 0x0070000606487981 */ /* 0x000122000c1e1d00 */
[----:B------:R-:W-:-:S02]  /*0410*/  VIADD R0, R0, 0x10 ;  /* 0x0000001000007836 */ /* 0x000fc40000000000 */
[----:B------:R-:W-:-:S03]  /*0420*/  VIADD R77, R77, 0x1000 ;  /* 0x000010004d4d7836 */ /* 0x000fc60000000000 */
[----:B------:R-:W-:Y:S02]  /*0430*/  ISETP.NE.AND P1, PT, R0, RZ, PT ;  /* 0x000000ff0000720c */ /* 0x000fe40003f25270 */
[----:B0-----:R-:W-:-:S05]  /*0440*/  IADD3 R6, P2, PT, R6, 0x10000, RZ ;  /* 0x0001000006067810 */ /* 0x001fca0007f5e0ff */
[----:B------:R-:W-:Y:S01]  /*0450*/  IMAD.X R7, RZ, RZ, R7, P2 ;  /* 0x000000ffff077224 */ /* 0x000fe200010e0607 */
        /* <DEDUP_REMOVED lines=32> */
[----:B------:R-:W-:Y:S10]  /*0660*/  @P1 BRA `(.L_x_492) ;  /* 0xfffffffc00281947 */ /* 0x000ff4000383ffff */
.L_x_491:
[----:B------:R-:W-:Y:S05]  /*0670*/  BSYNC.RECONVERGENT B2 ;  /* 0x0000000000027941 */ /* 0x000fea0003800200 */
.L_x_490:
[----:B------:R-:W-:Y:S05]  /*0680*/  @!P0 BRA `(.L_x_489) ;  /* 0x00000004000c8947 */ /* 0x000fea0003800000 */
[----:B------:R-:W-:Y:S01]  /*0690*/  ISETP.GE.U32.AND P0, PT, R76, 0x8, PT ;  /* 0x000000084c00780c */ /* 0x000fe20003f06070 */
[----:B------:R-:W-:Y:S01]  /*06a0*/  BSSY.RECONVERGENT B2, `(.L_x_493) ;  /* 0x000001f000027945 */ /* 0x000fe20003800200 */
[----:B------:R-:W-:-:S04]  /*06b0*/  LOP3.LUT R44, R4, 0x7, RZ, 0xc0, !PT ;  /* 0x00000007042c7812 */ /* 0x000fc800078ec0ff */
[----:B------:R-:W-:-:S07]  /*06c0*/  ISETP.NE.AND P1, PT, R44, RZ, PT ;  /* 0x000000ff2c00720c */ /* 0x000fce0003f25270 */
[----:B------:R-:W-:Y:S06]  /*06d0*/  @!P0 BRA `(.L_x_494) ;  /* 0x00000000006c8947 */ /* 0x000fec0003800000 */
[----:B------:R-:W0:Y:S02]  /*06e0*/  LDC.64 R6, c[0x0][0x380] ;  /* 0x0000e000ff067b82 */ /* 0x000e240000000a00 */
[----:B0-----:R-:W-:-:S05]  /*06f0*/  IMAD.WIDE.U32 R6, R77, 0x10, R6 ;  /* 0x000000104d067825 */ /* 0x001fca00078e0006 */
[----:B------:R-:W2:Y:S04]  /*0700*/  LDG.E.128 R40, desc[UR6][R6.64] ;  /* 0x0000000606287981 */ /* 0x000ea8000c1e1d00 */
[----:B------:R-:W3:Y:S04]  /*0710*/  LDG.E.128 R36, desc[UR6][R6.64+0x1000] ;  /* 0x0010000606247981 */ /* 0x000ee8000c1e1d00 */
[----:B------:R-:W4:Y:S04]  /*0720*/  LDG.E.128 R32, desc[UR6][R6.64+0x2000] ;  /* 0x0020000606207981 */ /* 0x000f28000c1e1d00 */
[----:B------:R-:W4:Y:S04]  /*0730*/  LDG.E.128 R28, desc[UR6][R6.64+0x3000] ;  /* 0x00300006061c7981 */ /* 0x000f28000c1e1d00 */
[----:B------:R-:W4:Y:S04]  /*0740*/  LDG.E.128 R24, desc[UR6][R6.64+0x4000] ;  /* 0x0040000606187981 */ /* 0x000f28000c1e1d00 */
[----:B------:R-:W4:Y:S04]  /*0750*/  LDG.E.128 R20, desc[UR6][R6.64+0x5000] ;  /* 0x0050000606147981 */ /* 0x000f28000c1e1d00 */
        /* <DEDUP_REMOVED lines=19> */
.L_x_494:
[----:B------:R-:W-:Y:S05]  /*0890*/  BSYNC.RECONVERGENT B2 ;  /* 0x0000000000027941 */ /* 0x000fea0003800200 */
.L_x_493:
        /* <DEDUP_REMOVED lines=21> */
.L_x_496:
[----:B------:R-:W-:Y:S05]  /*09f0*/  BSYNC.RECONVERGENT B2 ;  /* 0x0000000000027941 */ /* 0x000fea0003800200 */
.L_x_495:
[----:B------:R-:W-:Y:S05]  /*0a00*/  @!P1 BRA `(.L_x_489) ;  /* 0x00000000002c9947 */ /* 0x000fea0003800000 */
[----:B------:R-:W0:Y:S01]  /*0a10*/  LDC.64 R6, c[0x0][0x380] ;  /* 0x0000e000ff067b82 */ /* 0x000e220000000a00 */
[----:B------:R-:W-:Y:S02]  /*0a20*/  IMAD.MOV R0, RZ, RZ, -R0 ;  /* 0x000000ffff007224 */ /* 0x000fe400078e0a00 */
[----:B0-----:R-:W-:-:S07]  /*0a30*/  IMAD.WIDE.U32 R6, R77, 0x10, R6 ;  /* 0x000000104d067825 */ /* 0x001fce00078e0006 */
.L_x_497:
[----:B------:R0:W2:Y:S01]  /*0a40*/  LDG.E.128 R12, desc[UR6][R6.64] ;  /* 0x00000006060c7981 */ /* 0x0000a2000c1e1d00 */
[----:B------:R-:W-:-:S05]  /*0a50*/  VIADD R0, R0, 0x1 ;  /* 0x0000000100007836 */ /* 0x000fca0000000000 */
[----:B------:R-:W-:Y:S02]  /*0a60*/  ISETP.NE.AND P0, PT, R0, RZ, PT ;  /* 0x000000ff0000720c */ /* 0x000fe40003f05270 */
[----:B0-----:R-:W-:-:S05]  /*0a70*/  IADD3 R6, P1, PT, R6, 0x1000, RZ ;  /* 0x0000100006067810 */ /* 0x001fca0007f3e0ff */
[----:B------:R-:W-:Y:S01]  /*0a80*/  IMAD.X R7, RZ, RZ, R7, P1 ;  /* 0x000000ffff077224 */ /* 0x000fe200008e0607 */
[----:B--2--5:R-:W-:Y:S02]  /*0a90*/  DADD R8, R12, R8 ;  /* 0x000000000c087229 */ /* 0x024fe40000000008 */
[----:B------:R-:W-:-:S03]  /*0aa0*/  DADD R10, R14, R10 ;  /* 0x000000000e0a7229 */ /* 0x000fc6000000000a */
[----:B------:R-:W-:Y:S08]  /*0ab0*/  @P0 BRA `(.L_x_497) ;  /* 0xfffffffc00e00947 */ /* 0x000ff0000383ffff */
.L_x_489:
[----:B------:R-:W-:Y:S05]  /*0ac0*/  BSYNC.RECONVERGENT B1 ;  /* 0x0000000000017941 */ /* 0x000fea0003800200 */
.L_x_488:
[----:B------:R-:W-:-:S04]  /*0ad0*/  ISETP.GE.U32.AND P0, PT, R2, 0x100, PT ;  /* 0x000001000200780c */ /* 0x000fc80003f06070 */
[----:B------:R-:W-:-:S13]  /*0ae0*/  ISETP.GE.U32.AND.EX P0, PT, R5, RZ, PT, P0 ;  /* 0x000000ff0500720c */ /* 0x000fda0003f06100 */
        /* <DEDUP_REMOVED lines=55> */
[----:B------:R-:W-:-:S03]  /*0e60*/  ISETP.GT.AND P0, PT, R2, 0xf, PT ;  /* 0x0000000f0200780c */ /* 0x000fc60003f04270 */
[----:B------:R-:W1:Y:S01]  /*0e70*/  SHFL.DOWN PT, R7, R11, 0x10, 0x1f ;  /* 0x0a001f000b077f89 */ /* 0x000e6200000e0000 */
[----:B------:R-:W-:Y:S01]  /*0e80*/  @!P1 IMAD.IADD R13, R0, 0x1, R13 ;  /* 0x00000001000d9824 */ /* 0x000fe200078e020d */
[----:B0-----:R-:W-:Y:S02]  /*0e90*/  DADD R4, R4, R8 ;  /* 0x0000000004047229 */ /* 0x001fe40000000008 */
[----:B-1----:R-:W-:-:S08]  /*0ea0*/  DADD R6, R6, R10 ;  /* 0x0000000006067229 */ /* 0x002fd0000000000a */
[----:B------:R-:W-:Y:S02]  /*0eb0*/  FSEL R8, R8, R4, P0 ;  /* 0x0000000408087208 */ /* 0x000fe40000000000 */
[----:B------:R-:W-:Y:S01]  /*0ec0*/  FSEL R9, R9, R5, P0 ;  /* 0x0000000509097208 */ /* 0x000fe20000000000 */
[----:B------:R1:W-:Y:S01]  /*0ed0*/  @!P1 STS.128 [R13+0x10], R4 ;  /* 0x000010040d009388 */ /* 0x0003e20000000c00 */
[----:B------:R-:W-:Y:S01]  /*0ee0*/  BAR.SYNC.DEFER_BLOCKING 0x0 ;  /* 0x0000000000007b1d */ /* 0x000fe20000010000 */
[----:B------:R-:W-:Y:S02]  /*0ef0*/  ISETP.NE.AND P1, PT, R3, RZ, PT ;  /* 0x000000ff0300720c */ /* 0x000fe40003f25270 */
[----:B------:R-:W-:Y:S02]  /*0f00*/  FSEL R10, R10, R6, P0 ;  /* 0x000000060a0a7208 */ /* 0x000fe40000000000 */
[----:B------:R-:W-:-:S09]  /*0f10*/  FSEL R11, R11, R7, P0 ;  /* 0x000000070b0b7208 */ /* 0x000fd20000000000 */
[----:B------:R-:W-:Y:S05]  /*0f20*/  @P1 BRA `(.L_x_499) ;  /* 0x0000001c00541947 */ /* 0x000fea0003800000 */
[----:B------:R-:W0:Y:S01]  /*0f30*/  S2UR UR5, SR_CgaCtaId ;  /* 0x00000000000579c3 */ /* 0x000e220000008800 */
[----:B------:R-:W-:Y:S02]  /*0f40*/  UMOV UR4, 0x400 ;  /* 0x0000040000047882 */ /* 0x000fe40000000000 */
[----:B0-----:R-:W-:-:S09]  /*0f50*/  ULEA UR4, UR5, UR4, 0x18 ;  /* 0x0000000405047291 */ /* 0x001fd2000f8ec0ff */
[----:B-1----:R-:W0:Y:S04]  /*0f60*/  LDS.128 R12, [UR4+0x20] ;  /* 0x00002004ff0c7984 */ /* 0x002e280008000c00 */
        /* <DEDUP_REMOVED lines=21> */
.L_x_498:
[----:B------:R-:W-:Y:S01]  /*10c0*/  LOP3.LUT R0, R3, 0x3e0, RZ, 0xc0, !PT ;  /* 0x000003e003007812 */ /* 0x000fe200078ec0ff */
[----:B------:R-:W0:Y:S03]  /*10d0*/  S2R R4, SR_LANEID ;  /* 0x0000000000047919 */ /* 0x000e260000000000 */
[----:B------:R-:W-:Y:S01]  /*10e0*/  LOP3.LUT R13, RZ, R0, RZ, 0x33, !PT ;  /* 0x00000000ff0d7212 */ /* 0x000fe200078e33ff */
[----:B------:R-:W-:-:S04]  /*10f0*/  VIADD R7, R0, 0x20 ;  /* 0x0000002000077836 */ /* 0x000fc80000000000 */
[----:B------:R-:W-:Y:S01]  /*1100*/  IMAD.IADD R13, R13, 0x1, R2 ;  /* 0x000000010d0d7824 */ /* 0x000fe200078e0202 */
[----:B------:R-:W-:-:S04]  /*1110*/  ISETP.GT.U32.AND P0, PT, R7, R2, PT ;  /* 0x000000020700720c */ /* 0x000fc80003f04070 */
        /* <DEDUP_REMOVED lines=65> */
[----:B------:R-:W-:Y:S01]  /*1530*/  FSEL R10, R16, R8, P0 ;  /* 0x00000008100a7208 */ /* 0x000fe20000000000 */
[----:B------:R-:W-:Y:S01]  /*1540*/  IMAD.MOV.U32 R8, RZ, RZ, R0 ;  /* 0x000000ffff087224 */ /* 0x000fe200078e0000 */
[----:B------:R-:W-:Y:S01]  /*1550*/  FSEL R11, R17, R9, P0 ;  /* 0x00000009110b7208 */ /* 0x000fe20000000000 */
[----:B------:R-:W-:-:S05]  /*1560*/  IMAD.MOV.U32 R9, RZ, RZ, R7 ;  /* 0x000000ffff097224 */ /* 0x000fca00078e0007 */
[----:B------:R0:W-:Y:S01]  /*1570*/  @!P1 STS.128 [R13+0x10], R8 ;  /* 0x000010080d009388 */ /* 0x0001e20000000c00 */
[----:B------:R-:W-:Y:S01]  /*1580*/  BAR.SYNC.DEFER_BLOCKING 0x0 ;  /* 0x0000000000007b1d */ /* 0x000fe20000010000 */
[----:B------:R-:W-:-:S13]  /*1590*/  ISETP.NE.AND P1, PT, R3, RZ, PT ;  /* 0x000000ff0300720c */ /* 0x000fda0003f25270 */
[----:B------:R-:W-:Y:S05]  /*15a0*/  @P1 BRA `(.L_x_499) ;  /* 0x0000001400b41947 */ /* 0x000fea0003800000 */
[----:B------:R-:W1:Y:S01]  /*15b0*/  S2UR UR5, SR_CgaCtaId ;  /* 0x00000000000579c3 */ /* 0x000e620000008800 */
[----:B------:R-:W-:Y:S01]  /*15c0*/  UMOV UR4, 0x400 ;  /* 0x0000040000047882 */ /* 0x000fe20000000000 */
[----:B------:R-:W-:-:S04]  /*15d0*/  ISETP.GT.U32.AND P0, PT, R2, 0x20, PT ;  /* 0x000000200200780c */ /* 0x000fc80003f04070 */
[----:B------:R-:W-:Y:S01]  /*15e0*/  ISETP.GT.U32.AND.EX P0, PT, R5, RZ, PT, P0 ;  /* 0x000000ff0500720c */ /* 0x000fe20003f04100 */
[----:B-1----:R-:W-:-:S09]  /*15f0*/  ULEA UR4, UR5, UR4, 0x18 ;  /* 0x0000000405047291 */ /* 0x002fd2000f8ec0ff */
[----:B0-----:R-:W0:Y:S04]  /*1600*/  LDS.128 R12, [UR4+0x20] ;  /* 0x00002004ff0c7984 */ /* 0x001e280008000c00 */
[----:B------:R-:W1:Y:S04]  /*1610*/  LDS.128 R16, [UR4+0x30] ;  /* 0x00003004ff107984 */ /* 0x000e680008000c00 */
[----:B------:R-:W2:Y:S01]  /*1620*/  LDS.128 R20, [UR4+0x40] ;  /* 0x00004004ff147984 */ /* 0x000ea20008000c00 */
[----:B0-----:R-:W-:Y:S02]  /*1630*/  DADD R12, R8, R12 ;  /* 0x00000000080c7229 */ /* 0x001fe4000000000c */
[----:B------:R-:W-:-:S08]  /*1640*/  DADD R14, R10, R14 ;  /* 0x000000000a0e7229 */ /* 0x000fd0000000000e */
[----:B------:R-:W-:Y:S02]  /*1650*/  FSEL R6, R12, R8, P0 ;  /* 0x000000080c067208 */ /* 0x000fe40000000000 */
[----:B------:R-:W-:Y:S02]  /*1660*/  FSEL R7, R13, R9, P0 ;  /* 0x000000090d077208 */ /* 0x000fe40000000000 */
[----:B------:R-:W-:Y:S02]  /*1670*/  FSEL R12, R14, R10, P0 ;  /* 0x0000000a0e0c7208 */ /* 0x000fe40000000000 */
[----:B------:R-:W-:Y:S02]  /*1680*/  FSEL R13, R15, R11, P0 ;  /* 0x0000000b0f0d7208 */ /* 0x000fe40000000000 */
[----:B------:R-:W0:Y:S01]  /*1690*/  LDS.128 R8, [UR4+0x50] ;  /* 0x00005004ff087984 */ /* 0x000e220008000c00 */
[----:B-1----:R-:W-:Y:S01]  /*16a0*/  DADD R16, R16, R6 ;  /* 0x0000000010107229 */ /* 0x002fe20000000006 */
[----:B------:R-:W-:-:S02]  /*16b0*/  ISETP.GT.U32.AND P0, PT, R2, 0x40, PT ;  /* 0x000000400200780c */ /* 0x000fc40003f04070 */
[----:B------:R-:W-:Y:S02]  /*16c0*/  DADD R18, R18, R12 ;  /* 0x0000000012127229 */ /* 0x000fe4000000000c */
[----:B------:R-:W-:-:S05]  /*16d0*/  ISETP.GT.U32.AND.EX P0, PT, R5, RZ, PT, P0 ;  /* 0x000000ff0500720c */ /* 0x000fca0003f04100 */
[----:B------:R-:W-:Y:S02]  /*16e0*/  FSEL R6, R16, R6, P0 ;  /* 0x0000000610067208 */ /* 0x000fe40000000000 */
[----:B------:R-:W-:Y:S02]  /*16f0*/  FSEL R7, R17, R7, P0 ;  /* 0x0000000711077208 */ /* 0x000fe40000000000 */
[----:B------:R-:W-:Y:S02]  /*1700*/  FSEL R16, R18, R12, P0 ;  /* 0x0000000c12107208 */ /* 0x000fe40000000000 */
[----:B------:R-:W-:Y:S02]  /*1710*/  FSEL R17, R19, R13, P0 ;  /* 0x0000000d13117208 */ /* 0x000fe40000000000 */
[----:B------:R-:W1:Y:S01]  /*1720*/  LDS.128 R12, [UR4+0x60] ;  /* 0x00006004ff0c7984 */ /* 0x000e620008000c00 */
[----:B--2---:R-:W-:Y:S01]  /*1730*/  DADD R20, R20, R6 ;  /* 0x0000000014147229 */ /* 0x004fe20000000006 */
[----:B------:R-:W-:-:S02]  /*1740*/  ISETP.GT.U32.AND P0, PT, R2, 0x60, PT ;  /* 0x000000600200780c */ /* 0x000fc40003f04070 */
[----:B------:R-:W-:Y:S02]  /*1750*/  DADD R22, R22, R16 ;  /* 0x0000000016167229 */ /* 0x000fe40000000010 */
[----:B------:R-:W-:-:S05]  /*1760*/  ISETP.GT.U32.AND.EX P0, PT, R5, RZ, PT, P0 ;  /* 0x000000ff0500720c */ /* 0x000fca0003f04100 */
[----:B------:R-:W-:Y:S02]  /*1770*/  FSEL R6, R20, R6, P0 ;  /* 0x0000000614067208 */ /* 0x000fe40000000000 */
[----:B------:R-:W-:Y:S02]  /*1780*/  FSEL R7, R21, R7, P0 ;  /* 0x0000000715077208 */ /* 0x000fe40000000000 */
[----:B------:R-:W-:Y:S02]  /*1790*/  FSEL R20, R22, R16, P0 ;  /* 0x0000001016147208 */ /* 0x000fe40000000000 */
[----:B------:R-:W-:Y:S02]  /*17a0*/  FSEL R21, R23, R17, P0 ;  /* 0x0000001117157208 */ /* 0x000fe40000000000 */
[----:B------:R-:W2:Y:S01]  /*17b0*/  LDS.128 R16, [UR4+0x70] ;  /* 0x00007004ff107984 */ /* 0x000ea20008000c00 */
[----:B------:R-:W-:Y:S01]  /*17c0*/  ISETP.GT.U32.AND P0, PT, R2, 0x80, PT ;  /* 0x000000800200780c */ /* 0x000fe20003f04070 */
[----:B0-----:R-:W-:-:S02]  /*17d0*/  DADD R8, R8, R6 ;  /* 0x0000000008087229 */ /* 0x001fc40000000006 */
[----:B------:R-:W-:Y:S01]  /*17e0*/  DADD R10, R10, R20 ;  /* 0x000000000a0a7229 */ /* 0x000fe20000000014 */
[----:B------:R-:W-:-:S07]  /*17f0*/  ISETP.GT.U32.AND.EX P0, PT, R5, RZ, PT, P0 ;  /* 0x000000ff0500720c */ /* 0x000fce0003f04100 */
        /* <DEDUP_REMOVED lines=13> */
[----:B------:R-:W-:Y:S01]  /*18d0*/  ISETP.GT.U32.AND P0, PT, R2, 0xc0, PT ;  /* 0x000000c00200780c */ /* 0x000fe20003f04070 */
[----:B--2---:R-:W-:-:S03]  /*18e0*/  DADD R16, R16, R6 ;  /* 0x0000000010107229 */ /* 0x004fc60000000006 */
[----:B------:R-:W-:Y:S01]  /*18f0*/  DADD R18, R18, R12 ;  /* 0x0000000012127229 */ /* 0x000fe2000000000c */
[----:B------:R-:W-:-:S06]  /*1900*/  ISETP.GT.U32.AND.EX P0, PT, R5, RZ, PT, P0 ;  /* 0x000000ff0500720c */ /* 0x000fcc0003f04100 */
[----:B------:R-:W-:Y:S02]  /*1910*/  FSEL R6, R16, R6, P0 ;  /* 0x0000000610067208 */ /* 0x000fe40000000000 */
[----:B------:R-:W-:Y:S02]  /*1920*/  FSEL R7, R17, R7, P0 ;  /* 0x0000000711077208 */ /* 0x000fe40000000000 */
[----:B------:R-:W-:Y:S02]  /*1930*/  FSEL R12, R18, R12, P0 ;  /* 0x0000000c120c7208 */ /* 0x000fe40000000000 */
[----:B------:R-:W-:Y:S02]  /*1940*/  FSEL R13, R19, R13, P0 ;  /* 0x0000000d130d7208 */ /* 0x000fe40000000000 */
[----:B------:R-:W-:Y:S01]  /*1950*/  ISETP.GT.U32.AND P0, PT, R2, 0xe0, PT ;  /* 0x000000e00200780c */ /* 0x000fe20003f04070 */
[----:B0-----:R-:W-:-:S03]  /*1960*/  DADD R8, R8, R6 ;  /* 0x0000000008087229 */ /* 0x001fc60000000006 */
[----:B------:R-:W-:Y:S01]  /*1970*/  DADD R10, R10, R12 ;  /* 0x000000000a0a7229 */ /* 0x000fe2000000000c */
[----:B------:R-:W-:-:S06]  /*1980*/  ISETP.GT.U32.AND.EX P0, PT, R5, RZ, PT, P0 ;  /* 0x000000ff0500720c */ /* 0x000fcc0003f04100 */
[----:B------:R-:W-:Y:S02]  /*1990*/  FSEL R8, R8, R6, P0 ;  /* 0x0000000608087208 */ /* 0x000fe40000000000 */
[----:B------:R-:W-:Y:S02]  /*19a0*/  FSEL R9, R9, R7, P0 ;  /* 0x0000000709097208 */ /* 0x000fe40000000000 */
[----:B------:R-:W-:Y:S02]  /*19b0*/  FSEL R10, R10, R12, P0 ;  /* 0x0000000c0a0a7208 */ /* 0x000fe40000000000 */
[----:B------:R-:W-:Y:S01]  /*19c0*/  FSEL R11, R11, R13, P0 ;  /* 0x0000000d0b0b7208 */ /* 0x000fe20000000000 */
[----:B------:R-:W-:Y:S06]  /*19d0*/  BRA `(.L_x_499) ;  /* 0x0000001000a87947 */ /* 0x000fec0003800000 */
.L_x_485:
[----:B------:R-:W0:Y:S01]  /*19e0*/  S2R R0, SR_TID.X ;  /* 0x0000000000007919 */ /* 0x000e220000002100 */
[----:B------:R-:W0:Y:S02]  /*19f0*/  LDC.64 R12, c[0x0][0x380] ;  /* 0x0000e000ff0c7b82 */ /* 0x000e240000000a00 */
[----:B0-----:R-:W-:-:S05]  /*1a00*/  IMAD.WIDE.U32 R12, R0, 0x10, R12 ;  /* 0x00000010000c7825 */ /* 0x001fca00078e000c */
[----:B------:R-:W2:Y:S04]  /*1a10*/  LDG.E.128 R8, desc[UR6][R12.64] ;  /* 0x000000060c087981 */ /* 0x000ea8000c1e1d00 */
[----:B------:R-:W2:Y:S04]  /*1a20*/  LDG.E.128 R16, desc[UR6][R12.64+0x1000] ;  /* 0x001000060c107981 */ /* 0x000ea8000c1e1d00 */
[----:B------:R-:W3:Y:S04]  /*1a30*/  LDG.E.128 R20, desc[UR6][R12.64+0x2000] ;  /* 0x002000060c147981 */ /* 0x000ee8000c1e1d00 */
[----:B------:R-:W4:Y:S01]  /*1a40*/  LDG.E.128 R24, desc[UR6][R12.64+0x3000] ;  /* 0x003000060c187981 */ /* 0x000f22000c1e1d00 */
[----:B------:R-:W-:Y:S01]  /*1a50*/  IADD3 R28, P1, PT, R2, -0x400, RZ ;  /* 0xfffffc00021c7810 */ /* 0x000fe20007f3e0ff */
[----:B------:R-:W-:-:S02]  /*1a60*/  IMAD.MOV.U32 R3, RZ, RZ, 0x400 ;  /* 0x00000400ff037424 */ /* 0x000fc400078e00ff */
[----:B------:R-:W-:Y:S01]  /*1a70*/  IMAD.MOV.U32 R74, RZ, RZ, RZ ;  /* 0x000000ffff4a7224 */ /* 0x000fe200078e00ff */
[----:B------:R-:W-:Y:S02]  /*1a80*/  ISETP.GE.U32.AND P0, PT, R28, 0x400, PT ;  /* 0x000004001c00780c */ /* 0x000fe40003f06070 */
[----:B------:R-:W-:-:S04]  /*1a90*/  IADD3.X R29, PT, PT, R5, -0x1, RZ, P1, !PT ;  /* 0xffffffff051d7810 */ /* 0x000fc80000ffe4ff */
[----:B------:R-:W-:Y:S01]  /*1aa0*/  ISETP.GE.U32.AND.EX P0, PT, R29, RZ, PT, P0 ;  /* 0x000000ff1d00720c */ /* 0x000fe20003f06100 */
[----:B--2---:R-:W-:Y:S02]  /*1ab0*/  DADD R8, R8, R16 ;  /* 0x0000000008087229 */ /* 0x004fe40000000010 */
[----:B------:R-:W-:-:S06]  /*1ac0*/  DADD R10, R10, R18 ;  /* 0x000000000a0a7229 */ /* 0x000fcc0000000012 */
[----:B---3--:R-:W-:Y:S02]  /*1ad0*/  DADD R8, R20, R8 ;  /* 0x0000000014087229 */ /* 0x008fe40000000008 */
[----:B------:R-:W-:-:S06]  /*1ae0*/  DADD R10, R22, R10 ;  /* 0x00000000160a7229 */ /* 0x000fcc000000000a */
[----:B----4-:R-:W-:Y:S02]  /*1af0*/  DADD R70, R24, R8 ;  /* 0x0000000018467229 */ /* 0x010fe40000000008 */
[----:B------:R-:W-:Y:S01]  /*1b00*/  DADD R68, R26, R10 ;  /* 0x000000001a447229 */ /* 0x000fe2000000000a */
[----:B------:R-:W-:Y:S10]  /*1b10*/  @!P0 BRA `(.L_x_500) ;  /* 0x0000000000748947 */ /* 0x000ff40003800000 */
[----:B------:R-:W0:Y:S01]  /*1b20*/  LDC.64 R24, c[0x0][0x390] ;  /* 0x0000e400ff187b82 */ /* 0x000e220000000a00 */
[----:B------:R-:W-:Y:S02]  /*1b30*/  IMAD.MOV.U32 R3, RZ, RZ, 0x400 ;  /* 0x00000400ff037424 */ /* 0x000fe400078e00ff */
[----:B------:R-:W-:-:S07]  /*1b40*/  IMAD.MOV.U32 R74, RZ, RZ, RZ ;  /* 0x000000ffff4a7224 */ /* 0x000fce00078e00ff */
.L_x_502:
[----:B------:R-:W-:-:S04]  /*1b50*/  LEA R14, P0, R3, R12, 0x4 ;  /* 0x0000000c030e7211 */ /* 0x000fc800078020ff */
[----:B------:R-:W-:-:S05]  /*1b60*/  LEA.HI.X R15, R3, R13, R74, 0x4, P0 ;  /* 0x0000000d030f7211 */ /* 0x000fca00000f244a */
[----:B------:R-:W2:Y:S04]  /*1b70*/  LDG.E.128 R16, desc[UR6][R14.64] ;  /* 0x000000060e107981 */ /* 0x000ea8000c1e1d00 */
[----:B------:R-:W3:Y:S04]  /*1b80*/  LDG.E.128 R20, desc[UR6][R14.64+0x1000] ;  /* 0x001000060e147981 */ /* 0x000ee8000c1e1d00 */
[----:B------:R-:W4:Y:S04]  /*1b90*/  LDG.E.128 R4, desc[UR6][R14.64+0x2000] ;  /* 0x002000060e047981 */ /* 0x000f28000c1e1d00 */
[----:B------:R-:W5:Y:S01]  /*1ba0*/  LDG.E.128 R8, desc[UR6][R14.64+0x3000] ;  /* 0x003000060e087981 */ /* 0x000f62000c1e1d00 */
[----:B0-----:R-:W-:Y:S01]  /*1bb0*/  IMAD.MOV.U32 R2, RZ, RZ, R24 ;  /* 0x000000ffff027224 */ /* 0x001fe200078e0018 */
[----:B--2---:R-:W-:-:S02]  /*1bc0*/  DADD R16, R16, R70 ;  /* 0x0000000010107229 */ /* 0x004fc40000000046 */
[----:B------:R-:W-:-:S06]  /*1bd0*/  DADD R18, R18, R68 ;  /* 0x0000000012127229 */ /* 0x000fcc0000000044 */
[----:B---3--:R-:W-:Y:S02]  /*1be0*/  DADD R16, R20, R16 ;  /* 0x0000000014107229 */ /* 0x008fe40000000010 */
[----:B------:R-:W-:-:S06]  /*1bf0*/  DADD R18, R22, R18 ;  /* 0x0000000016127229 */ /* 0x000fcc0000000012 */
[----:B----4-:R-:W-:Y:S01]  /*1c00*/  DADD R16, R4, R16 ;  /* 0x0000000004107229 */ /* 0x010fe20000000010 */
[----:B------:R-:W-:Y:S01]  /*1c10*/  IADD3 R4, P1, PT, -R3, R2, RZ ;  /* 0x0000000203047210 */ /* 0x000fe20007f3e1ff */
[----:B------:R-:W-:Y:S01]  /*1c20*/  IMAD.MOV.U32 R5, RZ, RZ, R25 ;  /* 0x000000ffff057224 */ /* 0x000fe200078e0019 */
[----:B------:R-:W-:Y:S02]  /*1c30*/  DADD R6, R6, R18 ;  /* 0x0000000006067229 */ /* 0x000fe40000000012 */
[----:B------:R-:W-:Y:S01]  /*1c40*/  ISETP.GE.U32.AND P0, PT, R4, 0x400, PT ;  /* 0x000004000400780c */ /* 0x000fe20003f06070 */
[----:B------:R-:W-:Y:S02]  /*1c50*/  IMAD.X R4, R5, 0x1, ~R74, P1 ;  /* 0x0000000105047824 */ /* 0x000fe400008e0e4a */
[----:B-----5:R-:W-:-:S03]  /*1c60*/  DADD R70, R8, R16 ;  /* 0x0000000008467229 */ /* 0x020fc60000000010 */
[----:B------:R-:W-:Y:S01]  /*1c70*/  ISETP.GE.U32.AND.EX P0, PT, R4, RZ, PT, P0 ;  /* 0x000000ff0400720c */ /* 0x000fe20003f06100 */
[----:B------:R-:W-:-:S12]  /*1c80*/  DADD R68, R10, R6 ;  /* 0x000000000a447229 */ /* 0x000fd80000000006 */
[----:B------:R-:W-:Y:S05]  /*1c90*/  @!P0 BRA `(.L_x_501) ;  /* 0x00000008008c8947 */ /* 0x000fea0003800000 */
[----:B------:R-:W-:-:S05]  /*1ca0*/  IADD3 R3, P0, PT, R3, 0x400, RZ ;  /* 0x0000040003037810 */ /* 0x000fca0007f1e0ff */
[----:B------:R-:W-:Y:S01]  /*1cb0*/  IMAD.X R74, RZ, RZ, R74, P0 ;  /* 0x000000ffff4a7224 */ /* 0x000fe200000e064a */
[----:B------:R-:W-:-:S04]  /*1cc0*/  ISETP.GT.U32.AND P0, PT, R3, R28, PT ;  /* 0x0000001c0300720c */ /* 0x000fc80003f04070 */
[----:B------:R-:W-:-:S13]  /*1cd0*/  ISETP.GT.U32.AND.EX P0, PT, R74, R29, PT, P0 ;  /* 0x0000001d4a00720c */ /* 0x000fda0003f04100 */
[----:B------:R-:W-:Y:S05]  /*1ce0*/  @!P0 BRA `(.L_x_502) ;  /* 0xfffffffc00988947 */ /* 0x000fea000383ffff */
.L_x_500:
[----:B------:R-:W-:Y:S01]  /*1cf0*/  IMAD.IADD R7, R2, 0x1, -R3 ;  /* 0x0000000102077824 */ /* 0x000fe200078e0a03 */
[----:B------:R-:W-:Y:S01]  /*1d00*/  ISETP.GE.U32.AND P1, PT, R3, R2, PT ;  /* 0x000000020300720c */ /* 0x000fe20003f26070 */
[----:B------:R-:W-:Y:S03]  /*1d10*/  BSSY.RECONVERGENT B1, `(.L_x_501) ;  /* 0x000009b000017945 */ /* 0x000fe60003800200 */
[----:B------:R-:W-:-:S04]  /*1d20*/  ISETP.GE.AND P0, PT, R0, R7, PT ;  /* 0x000000070000720c */ /* 0x000fc80003f06270 */
[----:B------:R-:W-:-:S13]  /*1d30*/  ISETP.GE.U32.OR.EX P0, PT, R74, R5, P0, P1 ;  /* 0x000000054a00720c */ /* 0x000fda0000706510 */
[----:B------:R-:W-:Y:S05]  /*1d40*/  @P0 BRA `(.L_x_503) ;  /* 0x00000008005c0947 */ /* 0x000fea0003800000 */
[----:B------:R-:W-:Y:S01]  /*1d50*/  LOP3.LUT R4, RZ, R0, RZ, 0x33, !PT ;  /* 0x00000000ff047212 */ /* 0x000fe200078e33ff */
[----:B------:R-:W-:Y:S01]  /*1d60*/  BSSY.RECONVERGENT B2, `(.L_x_504) ;  /* 0x0000048000027945 */ /* 0x000fe20003800200 */
[----:B------:R-:W-:Y:S02]  /*1d70*/  IMAD.MOV.U32 R77, RZ, RZ, R0 ;  /* 0x000000ffff4d7224 */ /* 0x000fe400078e0000 */
[----:B------:R-:W-:-:S04]  /*1d80*/  IADD3 R4, PT, PT, -R3, R2, R4 ;  /* 0x0000000203047210 */ /* 0x000fc80007ffe104 */
[C---:B------:R-:W-:Y:S02]  /*1d90*/  ISETP.GE.U32.AND P1, PT, R4.reuse, 0xf00, PT ;  /* 0x00000f000400780c */ /* 0x040fe40003f26070 */
[----:B------:R-:W-:-:S04]  /*1da0*/  LEA.HI R75, R4, 0x1, RZ, 0x18 ;  /* 0x00000001044b7811 */ /* 0x000fc800078fc0ff */
[----:B------:R-:W-:-:S04]  /*1db0*/  LOP3.LUT R76, R75, 0xf, RZ, 0xc0, !PT ;  /* 0x0000000f4b4c7812 */ /* 0x000fc800078ec0ff */
[----:B------:R-:W-:-:S03]  /*1dc0*/  ISETP.NE.AND P0, PT, R76, RZ, PT ;  /* 0x000000ff4c00720c */ /* 0x000fc60003f05270 */
[----:B------:R-:W-:Y:S10]  /*1dd0*/  @!P1 BRA `(.L_x_505) ;  /* 0x0000000400009947 */ /* 0x000ff40003800000 */
[----:B------:R-:W0:Y:S01]  /*1de0*/  LDCU.64 UR4, c[0x0][0x380] ;  /* 0x00007000ff0477ac */ /* 0x000e220008000a00 */
[----:B------:R-:W-:Y:S01]  /*1df0*/  IADD3 R73, P2, PT, R0, R3, RZ ;  /* 0x0000000300497210 */ /* 0x000fe20007f5e0ff */
[----:B------:R-:W-:Y:S01]  /*1e00*/  IMAD.MOV.U32 R77, RZ, RZ, R0 ;  /* 0x000000ffff4d7224 */ /* 0x000fe200078e0000 */
[----:B------:R-:W-:-:S03]  /*1e10*/  LOP3.LUT R2, R75, 0x1fffff0, RZ, 0xc0, !PT ;  /* 0x01fffff04b027812 */ /* 0x000fc600078ec0ff */
[----:B------:R-:W-:Y:S02]  /*1e20*/  IMAD.X R4, RZ, RZ, R74, P2 ;  /* 0x000000ffff047224 */ /* 0x000fe400010e064a */
[----:B------:R-:W-:Y:S01]  /*1e30*/  IMAD.MOV R2, RZ, RZ, -R2 ;  /* 0x000000ffff027224 */ /* 0x000fe200078e0a02 */
[----:B0-----:R-:W-:-:S04]  /*1e40*/  LEA R72, P1, R73, UR4, 0x4 ;  /* 0x0000000449487c11 */ /* 0x001fc8000f8220ff */
[----:B------:R-:W-:Y:S02]  /*1e50*/  IADD3 R72, P2, PT, R72, 0x8000, RZ ;  /* 0x0000800048487810 */ /* 0x000fe40007f5e0ff */
[----:B------:R-:W-:-:S05]  /*1e60*/  LEA.HI.X R73, R73, UR5, R4, 0x4, P1 ;  /* 0x0000000549497c11 */ /* 0x000fca00088f2404 */
[----:B------:R-:W-:-:S07]  /*1e70*/  IMAD.X R73, RZ, RZ, R73, P2 ;  /* 0x000000ffff497224 */ /* 0x000fce00010e0649 */
.L_x_506:
[----:B------:R-:W2:Y:S04]  /*1e80*/  LDG.E.128 R4, desc[UR6][R72.64+-0x8000] ;  /* 0xff80000648047981 */ /* 0x000ea8000c1e1d00 */
[----:B------:R-:W3:Y:S04]  /*1e90*/  LDG.E.128 R8, desc[UR6][R72.64+-0x7000] ;  /* 0xff90000648087981 */ /* 0x000ee8000c1e1d00 */
[----:B------:R-:W4:Y:S04]  /*1ea0*/  LDG.E.128 R12, desc[UR6][R72.64+-0x6000] ;  /* 0xffa00006480c7981 */ /* 0x000f28000c1e1d00 */
[----:B------:R-:W5:Y:S04]  /*1eb0*/  LDG.E.128 R16, desc[UR6][R72.64+-0x5000] ;  /* 0xffb0000648107981 */ /* 0x000f68000c1e1d00 */
        /* <DEDUP_REMOVED lines=11> */
[----:B------:R0:W5:Y:S01]  /*1f70*/  LDG.E.128 R64, desc[UR6][R72.64+0x7000] ;  /* 0x0070000648407981 */ /* 0x000162000c1e1d00 */
[----:B------:R-:W-:-:S02]  /*1f80*/  VIADD R2, R2, 0x10 ;  /* 0x0000001002027836 */ /* 0x000fc40000000000 */
        /* <DEDUP_REMOVED lines=37> */
.L_x_505:
[----:B------:R-:W-:Y:S05]  /*21e0*/  BSYNC.RECONVERGENT B2 ;  /* 0x0000000000027941 */ /* 0x000fea0003800200 */
.L_x_504:
[----:B------:R-:W-:Y:S05]  /*21f0*/  @!P0 BRA `(.L_x_503) ;  /* 0x0000000400308947 */ /* 0x000fea0003800000 */
[----:B------:R-:W-:Y:S01]  /*2200*/  ISETP.GE.U32.AND P1, PT, R76, 0x8, PT ;  /* 0x000000084c00780c */ /* 0x000fe20003f26070 */
[----:B------:R-:W-:Y:S01]  /*2210*/  BSSY.RECONVERGENT B2, `(.L_x_507) ;  /* 0x0000022000027945 */ /* 0x000fe20003800200 */
[----:B------:R-:W-:-:S04]  /*2220*/  LOP3.LUT R34, R75, 0x7, RZ, 0xc0, !PT ;  /* 0x000000074b227812 */ /* 0x000fc800078ec0ff */
[----:B------:R-:W-:-:S07]  /*2230*/  ISETP.NE.AND P0, PT, R34, RZ, PT ;  /* 0x000000ff2200720c */ /* 0x000fce0003f05270 */
[----:B------:R-:W-:Y:S06]  /*2240*/  @!P1 BRA `(.L_x_508) ;  /* 0x0000000000789947 */ /* 0x000fec0003800000 */
[----:B------:R-:W0:Y:S01]  /*2250*/  LDCU.64 UR4, c[0x0][0x380] ;  /* 0x00007000ff0477ac */ /* 0x000e220008000a00 */
[----:B------:R-:W-:-:S05]  /*2260*/  IADD3 R2, P1, PT, R77, R3, RZ ;  /* 0x000000034d027210 */ /* 0x000fca0007f3e0ff */
[----:B------:R-:W-:Y:S01]  /*2270*/  IMAD.X R5, RZ, RZ, R74, P1 ;  /* 0x000000ffff057224 */ /* 0x000fe200008e064a */
[----:B0-----:R-:W-:-:S04]  /*2280*/  LEA R32, P1, R2, UR4, 0x4 ;  /* 0x0000000402207c11 */ /* 0x001fc8000f8220ff */
[----:B------:R-:W-:-:S05]  /*2290*/  LEA.HI.X R33, R2, UR5, R5, 0x4, P1 ;  /* 0x0000000502217c11 */ /* 0x000fca00088f2405 */
[----:B------:R-:W2:Y:S04]  /*22a0*/  LDG.E.128 R36, desc[UR6][R32.64] ;  /* 0x0000000620247981 */ /* 0x000ea8000c1e1d00 */
[----:B------:R-:W3:Y:S04]  /*22b0*/  LDG.E.128 R24, desc[UR6][R32.64+0x1000] ;  /* 0x0010000620187981 */ /* 0x000ee8000c1e1d00 */
[----:B------:R-:W4:Y:S04]  /*22c0*/  LDG.E.128 R20, desc[UR6][R32.64+0x2000] ;  /* 0x0020000620147981 */ /* 0x000f28000c1e1d00 */
[----:B------:R-:W5:Y:S04]  /*22d0*/  LDG.E.128 R16, desc[UR6][R32.64+0x3000] ;  /* 0x0030000620107981 */ /* 0x000f68000c1e1d00 */
[----:B------:R-:W5:Y:S04]  /*22e0*/  LDG.E.128 R12, desc[UR6][R32.64+0x4000] ;  /* 0x00400006200c7981 */ /* 0x000f68000c1e1d00 */
[----:B------:R-:W5:Y:S04]  /*22f0*/  LDG.E.128 R8, desc[UR6][R32.64+0x5000] ;  /* 0x0050000620087981 */ /* 0x000f68000c1e1d00 */
[----:B------:R-:W5:Y:S04]  /*2300*/  LDG.E.128 R4, desc[UR6][R32.64+0x6000] ;  /* 0x0060000620047981 */ /* 0x000f68000c1e1d00 */
        /* <DEDUP_REMOVED lines=18> */
.L_x_508:
[----:B------:R-:W-:Y:S05]  /*2430*/  BSYNC.RECONVERGENT B2 ;  /* 0x0000000000027941 */ /* 0x000fea0003800200 */
.L_x_507:
        /* <DEDUP_REMOVED lines=24> */
.L_x_510:
[----:B------:R-:W-:Y:S05]  /*25c0*/  BSYNC.RECONVERGENT B2 ;  /* 0x0000000000027941 */ /* 0x000fea0003800200 */
.L_x_509:
[----:B------:R-:W-:Y:S05]  /*25d0*/  @!P0 BRA `(.L_x_503) ;  /* 0x0000000000388947 */ /* 0x000fea0003800000 */
[----:B------:R-:W0:Y:S01]  /*25e0*/  LDCU.64 UR4, c[0x0][0x380] ;  /* 0x00007000ff0477ac */ /* 0x000e220008000a00 */
[----:B------:R-:W-:Y:S01]  /*25f0*/  IADD3 R3, P0, PT, R77, R3, RZ ;  /* 0x000000034d037210 */ /* 0x000fe20007f1e0ff */
[----:B------:R-:W-:-:S04]  /*2600*/  IMAD.MOV R8, RZ, RZ, -R75 ;  /* 0x000000ffff087224 */ /* 0x000fc800078e0a4b */
[----:B------:R-:W-:Y:S01]  /*2610*/  IMAD.X R74, RZ, RZ, R74, P0 ;  /* 0x000000ffff4a7224 */ /* 0x000fe200000e064a */
[----:B0-----:R-:W-:-:S04]  /*2620*/  LEA R2, P1, R3, UR4, 0x4 ;  /* 0x0000000403027c11 */ /* 0x001fc8000f8220ff */
[----:B------:R-:W-:-:S09]  /*2630*/  LEA.HI.X R3, R3, UR5, R74, 0x4, P1 ;  /* 0x0000000503037c11 */ /* 0x000fd200088f244a */
.L_x_511:
[----:B------:R0:W2:Y:S01]  /*2640*/  LDG.E.128 R4, desc[UR6][R2.64] ;  /* 0x0000000602047981 */ /* 0x0000a2000c1e1d00 */
[----:B------:R-:W-:-:S05]  /*2650*/  VIADD R8, R8, 0x1 ;  /* 0x0000000108087836 */ /* 0x000fca0000000000 */
[----:B------:R-:W-:Y:S02]  /*2660*/  ISETP.NE.AND P0, PT, R8, RZ, PT ;  /* 0x000000ff0800720c */ /* 0x000fe40003f05270 */
[----:B0-----:R-:W-:-:S05]  /*2670*/  IADD3 R2, P1, PT, R2, 0x1000, RZ ;  /* 0x0000100002027810 */ /* 0x001fca0007f3e0ff */
[----:B------:R-:W-:Y:S01]  /*2680*/  IMAD.X R3, RZ, RZ, R3, P1 ;  /* 0x000000ffff037224 */ /* 0x000fe200008e0603 */
[----:B--2---:R-:W-:Y:S02]  /*2690*/  DADD R70, R4, R70 ;  /* 0x0000000004467229 */ /* 0x004fe40000000046 */
[----:B------:R-:W-:-:S03]  /*26a0*/  DADD R68, R6, R68 ;  /* 0x0000000006447229 */ /* 0x000fc60000000044 */
[----:B------:R-:W-:Y:S08]  /*26b0*/  @P0 BRA `(.L_x_511) ;  /* 0xfffffffc00e00947 */ /* 0x000ff0000383ffff */
.L_x_503:
[----:B------:R-:W-:Y:S05]  /*26c0*/  BSYNC.RECONVERGENT B1 ;  /* 0x0000000000017941 */ /* 0x000fea0003800200 */
.L_x_501:
        /* <DEDUP_REMOVED lines=50> */
[----:B--2---:R-:W-:Y:S01]  /*29f0*/  @!P1 LEA R15, R15, R6, 0x18 ;  /* 0x000000060f0f9211 */ /* 0x004fe200078ec0ff */
[----:B------:R-:W-:Y:S01]  /*2a00*/  SHFL.DOWN PT, R4, R12, 0x10, 0x1f ;  /* 0x0a001f000c047f89 */ /* 0x000fe200000e0000 */
[----:B------:R-:W-:Y:S02]  /*2a10*/  @!P1 SHF.R.U32.HI R6, RZ, 0x1, R0 ;  /* 0x00000001ff069819 */ /* 0x000fe40000011600 */
[----:B------:R-:W-:Y:S01]  /*2a20*/  ISETP.GT.AND P0, PT, R14, 0xf, PT ;  /* 0x0000000f0e00780c */ /* 0x000fe20003f04270 */
[----:B------:R-:W1:Y:S01]  /*2a30*/  SHFL.DOWN PT, R5, R13, 0x10, 0x1f ;  /* 0x0a001f000d057f89 */ /* 0x000e6200000e0000 */
[----:B------:R-:W-:-:S05]  /*2a40*/  @!P1 LOP3.LUT R6, R6, 0x1f0, RZ, 0xc0, !PT ;  /* 0x000001f006069812 */ /* 0x000fca00078ec0ff */
        /* <DEDUP_REMOVED lines=14> */
[----:B--2---:R-:W0:Y:S04]  /*2b30*/  LDS.128 R12, [UR4+0x20] ;  /* 0x00002004ff0c7984 */ /* 0x004e280008000c00 */
        /* <DEDUP_REMOVED lines=20> */
.L_x_499:
[----:B------:R-:W-:Y:S05]  /*2c80*/  BSYNC.RECONVERGENT B0 ;  /* 0x0000000000007941 */ /* 0x000fea0003800200 */
.L_x_484:
[----:B------:R-:W-:Y:S05]  /*2c90*/  @P1 EXIT ;  /* 0x000000000000194d */ /* 0x000fea0003800000 */
[----:B------:R-:W0:Y:S01]  /*2ca0*/  LDCU.128 UR8, c[0x0][0x3a0] ;  /* 0x00007400ff0877ac */ /* 0x000e220008000c00 */
[----:B------:R-:W3:Y:S01]  /*2cb0*/  LDC.64 R2, c[0x0][0x388] ;  /* 0x0000e200ff027b82 */ /* 0x000ee20000000a00 */
[----:B0-----:R-:W-:Y:S02]  /*2cc0*/  DADD R8, R8, UR8 ;  /* 0x0000000808087e29 */ /* 0x001fe40008000000 */
[----:B------:R-:W-:-:S07]  /*2cd0*/  DADD R10, R10, UR10 ;  /* 0x0000000a0a0a7e29 */ /* 0x000fce0008000000 */
[----:B---3--:R-:W-:Y:S01]  /*2ce0*/  STG.E.128 desc[UR6][R2.64], R8 ;  /* 0x0000000802007986 */ /* 0x008fe2000c101d06 */
[----:B------:R-:W-:Y:S05]  /*2cf0*/  EXIT ;  /* 0x000000000000794d */ /* 0x000fea0003800000 */
.L_x_512:
        /* <DEDUP_REMOVED lines=16> */
.L_x_624:


//--------------------- .text._ZN3cub18CUB_300001_SM_10006detail6reduce28DeviceReduceSingleTileKernelINS2_10policy_hubIN6thrust24THRUST_300001_SM_1000_NS7complexIdEEjN4cuda3std3__44plusIS8_EEE10Policy1000EPS8_SG_iSD_S8_S8_NSB_10__identityEEEvT0_T1_T2_T3_T4_T6_ --------------------------
	.section	.text._ZN3cub18CUB_300001_SM_10006detail6reduce28DeviceReduceSingleTileKernelINS2_10policy_hubIN6thrust24THRUST_300001_SM_1000_NS7complexIdEEjN4cuda3std3__44plusIS8_EEE10Policy1000EPS8_SG_iSD_S8_S8_NSB_10__identityEEEvT0_T1_T2_T3_T4_T6_,"ax",@progbits
	.align	128
        .global         _ZN3cub18CUB_300001_SM_10006detail6reduce28DeviceReduceSingleTileKernelINS2_10policy_hubIN6thrust24THRUST_300001_SM_1000_NS7complexIdEEjN4cuda3std3__44plusIS8_EEE10Policy1000EPS8_SG_iSD_S8_S8_NSB_10__identityEEEvT0_T1_T2_T3_T4_T6_
        .type           _ZN3cub18CUB_300001_SM_10006detail6reduce28DeviceReduceSingleTileKernelINS2_10policy_hubIN6thrust24THRUST_300001_SM_1000_NS7complexIdEEjN4cuda3std3__44plusIS8_EEE10Policy1000EPS8_SG_iSD_S8_S8_NSB_10__identityEEEvT0_T1_T2_T3_T4_T6_,@function
        .size           _ZN3cub18CUB_300001_SM_10006detail6reduce28DeviceReduceSingleTileKernelINS2_10policy_hubIN6thrust24THRUST_300001_SM_1000_NS7complexIdEEjN4cuda3std3__44plusIS8_EEE10Policy1000EPS8_SG_iSD_S8_S8_NSB_10__identityEEEvT0_T1_T2_T3_T4_T6_,(.L_x_625 - _ZN3cub18CUB_300001_SM_10006detail6reduce28DeviceReduceSingleTileKernelINS2_10policy_hubIN6thrust24THRUST_300001_SM_1000_NS7complexIdEEjN4cuda3std3__44plusIS8_EEE10Policy1000EPS8_SG_iSD_S8_S8_NSB_10__identityEEEvT0_T1_T2_T3_T4_T6_)
        .other          _ZN3cub18CUB_300001_SM_10006detail6reduce28DeviceReduceSingleTileKernelINS2_10policy_hubIN6thrust24THRUST_300001_SM_1000_NS7complexIdEEjN4cuda3std3__44plusIS8_EEE10Policy1000EPS8_SG_iSD_S8_S8_NSB_10__identityEEEvT0_T1_T2_T3_T4_T6_,@"STO_CUDA_ENTRY STV_DEFAULT"
_ZN3cub18CUB_300001_SM_10006detail6reduce28DeviceReduceSingleTileKernelINS2_10policy_hubIN6thrust24THRUST_300001_SM_1000_NS7complexIdEEjN4cuda3std3__44plusIS8_EEE10Policy1000EPS8_SG_iSD_S8_S8_NSB_10__identityEEEvT0_T1_T2_T3_T4_T6_:
.text._ZN3cub18CUB_300001_SM_10006detail6reduce28DeviceReduceSingleTileKernelINS2_10policy_hubIN6thrust24THRUST_300001_SM_1000_NS7complexIdEEjN4cuda3std3__44plusIS8_EEE10Policy1000EPS8_SG_iSD_S8_S8_NSB_10__identityEEEvT0_T1_T2_T3_T4_T6_:
        /* <DEDUP_REMOVED lines=14> */
.L_x_513:
        /* <DEDUP_REMOVED lines=14> */
.L_x_517:
[----:B------:R-:W-:Y:S05]  /*01c0*/  BSYNC.RECONVERGENT B1 ;  /* 0x0000000000017941 */ /* 0x000fea0003800200 */
.L_x_516:
        /* <DEDUP_REMOVED lines=17> */
.L_x_522:
        /* <DEDUP_REMOVED lines=11> */
.L_x_521:
[----:B------:R-:W-:Y:S05]  /*0390*/  BSYNC.RECONVERGENT B2 ;  /* 0x0000000000027941 */ /* 0x000fea0003800200 */
.L_x_520:
        /* <DEDUP_REMOVED lines=8> */
.L_x_525:
        /* <DEDUP_REMOVED lines=59> */
.L_x_524:
[----:B------:R-:W-:Y:S05]  /*07d0*/  BSYNC.RECONVERGENT B2 ;  /* 0x0000000000027941 */ /* 0x000fea0003800200 */
.L_x_523:
        /* <DEDUP_REMOVED lines=34> */
.L_x_527:
[----:B------:R-:W-:Y:S05]  /*0a00*/  BSYNC.RECONVERGENT B2 ;  /* 0x0000000000027941 */ /* 0x000fea0003800200 */
.L_x_526:
        /* <DEDUP_REMOVED lines=16> */
.L_x_519:
[----:B------:R-:W-:Y:S05]  /*0b10*/  BSYNC.RECONVERGENT B1 ;  /* 0x0000000000017941 */ /* 0x000fea0003800200 */
.L_x_518:
        /* <DEDUP_REMOVED lines=94> */
.L_x_528:
        /* <DEDUP_REMOVED lines=137> */
.L_x_515:
        /* <DEDUP_REMOVED lines=19> */
.L_x_532:
        /* <DEDUP_REMOVED lines=20> */
.L_x_530:
        /* <DEDUP_REMOVED lines=20> */
.L_x_536:
        /* <DEDUP_REMOVED lines=9> */
.L_x_535:
[----:B------:R-:W-:Y:S05]  /*1dd0*/  BSYNC.RECONVERGENT B2 ;  /* 0x0000000000027941 */ /* 0x000fea0003800200 */
.L_x_534:
        /* <DEDUP_REMOVED lines=16> */
.L_x_539:
        /* <DEDUP_REMOVED lines=62> */
.L_x_538:
[----:B------:R-:W-:Y:S05]  /*22c0*/  BSYNC.RECONVERGENT B2 ;  /* 0x0000000000027941 */ /* 0x000fea0003800200 */
.L_x_537:
        /* <DEDUP_REMOVED lines=37> */
.L_x_541:
[----:B------:R-:W-:Y:S05]  /*2520*/  BSYNC.RECONVERGENT B2 ;  /* 0x0000000000027941 */ /* 0x000fea0003800200 */
.L_x_540:
        /* <DEDUP_REMOVED lines=16> */
.L_x_533:
[----:B------:R-:W-:Y:S05]  /*2630*/  BSYNC.RECONVERGENT B1 ;  /* 0x0000000000017941 */ /* 0x000fea0003800200 */
.L_x_531:
        /* <DEDUP_REMOVED lines=95> */
.L_x_529:
[----:B------:R-:W-:Y:S05]  /*2c30*/  BSYNC.RECONVERGENT B0 ;  /* 0x0000000000007941 */ /* 0x000fea0003800200 */
.L_x_514:
[----:B------:R-:W-:Y:S05]  /*2c40*/  @P0 EXIT ;  /* 0x000000000000094d */ /* 0x000fea0003800000 */
[----:B------:R-:W0:Y:S01]  /*2c50*/  LDCU.128 UR8, c[0x0][0x3a0] ;  /* 0x00007400ff0877ac */ /* 0x000e220008000c00 */
[----:B------:R-:W1:Y:S01]  /*2c60*/  LDC.64 R2, c[0x0][0x388] ;  /* 0x0000e200ff027b82 */ /* 0x000e620000000a00 */
[----:B0-----:R-:W-:Y:S02]  /*2c70*/  DADD R8, R8, UR8 ;  /* 0x0000000808087e29 */ /* 0x001fe40008000000 */
[----:B------:R-:W-:-:S07]  /*2c80*/  DADD R10, R10, UR10 ;  /* 0x0000000a0a0a7e29 */ /* 0x000fce0008000000 */
[----:B-1----:R-:W-:Y:S01]  /*2c90*/  STG.E.128 desc[UR6][R2.64], R8 ;  /* 0x0000000802007986 */ /* 0x002fe2000c101d06 */
[----:B------:R-:W-:Y:S05]  /*2ca0*/  EXIT ;  /* 0x000000000000794d */ /* 0x000fea0003800000 */
.L_x_542:
        /* <DEDUP_REMOVED lines=13> */
.L_x_625:


//--------------------- .text._ZN3cub18CUB_300001_SM_10006detail6reduce18DeviceReduceKernelINS2_10policy_hubIN6thrust24THRUST_300001_SM_1000_NS7complexIdEEjN4cuda3std3__44plusIS8_EEE10Policy1000ENS6_6detail15normal_iteratorINS6_10device_ptrIS8_EEEEjSD_S8_NSB_10__identityEEEvT0_PT3_T1_NS0_13GridEvenShareISP_EET2_T4_ --------------------------
	.section	.text._ZN3cub18CUB_300001_SM_10006detail6reduce18DeviceReduceKernelINS2_10policy_hubIN6thrust24THRUST_300001_SM_1000_NS7complexIdEEjN4cuda3std3__44plusIS8_EEE10Policy1000ENS6_6detail15normal_iteratorINS6_10device_ptrIS8_EEEEjSD_S8_NSB_10__identityEEEvT0_PT3_T1_NS0_13GridEvenShareISP_EET2_T4_,"ax",@progbits
	.align	128
        .global         _ZN3cub18CUB_300001_SM_10006detail6reduce18DeviceReduceKernelINS2_10policy_hubIN6thrust24THRUST_300001_SM_1000_NS7complexIdEEjN4cuda3std3__44plusIS8_EEE10Policy1000ENS6_6detail15normal_iteratorINS6_10device_ptrIS8_EEEEjSD_S8_NSB_10__identityEEEvT0_PT3_T1_NS0_13GridEvenShareISP_EET2_T4_
        .type           _ZN3cub18CUB_300001_SM_10006detail6reduce18DeviceReduceKernelINS2_10policy_hubIN6thrust24THRUST_300001_SM_1000_NS7complexIdEEjN4cuda3std3__44plusIS8_EEE10Policy1000ENS6_6detail15normal_iteratorINS6_10device_ptrIS8_EEEEjSD_S8_NSB_10__identityEEEvT0_PT3_T1_NS0_13GridEvenShareISP_EET2_T4_,@function
        .size           _ZN3cub18CUB_300001_SM_10006detail6reduce18DeviceReduceKernelINS2_10policy_hubIN6thrust24THRUST_300001_SM_1000_NS7complexIdEEjN4cuda3std3__44plusIS8_EEE10Policy1000ENS6_6detail15normal_iteratorINS6_10device_ptrIS8_EEEEjSD_S8_NSB_10__identityEEEvT0_PT3_T1_NS0_13GridEvenShareISP_EET2_T4_,(.L_x_626 - _ZN3cub18CUB_300001_SM_10006detail6reduce18DeviceReduceKernelINS2_10policy_hubIN6thrust24THRUST_300001_SM_1000_NS7complexIdEEjN4cuda3std3__44plusIS8_EEE10Policy1000ENS6_6detail15normal_iteratorINS6_10device_ptrIS8_EEEEjSD_S8_NSB_10__identityEEEvT0_PT3_T1_NS0_13GridEvenShareISP_EET2_T4_)
        .other          _ZN3cub18CUB_300001_SM_10006detail6reduce18DeviceReduceKernelINS2_10policy_hubIN6thrust24THRUST_300001_SM_1000_NS7complexIdEEjN4cuda3std3__44plusIS8_EEE10Policy1000ENS6_6detail15normal_iteratorINS6_10device_ptrIS8_EEEEjSD_S8_NSB_10__identityEEEvT0_PT3_T1_NS0_13GridEvenShareISP_EET2_T4_,@"STO_CUDA_ENTRY STV_DEFAULT"
_ZN3cub18CUB_300001_SM_10006detail6reduce18DeviceReduceKernelINS2_10policy_hubIN6thrust24THRUST_300001_SM_1000_NS7complexIdEEjN4cuda3std3__44plusIS8_EEE10Policy1000ENS6_6detail15normal_iteratorINS6_10device_ptrIS8_EEEEjSD_S8_NSB_10__identityEEEvT0_PT3_T1_NS0_13GridEvenShareISP_EET2_T4_:
.text._ZN3cub18CUB_300001_SM_10006detail6reduce18DeviceReduceKernelINS2_10policy_hubIN6thrust24THRUST_300001_SM_1000_NS7complexIdEEjN4cuda3std3__44plusIS8_EEE10Policy1000ENS6_6detail15normal_iteratorINS6_10device_ptrIS8_EEEEjSD_S8_NSB_10__identityEEEvT0_PT3_T1_NS0_13GridEvenShareISP_EET2_T4_:
[----:B------:R-:W-:Y:S01]  /*0000*/  LDC R1, c[0x0][0x37c] ;  /* 0x0000df00ff017b82 */ /* 0x000fe20000000800 */
[----:B------:R-:W0:Y:S07]  /*0010*/  S2R R0, SR_CTAID.X ;  /* 0x0000000000007919 */ /* 0x000e2e0000002500 */
[----:B------:R-:W1:Y:S01]  /*0020*/  LDC.64 R20, c[0x0][0x3a8] ;  /* 0x0000ea00ff147b82 */ /* 0x000e620000000a00 */
[----:B------:R-:W2:Y:S01]  /*0030*/  LDCU.64 UR6, c[0x0][0x358] ;  /* 0x00006b00ff0677ac */ /* 0x000ea20008000a00 */
[----:B------:R-:W-:Y:S01]  /*0040*/  BSSY.RECONVERGENT B0, `(.L_x_543) ;  /* 0x000031f000007945 */ /* 0x000fe20003800200 */
[----:B-1----:R-:W-:-:S02]  /*0050*/  IMAD.SHL.U32 R23, R21, 0x400, RZ ;  /* 0x0000040015177824 */ /* 0x002fc400078e00ff */
[----:B0-----:R-:W-:-:S05]  /*0060*/  IMAD R3, R0, -0x400, R20 ;  /* 0xfffffc0000037824 */ /* 0x001fca00078e0214 */
[----:B------:R-:W-:-:S13]  /*0070*/  ISETP.GT.U32.AND P0, PT, R3, 0x3ff, PT ;  /* 0x000003ff0300780c */ /* 0x000fda0003f04070 */
[----:B--2---:R-:W-:Y:S05]  /*0080*/  @P0 BRA `(.L_x_544) ;  /* 0x0000001800f00947 */ /* 0x004fea0003800000 */
[----:B------:R-:W0:Y:S01]  /*0090*/  S2R R2, SR_TID.X ;  /* 0x0000000000027919 */ /* 0x000e220000002100 */
[----:B------:R-:W-:Y:S01]  /*00a0*/  BSSY.RECONVERGENT B1, `(.L_x_545) ;  /* 0x000000b000017945 */ /* 0x000fe20003800200 */
[----:B------:R-:W-:Y:S02]  /*00b0*/  CS2R R6, SRZ ;  /* 0x0000000000067805 */ /* 0x000fe4000001ff00 */
[----:B------:R-:W-:Y:S02]  /*00c0*/  CS2R R4, SRZ ;  /* 0x0000000000047805 */ /* 0x000fe4000001ff00 */
[----:B0-----:R-:W-:Y:S01]  /*00d0*/  ISETP.GE.U32.AND P0, PT, R2, R3, PT ;  /* 0x000000030200720c */ /* 0x001fe20003f06070 */
[----:B------:R-:W-:-:S12]  /*00e0*/  IMAD.MOV.U32 R26, RZ, RZ, R2 ;  /* 0x000000ffff1a7224 */ /* 0x000fd800078e0002 */
[----:B------:R-:W-:Y:S05]  /*00f0*/  @P0 BRA `(.L_x_546) ;  /* 0x0000000000140947 */ /* 0x000fea0003800000 */
[----:B------:R-:W0:Y:S01]  /*0100*/  LDC.64 R4, c[0x0][0x380] ;  /* 0x0000e000ff047b82 */ /* 0x000e220000000a00 */
[----:B------:R-:W-:-:S04]  /*0110*/  IMAD R7, R0, 0x400, R2 ;  /* 0x0000040000077824 */ /* 0x000fc800078e0202 */
[----:B0-----:R-:W-:-:S06]  /*0120*/  IMAD.WIDE.U32 R4, R7, 0x10, R4 ;  /* 0x0000001007047825 */ /* 0x001fcc00078e0004 */
[----:B------:R-:W5:Y:S01]  /*0130*/  LDG.E.128 R4, desc[UR6][R4.64] ;  /* 0x0000000604047981 */ /* 0x000f62000c1e1d00 */
[----:B------:R-:W-:-:S07]  /*0140*/  VIADD R26, R2, 0x100 ;  /* 0x00000100021a7836 */ /* 0x000fce0000000000 */
.L_x_546:
[----:B------:R-:W-:Y:S05]  /*0150*/  BSYNC.RECONVERGENT B1 ;  /* 0x0000000000017941 */ /* 0x000fea0003800200 */
.L_x_545:
[----:B------:R-:W-:Y:S01]  /*0160*/  ISETP.GE.U32.AND P0, PT, R26, R3, PT ;  /* 0x000000031a00720c */ /* 0x000fe20003f06070 */
[----:B------:R-:W-:-:S12]  /*0170*/  BSSY.RECONVERGENT B1, `(.L_x_547) ;  /* 0x00000c2000017945 */ /* 0x000fd80003800200 */
[----:B------:R-:W-:Y:S05]  /*0180*/  @P0 BRA `(.L_x_548) ;  /* 0x0000000c00000947 */ /* 0x000fea0003800000 */
[----:B------:R-:W-:Y:S01]  /*0190*/  LOP3.LUT R9, RZ, R26, RZ, 0x33, !PT ;  /* 0x0000001aff097212 */ /* 0x000fe200078e33ff */
[----:B------:R-:W-:Y:S04]  /*01a0*/  BSSY.RECONVERGENT B2, `(.L_x_549) ;  /* 0x0000063000027945 */ /* 0x000fe80003800200 */
[----:B------:R-:W-:-:S04]  /*01b0*/  IMAD.IADD R9, R9, 0x1, R20 ;  /* 0x0000000109097824 */ /* 0x000fc800078e0214 */
[----:B------:R-:W-:-:S05]  /*01c0*/  IMAD R9, R0, -0x400, R9 ;  /* 0xfffffc0000097824 */ /* 0x000fca00078e0209 */
[C---:B------:R-:W-:Y:S02]  /*01d0*/  ISETP.GE.U32.AND P0, PT, R9.reuse, 0xf00, PT ;  /* 0x00000f000900780c */ /* 0x040fe40003f06070 */
[----:B------:R-:W-:-:S04]  /*01e0*/  LEA.HI R24, R9, 0x1, RZ, 0x18 ;  /* 0x0000000109187811 */ /* 0x000fc800078fc0ff */
[----:B------:R-:W-:-:S07]  /*01f0*/  LOP3.LUT R25, R24, 0xf, RZ, 0xc0, !PT ;  /* 0x0000000f18197812 */ /* 0x000fce00078ec0ff */
[----:B------:R-:W-:Y:S05]  /*0200*/  @!P0 BRA `(.L_x_550) ;  /* 0x0000000400708947 */ /* 0x000fea0003800000 */
[----:B------:R-:W0:Y:S01]  /*0210*/  LDC.64 R30, c[0x0][0x380] ;  /* 0x0000e000ff1e7b82 */ /* 0x000e220000000a00 */
[----:B------:R-:W-:Y:S01]  /*0220*/  LOP3.LUT R8, R24, 0x1fffff0, RZ, 0xc0, !PT ;  /* 0x01fffff018087812 */ /* 0x000fe200078ec0ff */
[----:B------:R-:W-:Y:S01]  /*0230*/  BSSY.RECONVERGENT B3, `(.L_x_551) ;  /* 0x0000058000037945 */ /* 0x000fe20003800200 */
[----:B------:R-:W-:Y:S01]  /*0240*/  LOP3.LUT R28, R26, 0x800, RZ, 0xfc, !PT ;  /* 0x000008001a1c7812 */ /* 0x000fe200078efcff */
[----:B------:R-:W-:Y:S02]  /*0250*/  IMAD R27, R0, 0x400, R26 ;  /* 0x00000400001b7824 */ /* 0x000fe400078e021a */
[----:B------:R-:W-:-:S07]  /*0260*/  IMAD.MOV R26, RZ, RZ, -R8 ;  /* 0x000000ffff1a7224 */ /* 0x000fce00078e0a08 */
.L_x_552:
[----:B0-----:R-:W-:-:S04]  /*0270*/  IMAD.WIDE.U32 R10, R27, 0x10, R30 ;  /* 0x000000101b0a7825 */ /* 0x001fc800078e001e */
[C---:B------:R-:W-:Y:S02]  /*0280*/  VIADD R13, R27.reuse, 0x100 ;  /* 0x000001001b0d7836 */ /* 0x040fe40000000000 */
[----:B------:R-:W2:Y:S01]  /*0290*/  LDG.E.128 R8, desc[UR6][R10.64] ;  /* 0x000000060a087981 */ /* 0x000ea2000c1e1d00 */
[----:B------:R-:W-:Y:S02]  /*02a0*/  VIADD R17, R27, 0x200 ;  /* 0x000002001b117836 */ /* 0x000fe40000000000 */
[----:B------:R-:W-:-:S04]  /*02b0*/  IMAD.WIDE.U32 R12, R13, 0x10, R30 ;  /* 0x000000100d0c7825 */ /* 0x000fc800078e001e */
[--C-:B------:R-:W-:Y:S02]  /*02c0*/  IMAD.WIDE.U32 R16, R17, 0x10, R30.reuse ;  /* 0x0000001011107825 */ /* 0x100fe400078e001e */
[----:B------:R-:W3:Y:S02]  /*02d0*/  LDG.E.128 R12, desc[UR6][R12.64] ;  /* 0x000000060c0c7981 */ /* 0x000ee4000c1e1d00 */
[----:B------:R-:W-:Y:S02]  /*02e0*/  VIADD R21, R27, 0x300 ;  /* 0x000003001b157836 */ /* 0x000fe40000000000 */
[----:B------:R-:W4:Y:S02]  /*02f0*/  LDG.E.128 R16, desc[UR6][R16.64] ;  /* 0x0000000610107981 */ /* 0x000f24000c1e1d00 */
[----:B------:R-:W-:-:S06]  /*0300*/  IMAD.WIDE.U32 R20, R21, 0x10, R30 ;  /* 0x0000001015147825 */ /* 0x000fcc00078e001e */
[----:B------:R-:W4:Y:S01]  /*0310*/  LDG.E.128 R20, desc[UR6][R20.64] ;  /* 0x0000000614147981 */ /* 0x000f22000c1e1d00 */
[----:B--2--5:R-:W-:Y:S01]  /*0320*/  DADD R8, R8, R4 ;  /* 0x0000000008087229 */ /* 0x024fe20000000004 */
[----:B------:R-:W-:-:S07]  /*0330*/  VIADD R5, R27, 0x400 ;  /* 0x000004001b057836 */ /* 0x000fce0000000000 */
[----:B---3--:R-:W-:Y:S01]  /*0340*/  DADD R8, R8, R12 ;  /* 0x0000000008087229 */ /* 0x008fe2000000000c */
[----:B------:R-:W-:Y:S01]  /*0350*/  IMAD.WIDE.U32 R4, R5, 0x10, R30 ;  /* 0x0000001005047825 */ /* 0x000fe200078e001e */
[----:B------:R-:W-:-:S05]  /*0360*/  DADD R10, R10, R6 ;  /* 0x000000000a0a7229 */ /* 0x000fca0000000006 */
[----:B------:R-:W2:Y:S01]  /*0370*/  LDG.E.128 R4, desc[UR6][R4.64] ;  /* 0x0000000604047981 */ /* 0x000ea2000c1e1d00 */
[----:B----4-:R-:W-:Y:S01]  /*0380*/  DADD R16, R8, R16 ;  /* 0x0000000008107229 */ /* 0x010fe20000000010 */
[----:B------:R-:W-:-:S04]  /*0390*/  VIADD R9, R27, 0x500 ;  /* 0x000005001b097836 */ /* 0x000fc80000000000 */
[----:B------:R-:W-:Y:S01]  /*03a0*/  IMAD.WIDE.U32 R8, R9, 0x10, R30 ;  /* 0x0000001009087825 */ /* 0x000fe200078e001e */
[----:B------:R-:W-:-:S05]  /*03b0*/  DADD R14, R10, R14 ;  /* 0x000000000a0e7229 */ /* 0x000fca000000000e */
[----:B------:R-:W3:Y:S01]  /*03c0*/  LDG.E.128 R8, desc[UR6][R8.64] ;  /* 0x0000000608087981 */ /* 0x000ee2000c1e1d00 */
[----:B------:R-:W-:-:S04]  /*03d0*/  VIADD R13, R27, 0x600 ;  /* 0x000006001b0d7836 */ /* 0x000fc80000000000 */
[----:B------:R-:W-:Y:S01]  /*03e0*/  IMAD.WIDE.U32 R12, R13, 0x10, R30 ;  /* 0x000000100d0c7825 */ /* 0x000fe200078e001e */
[----:B------:R-:W-:-:S05]  /*03f0*/  DADD R18, R14, R18 ;  /* 0x000000000e127229 */ /* 0x000fca0000000012 */
[----:B------:R-:W4:Y:S01]  /*0400*/  LDG.E.128 R12, desc[UR6][R12.64] ;  /* 0x000000060c0c7981 */ /* 0x000f22000c1e1d00 */
[----:B------:R-:W-:Y:S02]  /*0410*/  DADD R20, R16, R20 ;  /* 0x0000000010147229 */ /* 0x000fe40000000014 */
[----:B------:R-:W-:Y:S01]  /*0420*/  DADD R18, R18, R22 ;  /* 0x0000000012127229 */ /* 0x000fe20000000016 */
[----:B------:R-:W-:-:S05]  /*0430*/  VIADD R17, R27, 0x700 ;  /* 0x000007001b117836 */ /* 0x000fca0000000000 */
[----:B--2---:R-:W-:Y:S02]  /*0440*/  DADD R4, R20, R4 ;  /* 0x0000000014047229 */ /* 0x004fe40000000004 */
[----:B------:R-:W-:Y:S01]  /*0450*/  DADD R20, R18, R6 ;  /* 0x0000000012147229 */ /* 0x000fe20000000006 */
[----:B------:R-:W-:-:S04]  /*0460*/  IMAD.WIDE.U32 R6, R17, 0x10, R30 ;  /* 0x0000001011067825 */ /* 0x000fc800078e001e */
[----:B------:R-:W-:Y:S01]  /*0470*/  VIADD R19, R27, 0x800 ;  /* 0x000008001b137836 */ /* 0x000fe20000000000 */
[----:B---3--:R-:W-:Y:S02]  /*0480*/  DADD R16, R4, R8 ;  /* 0x0000000004107229 */ /* 0x008fe40000000008 */
[----:B------:R-:W2:Y:S01]  /*0490*/  LDG.E.128 R4, desc[UR6][R6.64] ;  /* 0x0000000606047981 */ /* 0x000ea2000c1e1d00 */
[----:B------:R-:W-:Y:S01]  /*04a0*/  IMAD.WIDE.U32 R8, R19, 0x10, R30 ;  /* 0x0000001013087825 */ /* 0x000fe200078e001e */
[----:B------:R-:W-:-:S05]  /*04b0*/  DADD R20, R20, R10 ;  /* 0x0000000014147229 */ /* 0x000fca000000000a */
[----:B------:R-:W3:Y:S01]  /*04c0*/  LDG.E.128 R8, desc[UR6][R8.64] ;  /* 0x0000000608087981 */ /* 0x000ee2000c1e1d00 */
[----:B----4-:R-:W-:Y:S01]  /*04d0*/  DADD R12, R16, R12 ;  /* 0x00000000100c7229 */ /* 0x010fe2000000000c */
[----:B------:R-:W-:-:S04]  /*04e0*/  VIADD R17, R27, 0x900 ;  /* 0x000009001b117836 */ /* 0x000fc80000000000 */
[----:B------:R-:W-:-:S06]  /*04f0*/  IMAD.WIDE.U32 R16, R17, 0x10, R30 ;  /* 0x0000001011107825 */ /* 0x000fcc00078e001e */
[----:B------:R-:W4:Y:S01]  /*0500*/  LDG.E.128 R16, desc[UR6][R16.64] ;  /* 0x0000000610107981 */ /* 0x000f22000c1e1d00 */
[----:B------:R-:W-:Y:S02]  /*0510*/  DADD R20, R20, R14 ;  /* 0x0000000014147229 */ /* 0x000fe4000000000e */
[----:B--2---:R-:W-:Y:S01]  /*0520*/  DADD R4, R12, R4 ;  /* 0x000000000c047229 */ /* 0x004fe20000000004 */
[----:B------:R-:W-:-:S05]  /*0530*/  VIADD R13, R27, 0xa00 ;  /* 0x00000a001b0d7836 */ /* 0x000fca0000000000 */
[----:B------:R-:W-:Y:S01]  /*0540*/  DADD R20, R20, R6 ;  /* 0x0000000014147229 */ /* 0x000fe20000000006 */
[----:B------:R-:W-:Y:S01]  /*0550*/  IMAD.WIDE.U32 R6, R13, 0x10, R30 ;  /* 0x000000100d067825 */ /* 0x000fe200078e001e */
[----:B---3--:R-:W-:-:S03]  /*0560*/  DADD R14, R4, R8 ;  /* 0x00000000040e7229 */ /* 0x008fc60000000008 */
[----:B------:R-:W-:Y:S02]  /*0570*/  VIADD R13, R27, 0xb00 ;  /* 0x00000b001b0d7836 */ /* 0x000fe40000000000 */
[----:B------:R-:W2:Y:S02]  /*0580*/  LDG.E.128 R4, desc[UR6][R6.64] ;  /* 0x0000000606047981 */ /* 0x000ea4000c1e1d00 */
[----:B------:R-:W-:Y:S01]  /*0590*/  IMAD.WIDE.U32 R8, R13, 0x10, R30 ;  /* 0x000000100d087825 */ /* 0x000fe200078e001e */
[----:B------:R-:W-:-:S05]  /*05a0*/  DADD R20, R20, R10 ;  /* 0x0000000014147229 */ /* 0x000fca000000000a */
[----:B------:R-:W3:Y:S01]  /*05b0*/  LDG.E.128 R8, desc[UR6][R8.64] ;  /* 0x0000000608087981 */ /* 0x000ee2000c1e1d00 */
[----:B------:R-:W-:-:S04]  /*05c0*/  VIADD R12, R27, 0xc00 ;  /* 0x00000c001b0c7836 */ /* 0x000fc80000000000 */
[----:B------:R-:W-:Y:S01]  /*05d0*/  IMAD.WIDE.U32 R12, R12, 0x10, R30 ;  /* 0x000000100c0c7825 */ /* 0x000fe200078e001e */
[----:B----4-:R-:W-:-:S05]  /*05e0*/  DADD R16, R14, R16 ;  /* 0x000000000e107229 */ /* 0x010fca0000000010 */
[----:B------:R-:W4:Y:S01]  /*05f0*/  LDG.E.128 R12, desc[UR6][R12.64] ;  /* 0x000000060c0c7981 */ /* 0x000f22000c1e1d00 */
[----:B------:R-:W-:Y:S02]  /*0600*/  DADD R20, R20, R18 ;  /* 0x0000000014147229 */ /* 0x000fe40000000012 */
[----:B--2---:R-:W-:Y:S01]  /*0610*/  DADD R18, R16, R4 ;  /* 0x0000000010127229 */ /* 0x004fe20000000004 */
[----:B------:R-:W-:-:S04]  /*0620*/  VIADD R5, R27, 0xd00 ;  /* 0x00000d001b057836 */ /* 0x000fc80000000000 */
[----:B------:R-:W-:Y:S01]  /*0630*/  IMAD.WIDE.U32 R4, R5, 0x10, R30 ;  /* 0x0000001005047825 */ /* 0x000fe200078e001e */
[----:B------:R-:W-:-:S03]  /*0640*/  DADD R20, R20, R6 ;  /* 0x0000000014147229 */ /* 0x000fc60000000006 */
[----:B------:R-:W-:Y:S01]  /*0650*/  VIADD R16, R27, 0xe00 ;  /* 0x00000e001b107836 */ /* 0x000fe20000000000 */
[----:B---3--:R-:W-:Y:S01]  /*0660*/  DADD R18, R18, R8 ;  /* 0x0000000012127229 */ /* 0x008fe20000000008 */
[----:B------:R-:W2:Y:S02]  /*0670*/  LDG.E.128 R4, desc[UR6][R4.64] ;  /* 0x0000000604047981 */ /* 0x000ea4000c1e1d00 */
[----:B------:R-:W-:Y:S01]  /*0680*/  IMAD.WIDE.U32 R8, R16, 0x10, R30 ;  /* 0x0000001010087825 */ /* 0x000fe200078e001e */
[----:B------:R-:W-:-:S03]  /*0690*/  DADD R20, R20, R10 ;  /* 0x0000000014147229 */ /* 0x000fc6000000000a */
[----:B------:R-:W-:Y:S02]  /*06a0*/  VIADD R16, R27, 0xf00 ;  /* 0x00000f001b107836 */ /* 0x000fe40000000000 */
[----:B------:R-:W3:Y:S02]  /*06b0*/  LDG.E.128 R8, desc[UR6][R8.64] ;  /* 0x0000000608087981 */ /* 0x000ee4000c1e1d00 */
[----:B------:R-:W-:Y:S01]  /*06c0*/  IMAD.WIDE.U32 R16, R16, 0x10, R30 ;  /* 0x0000001010107825 */ /* 0x000fe200078e001e */
[----:B----4-:R-:W-:-:S05]  /*06d0*/  DADD R12, R18, R12 ;  /* 0x00000000120c7229 */ /* 0x010fca000000000c */
[----:B------:R-:W4:Y:S01]  /*06e0*/  LDG.E.128 R16, desc[UR6][R16.64] ;  /* 0x0000000610107981 */ /* 0x000f22000c1e1d00 */
[----:B------:R-:W-:Y:S01]  /*06f0*/  DADD R14, R20, R14 ;  /* 0x00000000140e7229 */ /* 0x000fe2000000000e */
[----:B------:R-:W-:-:S05]  /*0700*/  VIADD R26, R26, 0x10 ;  /* 0x000000101a1a7836 */ /* 0x000fca0000000000 */
[----:B------:R-:W-:Y:S01]  /*0710*/  ISETP.NE.AND P0, PT, R26, RZ, PT ;  /* 0x000000ff1a00720c */ /* 0x000fe20003f05270 */
[----:B------:R-:W-:Y:S02]  /*0720*/  VIADD R28, R28, 0x1000 ;  /* 0x000010001c1c7836 */ /* 0x000fe40000000000 */
[----:B------:R-:W-:Y:S01]  /*0730*/  VIADD R27, R27, 0x1000 ;  /* 0x000010001b1b7836 */ /* 0x000fe20000000000 */
[----:B--2---:R-:W-:Y:S02]  /*0740*/  DADD R4, R12, R4 ;  /* 0x000000000c047229 */ /* 0x004fe40000000004 */
[----:B------:R-:W-:-:S06]  /*0750*/  DADD R6, R14, R6 ;  /* 0x000000000e067229 */ /* 0x000fcc0000000006 */
[----:B---3--:R-:W-:Y:S02]  /*0760*/  DADD R4, R4, R8 ;  /* 0x0000000004047229 */ /* 0x008fe40000000008 */
[----:B------:R-:W-:-:S06]  /*0770*/  DADD R6, R6, R10 ;  /* 0x0000000006067229 */ /* 0x000fcc000000000a */
[----:B----4-:R-:W-:Y:S02]  /*0780*/  DADD R4, R4, R16 ;  /* 0x0000000004047229 */ /* 0x010fe40000000010 */
[----:B------:R-:W-:Y:S01]  /*0790*/  DADD R6, R6, R18 ;  /* 0x0000000006067229 */ /* 0x000fe20000000012 */
[----:B------:R-:W-:Y:S10]  /*07a0*/  @P0 BRA `(.L_x_552) ;  /* 0xfffffff800b00947 */ /* 0x000ff4000383ffff */
[----:B------:R-:W-:Y:S05]  /*07b0*/  BSYNC.RECONVERGENT B3 ;  /* 0x0000000000037941 */ /* 0x000fea0003800200 */
.L_x_551:
[----:B------:R-:W-:-:S07]  /*07c0*/  VIADD R26, R28, 0xfffff800 ;  /* 0xfffff8001c1a7836 */ /* 0x000fce0000000000 */
.L_x_550:
[----:B------:R-:W-:Y:S05]  /*07d0*/  BSYNC.RECONVERGENT B2 ;  /* 0x0000000000027941 */ /* 0x000fea0003800200 */
.L_x_549:
[----:B------:R-:W-:-:S13]  /*07e0*/  ISETP.NE.AND P0, PT, R25, RZ, PT ;  /* 0x000000ff1900720c */ /* 0x000fda0003f05270 */
[----:B------:R-:W-:Y:S05]  /*07f0*/  @!P0 BRA `(.L_x_548) ;  /* 0x0000000400648947 */ /* 0x000fea0003800000 */
[----:B------:R-:W-:Y:S01]  /*0800*/  ISETP.GE.U32.AND P0, PT, R25, 0x8, PT ;  /* 0x000000081900780c */ /* 0x000fe20003f06070 */
[----:B------:R-:W-:Y:S01]  /*0810*/  BSSY.RECONVERGENT B2, `(.L_x_553) ;  /* 0x000002e000027945 */ /* 0x000fe20003800200 */
[----:B------:R-:W-:-:S04]  /*0820*/  LOP3.LUT R27, R24, 0x7, RZ, 0xc0, !PT ;  /* 0x00000007181b7812 */ /* 0x000fc800078ec0ff */
[----:B------:R-:W-:-:S07]  /*0830*/  ISETP.NE.AND P1, PT, R27, RZ, PT ;  /* 0x000000ff1b00720c */ /* 0x000fce0003f25270 */
[----:B------:R-:W-:Y:S06]  /*0840*/  @!P0 BRA `(.L_x_554) ;  /* 0x0000000000a88947 */ /* 0x000fec0003800000 */
[----:B------:R-:W0:Y:S01]  /*0850*/  LDC.64 R28, c[0x0][0x380] ;  /* 0x0000e000ff1c7b82 */ /* 0x000e220000000a00 */
[----:B------:R-:W-:-:S04]  /*0860*/  IMAD R25, R0, 0x400, R26 ;  /* 0x0000040000197824 */ /* 0x000fc800078e021a */
[C---:B------:R-:W-:Y:S02]  /*0870*/  VIADD R15, R25.reuse, 0x100 ;  /* 0x00000100190f7836 */ /* 0x040fe40000000000 */
[C---:B------:R-:W-:Y:S02]  /*0880*/  VIADD R17, R25.reuse, 0x200 ;  /* 0x0000020019117836 */ /* 0x040fe40000000000 */
[----:B0-----:R-:W-:-:S05]  /*0890*/  IMAD.WIDE.U32 R30, R25, 0x10, R28 ;  /* 0x00000010191e7825 */ /* 0x001fca00078e001c */
[----:B------:R-:W2:Y:S01]  /*08a0*/  LDG.E.128 R8, desc[UR6][R30.64] ;  /* 0x000000061e087981 */ /* 0x000ea2000c1e1d00 */
        /* <DEDUP_REMOVED lines=8> */
[----:B------:R-:W-:Y:S01]  /*0930*/  VIADD R5, R25, 0x400 ;  /* 0x0000040019057836 */ /* 0x000fe20000000000 */
[----:B------:R-:W-:-:S03]  /*0940*/  DADD R10, R6, R10 ;  /* 0x00000000060a7229 */ /* 0x000fc6000000000a */
[----:B------:R-:W-:-:S03]  /*0950*/  IMAD.WIDE.U32 R4, R5, 0x10, R28 ;  /* 0x0000001005047825 */ /* 0x000fc600078e001c */
[----:B---3--:R-:W-:Y:S01]  /*0960*/  DADD R12, R8, R12 ;  /* 0x00000000080c7229 */ /* 0x008fe2000000000c */
[----:B------:R-:W-:Y:S01]  /*0970*/  VIADD R8, R25, 0x500 ;  /* 0x0000050019087836 */ /* 0x000fe20000000000 */
[----:B------:R-:W-:Y:S01]  /*0980*/  DADD R14, R10, R14 ;  /* 0x000000000a0e7229 */ /* 0x000fe2000000000e */
[----:B------:R-:W2:Y:S02]  /*0990*/  LDG.E.128 R4, desc[UR6][R4.64] ;  /* 0x0000000604047981 */ /* 0x000ea4000c1e1d00 */
[----:B------:R-:W-:-:S03]  /*09a0*/  IMAD.WIDE.U32 R8, R8, 0x10, R28 ;  /* 0x0000001008087825 */ /* 0x000fc600078e001c */
[----:B----4-:R-:W-:Y:S01]  /*09b0*/  DADD R16, R12, R16 ;  /* 0x000000000c107229 */ /* 0x010fe20000000010 */
[C---:B------:R-:W-:Y:S02]  /*09c0*/  VIADD R12, R25.reuse, 0x600 ;  /* 0x00000600190c7836 */ /* 0x040fe40000000000 */
[----:B------:R-:W3:Y:S02]  /*09d0*/  LDG.E.128 R8, desc[UR6][R8.64] ;  /* 0x0000000608087981 */ /* 0x000ee4000c1e1d00 */
[--C-:B------:R-:W-:Y:S01]  /*09e0*/  IMAD.WIDE.U32 R12, R12, 0x10, R28.reuse ;  /* 0x000000100c0c7825 */ /* 0x100fe200078e001c */
[----:B------:R-:W-:Y:S02]  /*09f0*/  DADD R18, R14, R18 ;  /* 0x000000000e127229 */ /* 0x000fe40000000012 */
[----:B------:R-:W-:Y:S01]  /*0a00*/  DADD R20, R16, R20 ;  /* 0x0000000010147229 */ /* 0x000fe20000000014 */
[----:B------:R-:W-:Y:S02]  /*0a10*/  VIADD R17, R25, 0x700 ;  /* 0x0000070019117836 */ /* 0x000fe40000000000 */
[----:B------:R-:W4:Y:S02]  /*0a20*/  LDG.E.128 R12, desc[UR6][R12.64] ;  /* 0x000000060c0c7981 */ /* 0x000f24000c1e1d00 */
[----:B------:R-:W-:Y:S01]  /*0a30*/  IMAD.WIDE.U32 R16, R17, 0x10, R28 ;  /* 0x0000001011107825 */ /* 0x000fe200078e001c */
[----:B------:R-:W-:-:S05]  /*0a40*/  DADD R22, R18, R22 ;  /* 0x0000000012167229 */ /* 0x000fca0000000016 */
[----:B------:R-:W4:Y:S01]  /*0a50*/  LDG.E.128 R16, desc[UR6][R16.64] ;  /* 0x0000000610107981 */ /* 0x000f22000c1e1d00 */
[----:B------:R-:W-:Y:S01]  /*0a60*/  VIADD R26, R26, 0x800 ;  /* 0x000008001a1a7836 */ /* 0x000fe20000000000 */
[----:B--2---:R-:W-:Y:S02]  /*0a70*/  DADD R4, R20, R4 ;  /* 0x0000000014047229 */ /* 0x004fe40000000004 */
[----:B------:R-:W-:-:S06]  /*0a80*/  DADD R6, R22, R6 ;  /* 0x0000000016067229 */ /* 0x000fcc0000000006 */
[----:B---3--:R-:W-:Y:S02]  /*0a90*/  DADD R4, R4, R8 ;  /* 0x0000000004047229 */ /* 0x008fe40000000008 */
[----:B------:R-:W-:-:S06]  /*0aa0*/  DADD R6, R6, R10 ;  /* 0x0000000006067229 */ /* 0x000fcc000000000a */
[----:B----4-:R-:W-:Y:S02]  /*0ab0*/  DADD R4, R4, R12 ;  /* 0x0000000004047229 */ /* 0x010fe4000000000c */
[----:B------:R-:W-:-:S06]  /*0ac0*/  DADD R6, R6, R14 ;  /* 0x0000000006067229 */ /* 0x000fcc000000000e */
[----:B------:R-:W-:Y:S02]  /*0ad0*/  DADD R4, R4, R16 ;  /* 0x0000000004047229 */ /* 0x000fe40000000010 */
[----:B------:R-:W-:-:S11]  /*0ae0*/  DADD R6, R6, R18 ;  /* 0x0000000006067229 */ /* 0x000fd60000000012 */
.L_x_554:
[----:B------:R-:W-:Y:S05]  /*0af0*/  BSYNC.RECONVERGENT B2 ;  /* 0x0000000000027941 */ /* 0x000fea0003800200 */
.L_x_553:
        /* <DEDUP_REMOVED lines=10> */
[----:B0-----:R-:W-:-:S04]  /*0ba0*/  IMAD.WIDE.U32 R10, R19, 0x10, R20 ;  /* 0x00000010130a7825 */ /* 0x001fc800078e0014 */
[--C-:B------:R-:W-:Y:S02]  /*0bb0*/  IMAD.WIDE.U32 R12, R13, 0x10, R20.reuse ;  /* 0x000000100d0c7825 */ /* 0x100fe400078e0014 */
[----:B------:R-:W2:Y:S02]  /*0bc0*/  LDG.E.128 R8, desc[UR6][R10.64] ;  /* 0x000000060a087981 */ /* 0x000ea4000c1e1d00 */
[--C-:B------:R-:W-:Y:S02]  /*0bd0*/  IMAD.WIDE.U32 R16, R17, 0x10, R20.reuse ;  /* 0x0000001011107825 */ /* 0x100fe400078e0014 */
[----:B------:R-:W3:Y:S02]  /*0be0*/  LDG.E.128 R12, desc[UR6][R12.64] ;  /* 0x000000060c0c7981 */ /* 0x000ee4000c1e1d00 */
[----:B------:R-:W-:Y:S02]  /*0bf0*/  VIADD R23, R19, 0x300 ;  /* 0x0000030013177836 */ /* 0x000fe40000000000 */
[----:B------:R-:W4:Y:S02]  /*0c00*/  LDG.E.128 R16, desc[UR6][R16.64] ;  /* 0x0000000610107981 */ /* 0x000f24000c1e1d00 */
[----:B------:R-:W-:-:S06]  /*0c10*/  IMAD.WIDE.U32 R20, R23, 0x10, R20 ;  /* 0x0000001017147825 */ /* 0x000fcc00078e0014 */
[----:B------:R-:W4:Y:S01]  /*0c20*/  LDG.E.128 R20, desc[UR6][R20.64] ;  /* 0x0000000614147981 */ /* 0x000f22000c1e1d00 */
[----:B------:R-:W-:Y:S01]  /*0c30*/  VIADD R26, R26, 0x400 ;  /* 0x000004001a1a7836 */ /* 0x000fe20000000000 */
[----:B--2--5:R-:W-:Y:S02]  /*0c40*/  DADD R8, R4, R8 ;  /* 0x0000000004087229 */ /* 0x024fe40000000008 */
[----:B------:R-:W-:-:S06]  /*0c50*/  DADD R6, R6, R10 ;  /* 0x0000000006067229 */ /* 0x000fcc000000000a */
[----:B---3--:R-:W-:Y:S02]  /*0c60*/  DADD R8, R8, R12 ;  /* 0x0000000008087229 */ /* 0x008fe4000000000c */
[----:B------:R-:W-:-:S06]  /*0c70*/  DADD R6, R6, R14 ;  /* 0x0000000006067229 */ /* 0x000fcc000000000e */
[----:B----4-:R-:W-:Y:S02]  /*0c80*/  DADD R8, R8, R16 ;  /* 0x0000000008087229 */ /* 0x010fe40000000010 */
[----:B------:R-:W-:-:S06]  /*0c90*/  DADD R6, R6, R18 ;  /* 0x0000000006067229 */ /* 0x000fcc0000000012 */
[----:B------:R-:W-:Y:S02]  /*0ca0*/  DADD R4, R8, R20 ;  /* 0x0000000008047229 */ /* 0x000fe40000000014 */
[----:B------:R-:W-:-:S11]  /*0cb0*/  DADD R6, R6, R22 ;  /* 0x0000000006067229 */ /* 0x000fd60000000016 */
.L_x_556:
[----:B------:R-:W-:Y:S05]  /*0cc0*/  BSYNC.RECONVERGENT B2 ;  /* 0x0000000000027941 */ /* 0x000fea0003800200 */
.L_x_555:
[----:B------:R-:W-:Y:S05]  /*0cd0*/  @!P1 BRA `(.L_x_548) ;  /* 0x00000000002c9947 */ /* 0x000fea0003800000 */
[----:B------:R-:W0:Y:S01]  /*0ce0*/  LDC.64 R12, c[0x0][0x380] ;  /* 0x0000e000ff0c7b82 */ /* 0x000e220000000a00 */
[----:B------:R-:W-:Y:S02]  /*0cf0*/  IMAD R15, R0, 0x400, R26 ;  /* 0x00000400000f7824 */ /* 0x000fe400078e021a */
[----:B------:R-:W-:-:S07]  /*0d00*/  IMAD.MOV R24, RZ, RZ, -R24 ;  /* 0x000000ffff187224 */ /* 0x000fce00078e0a18 */
.L_x_557:
[----:B0-----:R-:W-:-:S06]  /*0d10*/  IMAD.WIDE.U32 R8, R15, 0x10, R12 ;  /* 0x000000100f087825 */ /* 0x001fcc00078e000c */
[----:B------:R-:W2:Y:S01]  /*0d20*/  LDG.E.128 R8, desc[UR6][R8.64] ;  /* 0x0000000608087981 */ /* 0x000ea2000c1e1d00 */
[----:B------:R-:W-:Y:S02]  /*0d30*/  VIADD R24, R24, 0x1 ;  /* 0x0000000118187836 */ /* 0x000fe40000000000 */
[----:B------:R-:W-:-:S03]  /*0d40*/  VIADD R15, R15, 0x100 ;  /* 0x000001000f0f7836 */ /* 0x000fc60000000000 */
[----:B------:R-:W-:Y:S01]  /*0d50*/  ISETP.NE.AND P0, PT, R24, RZ, PT ;  /* 0x000000ff1800720c */ /* 0x000fe20003f05270 */
[----:B--2--5:R-:W-:Y:S02]  /*0d60*/  DADD R4, R8, R4 ;  /* 0x0000000008047229 */ /* 0x024fe40000000004 */
[----:B------:R-:W-:-:S10]  /*0d70*/  DADD R6, R10, R6 ;  /* 0x000000000a067229 */ /* 0x000fd40000000006 */
[----:B------:R-:W-:Y:S05]  /*0d80*/  @P0 BRA `(.L_x_557) ;  /* 0xfffffffc00e00947 */ /* 0x000fea000383ffff */
.L_x_548:
[----:B------:R-:W-:Y:S05]  /*0d90*/  BSYNC.RECONVERGENT B1 ;  /* 0x0000000000017941 */ /* 0x000fea0003800200 */
.L_x_547:
[----:B------:R-:W-:-:S13]  /*0da0*/  ISETP.GE.U32.AND P0, PT, R3, 0x100, PT ;  /* 0x000001000300780c */ /* 0x000fda0003f06070 */
        /* <DEDUP_REMOVED lines=54> */
[----:B------:R-:W-:Y:S01]  /*1110*/  ISETP.NE.AND P0, PT, R2, RZ, PT ;  /* 0x000000ff0200720c */ /* 0x000fe20003f05270 */
[----:B------:R-:W1:Y:S01]  /*1120*/  SHFL.DOWN PT, R7, R11, 0x10, 0x1f ;  /* 0x0a001f000b077f89 */ /* 0x000e6200000e0000 */
[----:B------:R-:W-:-:S05]  /*1130*/  @!P1 LOP3.LUT R12, R12, 0x1f0, RZ, 0xc0, !PT ;  /* 0x000001f00c0c9812 */ /* 0x000fca00078ec0ff */
        /* <DEDUP_REMOVED lines=27> */
[----:B------:R-:W-:Y:S02]  /*12f0*/  DADD R14, R10, R14 ;  /* 0x000000000a0e7229 */ /* 0x000fe4000000000e */
[----:B------:R-:W1:Y:S04]  /*1300*/  LDS.128 R8, [UR4+0x80] ;  /* 0x00008004ff087984 */ /* 0x000e680008000c00 */
        /* <DEDUP_REMOVED lines=11> */
.L_x_558:
[----:B------:R-:W-:-:S05]  /*13c0*/  LOP3.LUT R8, R2, 0x3e0, RZ, 0xc0, !PT ;  /* 0x000003e002087812 */ /* 0x000fca00078ec0ff */
[----:B------:R-:W-:Y:S01]  /*13d0*/  VIADD R10, R8, 0x20 ;  /* 0x00000020080a7836 */ /* 0x000fe20000000000 */
[----:B------:R-:W-:-:S04]  /*13e0*/  LOP3.LUT R8, RZ, R8, RZ, 0x33, !PT ;  /* 0x00000008ff087212 */ /* 0x000fc800078e33ff */
[----:B------:R-:W-:Y:S01]  /*13f0*/  ISETP.GT.U32.AND P0, PT, R10, R3, PT ;  /* 0x000000030a00720c */ /* 0x000fe20003f04070 */
[----:B------:R-:W-:-:S05]  /*1400*/  IMAD.IADD R8, R3, 0x1, R8 ;  /* 0x0000000103087824 */ /* 0x000fca00078e0208 */
[----:B------:R-:W-:Y:S02]  /*1410*/  SEL R9, R8, 0x1f, P0 ;  /* 0x0000001f08097807 */ /* 0x000fe40000000000 */
[----:B------:R-:W0:Y:S03]  /*1420*/  S2R R8, SR_LANEID ;  /* 0x0000000000087919 */ /* 0x000e260000000000 */
[----:B-----5:R-:W-:Y:S04]  /*1430*/  SHFL.DOWN PT, R10, R4, 0x1, R9 ;  /* 0x08200000040a7989 */ /* 0x020fe800000e0009 */
[----:B------:R-:W1:Y:S04]  /*1440*/  SHFL.DOWN PT, R11, R5, 0x1, R9 ;  /* 0x08200000050b7989 */ /* 0x000e6800000e0009 */
[----:B------:R-:W-:Y:S04]  /*1450*/  SHFL.DOWN PT, R12, R6, 0x1, R9 ;  /* 0x08200000060c7989 */ /* 0x000fe800000e0009 */
[----:B------:R-:W2:Y:S01]  /*1460*/  SHFL.DOWN PT, R13, R7, 0x1, R9 ;  /* 0x08200000070d7989 */ /* 0x000ea200000e0009 */
[----:B-1----:R-:W-:Y:S01]  /*1470*/  DADD R10, R10, R4 ;  /* 0x000000000a0a7229 */ /* 0x002fe20000000004 */
[----:B0-----:R-:W-:Y:S01]  /*1480*/  ISETP.GE.AND P0, PT, R8, R9, PT ;  /* 0x000000090800720c */ /* 0x001fe20003f06270 */
[----:B--2---:R-:W-:-:S08]  /*1490*/  DADD R12, R12, R6 ;  /* 0x000000000c0c7229 */ /* 0x004fd00000000006 */
        /* <DEDUP_REMOVED lines=24> */
[----:B------:R-:W-:Y:S01]  /*1620*/  FSEL R12, R10, R4, P0 ;  /* 0x000000040a0c7208 */ /* 0x000fe20000000000 */
[----:B------:R-:W-:Y:S01]  /*1630*/  VIADD R10, R8, 0x8 ;  /* 0x00000008080a7836 */ /* 0x000fe20000000000 */
[----:B------:R-:W-:-:S03]  /*1640*/  FSEL R13, R11, R5, P0 ;  /* 0x000000050b0d7208 */ /* 0x000fc60000000000 */
[----:B------:R-:W-:Y:S01]  /*1650*/  SHFL.DOWN PT, R4, R12, 0x8, R9 ;  /* 0x090000000c047989 */ /* 0x000fe200000e0009 */
[----:B------:R-:W-:Y:S02]  /*1660*/  ISETP.GT.AND P1, PT, R10, R9, PT ;  /* 0x000000090a00720c */ /* 0x000fe40003f24270 */
[----:B------:R-:W-:Y:S01]  /*1670*/  FSEL R14, R16, R6, P0 ;  /* 0x00000006100e7208 */ /* 0x000fe20000000000 */
[----:B------:R-:W0:Y:S01]  /*1680*/  SHFL.DOWN PT, R5, R13, 0x8, R9 ;  /* 0x090000000d057989 */ /* 0x000e2200000e0009 */
[----:B------:R-:W-:Y:S02]  /*1690*/  FSEL R15, R17, R7, P0 ;  /* 0x00000007110f7208 */ /* 0x000fe40000000000 */
[C---:B------:R-:W-:Y:S01]  /*16a0*/  ISETP.NE.AND P0, PT, R8.reuse, RZ, PT ;  /* 0x000000ff0800720c */ /* 0x040fe20003f05270 */
[----:B------:R-:W-:Y:S01]  /*16b0*/  SHFL.DOWN PT, R6, R14, 0x8, R9 ;  /* 0x090000000e067989 */ /* 0x000fe200000e0009 */
[----:B------:R-:W-:-:S03]  /*16c0*/  VIADD R8, R8, 0x10 ;  /* 0x0000001008087836 */ /* 0x000fc60000000000 */
[----:B------:R-:W1:Y:S08]  /*16d0*/  SHFL.DOWN PT, R7, R15, 0x8, R9 ;  /* 0x090000000f077989 */ /* 0x000e7000000e0009 */
[----:B------:R-:W2:Y:S01]  /*16e0*/  @!P0 S2R R16, SR_CgaCtaId ;  /* 0x0000000000108919 */ /* 0x000ea20000008800 */
        /* <DEDUP_REMOVED lines=8> */
[----:B------:R-:W-:Y:S01]  /*1770*/  @!P0 MOV R15, 0x400 ;  /* 0x00000400000f8802 */ /* 0x000fe20000000f00 */
[----:B------:R-:W-:Y:S01]  /*1780*/  SHFL.DOWN PT, R10, R6, 0x10, R9 ;  /* 0x0a000000060a7989 */ /* 0x000fe200000e0009 */
[----:B------:R-:W-:Y:S02]  /*1790*/  @!P0 SHF.R.U32.HI R14, RZ, 0x1, R2 ;  /* 0x00000001ff0e8819 */ /* 0x000fe40000011602 */
[----:B--2---:R-:W-:Y:S01]  /*17a0*/  @!P0 LEA R15, R16, R15, 0x18 ;  /* 0x0000000f100f8211 */ /* 0x004fe200078ec0ff */
[----:B------:R-:W1:Y:S01]  /*17b0*/  SHFL.DOWN PT, R11, R7, 0x10, R9 ;  /* 0x0a000000070b7989 */ /* 0x000e6200000e0009 */
[----:B------:R-:W-:Y:S02]  /*17c0*/  @!P0 LOP3.LUT R14, R14, 0x1f0, RZ, 0xc0, !PT ;  /* 0x000001f00e0e8812 */ /* 0x000fe400078ec0ff */
[----:B------:R-:W-:-:S03]  /*17d0*/  ISETP.GT.AND P1, PT, R8, R9, PT ;  /* 0x000000090800720c */ /* 0x000fc60003f24270 */
[----:B------:R-:W-:Y:S01]  /*17e0*/  @!P0 IMAD.IADD R15, R14, 0x1, R15 ;  /* 0x000000010e0f8824 */ /* 0x000fe200078e020f */
[----:B0-----:R-:W-:Y:S02]  /*17f0*/  DADD R12, R12, R4 ;  /* 0x000000000c0c7229 */ /* 0x001fe40000000004 */
[----:B-1----:R-:W-:-:S08]  /*1800*/  DADD R10, R10, R6 ;  /* 0x000000000a0a7229 */ /* 0x002fd00000000006 */
[----:B------:R-:W-:Y:S02]  /*1810*/  FSEL R4, R4, R12, P1 ;  /* 0x0000000c04047208 */ /* 0x000fe40000800000 */
[----:B------:R-:W-:Y:S02]  /*1820*/  FSEL R5, R5, R13, P1 ;  /* 0x0000000d05057208 */ /* 0x000fe40000800000 */
[----:B------:R-:W-:Y:S02]  /*1830*/  FSEL R6, R6, R10, P1 ;  /* 0x0000000a06067208 */ /* 0x000fe40000800000 */
[----:B------:R-:W-:-:S05]  /*1840*/  FSEL R7, R7, R11, P1 ;  /* 0x0000000b07077208 */ /* 0x000fca0000800000 */
[----:B------:R0:W-:Y:S01]  /*1850*/  @!P0 STS.128 [R15+0x10], R4 ;  /* 0x000010040f008388 */ /* 0x0001e20000000c00 */
[----:B------:R-:W-:Y:S01]  /*1860*/  BAR.SYNC.DEFER_BLOCKING 0x0 ;  /* 0x0000000000007b1d */ /* 0x000fe20000010000 */
[----:B------:R-:W-:-:S13]  /*1870*/  ISETP.NE.AND P0, PT, R2, RZ, PT ;  /* 0x000000ff0200720c */ /* 0x000fda0003f05270 */
[----:B------:R-:W-:Y:S05]  /*1880*/  @P0 BRA `(.L_x_559) ;  /* 0x0000001800680947 */ /* 0x000fea0003800000 */
[----:B------:R-:W1:Y:S01]  /*1890*/  S2UR UR5, SR_CgaCtaId ;  /* 0x00000000000579c3 */ /* 0x000e620000008800 */
[----:B------:R-:W-:Y:S01]  /*18a0*/  UMOV UR4, 0x400 ;  /* 0x0000040000047882 */ /* 0x000fe20000000000 */
[----:B------:R-:W-:Y:S01]  /*18b0*/  ISETP.GT.U32.AND P1, PT, R3, 0x20, PT ;  /* 0x000000200300780c */ /* 0x000fe20003f24070 */
[----:B-1----:R-:W-:-:S09]  /*18c0*/  ULEA UR4, UR5, UR4, 0x18 ;  /* 0x0000000405047291 */ /* 0x002fd2000f8ec0ff */
[----:B------:R-:W1:Y:S04]  /*18d0*/  LDS.128 R8, [UR4+0x20] ;  /* 0x00002004ff087984 */ /* 0x000e680008000c00 */
[----:B------:R-:W2:Y:S04]  /*18e0*/  LDS.128 R16, [UR4+0x30] ;  /* 0x00003004ff107984 */ /* 0x000ea80008000c00 */
[----:B0-----:R-:W0:Y:S01]  /*18f0*/  LDS.128 R12, [UR4+0x40] ;  /* 0x00004004ff0c7984 */ /* 0x001e220008000c00 */
[----:B-1----:R-:W-:Y:S02]  /*1900*/  DADD R8, R4, R8 ;  /* 0x0000000004087229 */ /* 0x002fe40000000008 */
[----:B------:R-:W-:-:S08]  /*1910*/  DADD R20, R6, R10 ;  /* 0x0000000006147229 */ /* 0x000fd0000000000a */
[----:B------:R-:W-:Y:S02]  /*1920*/  FSEL R4, R8, R4, P1 ;  /* 0x0000000408047208 */ /* 0x000fe40000800000 */
[----:B------:R-:W-:Y:S02]  /*1930*/  FSEL R5, R9, R5, P1 ;  /* 0x0000000509057208 */ /* 0x000fe40000800000 */
[----:B------:R-:W1:Y:S01]  /*1940*/  LDS.128 R8, [UR4+0x50] ;  /* 0x00005004ff087984 */ /* 0x000e620008000c00 */
[----:B------:R-:W-:Y:S02]  /*1950*/  FSEL R20, R20, R6, P1 ;  /* 0x0000000614147208 */ /* 0x000fe40000800000 */
[----:B------:R-:W-:Y:S01]  /*1960*/  FSEL R21, R21, R7, P1 ;  /* 0x0000000715157208 */ /* 0x000fe20000800000 */
[----:B--2---:R-:W-:Y:S01]  /*1970*/  DADD R16, R16, R4 ;  /* 0x0000000010107229 */ /* 0x004fe20000000004 */
[----:B------:R-:W-:-:S04]  /*1980*/  ISETP.GT.U32.AND P1, PT, R3, 0x40, PT ;  /* 0x000000400300780c */ /* 0x000fc80003f24070 */
[----:B------:R-:W-:-:S05]  /*1990*/  DADD R18, R18, R20 ;  /* 0x0000000012127229 */ /* 0x000fca0000000014 */
[----:B------:R-:W-:Y:S02]  /*19a0*/  FSEL R22, R16, R4, P1 ;  /* 0x0000000410167208 */ /* 0x000fe40000800000 */
[----:B------:R-:W-:Y:S02]  /*19b0*/  FSEL R23, R17, R5, P1 ;  /* 0x0000000511177208 */ /* 0x000fe40000800000 */
[----:B------:R-:W2:Y:S01]  /*19c0*/  LDS.128 R4, [UR4+0x60] ;  /* 0x00006004ff047984 */ /* 0x000ea20008000c00 */
[----:B------:R-:W-:Y:S02]  /*19d0*/  FSEL R16, R18, R20, P1 ;  /* 0x0000001412107208 */ /* 0x000fe40000800000 */
[----:B------:R-:W-:Y:S01]  /*19e0*/  FSEL R17, R19, R21, P1 ;  /* 0x0000001513117208 */ /* 0x000fe20000800000 */
[----:B0-----:R-:W-:Y:S01]  /*19f0*/  DADD R12, R12, R22 ;  /* 0x000000000c0c7229 */ /* 0x001fe20000000016 */
[----:B------:R-:W-:-:S04]  /*1a00*/  ISETP.GT.U32.AND P1, PT, R3, 0x60, PT ;  /* 0x000000600300780c */ /* 0x000fc80003f24070 */
[----:B------:R-:W-:-:S05]  /*1a10*/  DADD R18, R14, R16 ;  /* 0x000000000e127229 */ /* 0x000fca0000000010 */
[----:B------:R-:W-:Y:S02]  /*1a20*/  FSEL R20, R12, R22, P1 ;  /* 0x000000160c147208 */ /* 0x000fe40000800000 */
[----:B------:R-:W-:Y:S02]  /*1a30*/  FSEL R21, R13, R23, P1 ;  /* 0x000000170d157208 */ /* 0x000fe40000800000 */
[----:B------:R-:W0:Y:S01]  /*1a40*/  LDS.128 R12, [UR4+0x70] ;  /* 0x00007004ff0c7984 */ /* 0x000e220008000c00 */
[----:B------:R-:W-:Y:S02]  /*1a50*/  FSEL R16, R18, R16, P1 ;  /* 0x0000001012107208 */ /* 0x000fe40000800000 */
[----:B------:R-:W-:Y:S01]  /*1a60*/  FSEL R17, R19, R17, P1 ;  /* 0x0000001113117208 */ /* 0x000fe20000800000 */
[----:B-1----:R-:W-:Y:S01]  /*1a70*/  DADD R8, R8, R20 ;  /* 0x0000000008087229 */ /* 0x002fe20000000014 */
[----:B------:R-:W-:-:S04]  /*1a80*/  ISETP.GT.U32.AND P1, PT, R3, 0x80, PT ;  /* 0x000000800300780c */ /* 0x000fc80003f24070 */
[----:B------:R-:W-:-:S05]  /*1a90*/  DADD R18, R10, R16 ;  /* 0x000000000a127229 */ /* 0x000fca0000000010 */
        /* <DEDUP_REMOVED lines=9> */
[----:B------:R-:W-:-:S03]  /*1b30*/  FSEL R5, R5, R21, P1 ;  /* 0x0000001505057208 */ /* 0x000fc60000800000 */
[----:B------:R-:W-:Y:S02]  /*1b40*/  FSEL R6, R6, R16, P1 ;  /* 0x0000001006067208 */ /* 0x000fe40000800000 */
[----:B------:R-:W-:Y:S01]  /*1b50*/  FSEL R7, R7, R17, P1 ;  /* 0x0000001107077208 */ /* 0x000fe20000800000 */
[----:B0-----:R-:W-:Y:S01]  /*1b60*/  DADD R12, R12, R4 ;  /* 0x000000000c0c7229 */ /* 0x001fe20000000004 */
[----:B------:R-:W-:-:S04]  /*1b70*/  ISETP.GT.U32.AND P1, PT, R3, 0xc0, PT ;  /* 0x000000c00300780c */ /* 0x000fc80003f24070 */
[----:B------:R-:W-:-:S05]  /*1b80*/  DADD R14, R14, R6 ;  /* 0x000000000e0e7229 */ /* 0x000fca0000000006 */
[----:B------:R-:W-:Y:S02]  /*1b90*/  FSEL R4, R12, R4, P1 ;  /* 0x000000040c047208 */ /* 0x000fe40000800000 */
[----:B------:R-:W-:-:S03]  /*1ba0*/  FSEL R5, R13, R5, P1 ;  /* 0x000000050d057208 */ /* 0x000fc60000800000 */
[----:B------:R-:W-:Y:S02]  /*1bb0*/  FSEL R6, R14, R6, P1 ;  /* 0x000000060e067208 */ /* 0x000fe40000800000 */
[----:B------:R-:W-:Y:S01]  /*1bc0*/  FSEL R7, R15, R7, P1 ;  /* 0x000000070f077208 */ /* 0x000fe20000800000 */
[----:B-1----:R-:W-:Y:S01]  /*1bd0*/  DADD R8, R8, R4 ;  /* 0x0000000008087229 */ /* 0x002fe20000000004 */
[----:B------:R-:W-:-:S04]  /*1be0*/  ISETP.GT.U32.AND P1, PT, R3, 0xe0, PT ;  /* 0x000000e00300780c */ /* 0x000fc80003f24070 */
[----:B------:R-:W-:-:S05]  /*1bf0*/  DADD R10, R10, R6 ;  /* 0x000000000a0a7229 */ /* 0x000fca0000000006 */
[----:B------:R-:W-:Y:S02]  /*1c00*/  FSEL R4, R8, R4, P1 ;  /* 0x0000000408047208 */ /* 0x000fe40000800000 */
[----:B------:R-:W-:-:S03]  /*1c10*/  FSEL R5, R9, R5, P1 ;  /* 0x0000000509057208 */ /* 0x000fc60000800000 */
[----:B------:R-:W-:Y:S02]  /*1c20*/  FSEL R6, R10, R6, P1 ;  /* 0x000000060a067208 */ /* 0x000fe40000800000 */
[----:B------:R-:W-:Y:S01]  /*1c30*/  FSEL R7, R11, R7, P1 ;  /* 0x000000070b077208 */ /* 0x000fe20000800000 */
[----:B------:R-:W-:Y:S06]  /*1c40*/  BRA `(.L_x_559) ;  /* 0x0000001400787947 */ /* 0x000fec0003800000 */
.L_x_544:
[----:B------:R-:W0:Y:S01]  /*1c50*/  S2R R2, SR_TID.X ;  /* 0x0000000000027919 */ /* 0x000e220000002100 */
[----:B------:R-:W1:Y:S02]  /*1c60*/  LDCU.64 UR4, c[0x0][0x380] ;  /* 0x00007000ff0477ac */ /* 0x000e640008000a00 */
[----:B-1----:R-:W-:Y:S01]  /*1c70*/  MOV R24, UR4 ;  /* 0x0000000400187c02 */ /* 0x002fe20008000f00 */
[----:B------:R-:W-:Y:S02]  /*1c80*/  IMAD.U32 R25, RZ, RZ, UR5 ;  /* 0x00000005ff197e24 */ /* 0x000fe4000f8e00ff */
[----:B0-----:R-:W-:-:S04]  /*1c90*/  IMAD R27, R0, 0x400, R2 ;  /* 0x00000400001b7824 */ /* 0x001fc800078e0202 */
[----:B------:R-:W-:-:S05]  /*1ca0*/  IMAD.WIDE.U32 R26, R27, 0x10, R24 ;  /* 0x000000101b1a7825 */ /* 0x000fca00078e0018 */
[----:B------:R-:W2:Y:S04]  /*1cb0*/  LDG.E.128 R4, desc[UR6][R26.64] ;  /* 0x000000061a047981 */ /* 0x000ea8000c1e1d00 */
[----:B------:R-:W2:Y:S04]  /*1cc0*/  LDG.E.128 R8, desc[UR6][R26.64+0x1000] ;  /* 0x001000061a087981 */ /* 0x000ea8000c1e1d00 */
[----:B------:R-:W3:Y:S04]  /*1cd0*/  LDG.E.128 R12, desc[UR6][R26.64+0x2000] ;  /* 0x002000061a0c7981 */ /* 0x000ee8000c1e1d00 */
[----:B------:R-:W4:Y:S01]  /*1ce0*/  LDG.E.128 R16, desc[UR6][R26.64+0x3000] ;  /* 0x003000061a107981 */ /* 0x000f22000c1e1d00 */
[----:B------:R-:W-:Y:S01]  /*1cf0*/  ISETP.GE.U32.AND P0, PT, R3, R23, PT ;  /* 0x000000170300720c */ /* 0x000fe20003f06070 */
[----:B--2---:R-:W-:-:S02]  /*1d00*/  DADD R4, R4, R8 ;  /* 0x0000000004047229 */ /* 0x004fc40000000008 */
[----:B------:R-:W-:-:S06]  /*1d10*/  DADD R6, R6, R10 ;  /* 0x0000000006067229 */ /* 0x000fcc000000000a */
[----:B---3--:R-:W-:Y:S02]  /*1d20*/  DADD R4, R12, R4 ;  /* 0x000000000c047229 */ /* 0x008fe40000000004 */
[----:B------:R-:W-:-:S06]  /*1d30*/  DADD R6, R14, R6 ;  /* 0x000000000e067229 */ /* 0x000fcc0000000006 */
[----:B----4-:R-:W-:Y:S02]  /*1d40*/  DADD R28, R16, R4 ;  /* 0x00000000101c7229 */ /* 0x010fe40000000004 */
[----:B------:R-:W-:Y:S01]  /*1d50*/  DADD R30, R18, R6 ;  /* 0x00000000121e7229 */ /* 0x000fe20000000006 */
[----:B------:R-:W-:Y:S10]  /*1d60*/  @!P0 BRA `(.L_x_560) ;  /* 0x0000000c00b48947 */ /* 0x000ff40003800000 */
[----:B------:R-:W-:Y:S01]  /*1d70*/  IMAD R22, R0, 0x400, R23 ;  /* 0x0000040000167824 */ /* 0x000fe200078e0217 */
[----:B------:R-:W-:Y:S01]  /*1d80*/  LOP3.LUT R3, RZ, R2, RZ, 0x33, !PT ;  /* 0x00000002ff037212 */ /* 0x000fe200078e33ff */
[----:B------:R-:W-:Y:S01]  /*1d90*/  VIADD R17, R20, 0xfffffc00 ;  /* 0xfffffc0014117836 */ /* 0x000fe20000000000 */
[----:B------:R-:W-:Y:S01]  /*1da0*/  UMOV UR4, URZ ;  /* 0x000000ff00047c82 */ /* 0x000fe20008000000 */
[----:B------:R-:W-:Y:S01]  /*1db0*/  IMAD.MOV.U32 R21, RZ, RZ, R22 ;  /* 0x000000ffff157224 */ /* 0x000fe200078e0016 */
[----:B------:R-:W-:Y:S02]  /*1dc0*/  IADD3 R3, PT, PT, -R23, R20, R3 ;  /* 0x0000001417037210 */ /* 0x000fe40007ffe103 */
[C---:B------:R-:W-:Y:S02]  /*1dd0*/  ISETP.GT.U32.AND P0, PT, R22.reuse, R17, PT ;  /* 0x000000111600720c */ /* 0x040fe40003f04070 */
[----:B------:R-:W-:Y:S01]  /*1de0*/  IADD3 R16, PT, PT, R22, 0x800, R2 ;  /* 0x0000080016107810 */ /* 0x000fe20007ffe002 */
[----:B------:R-:W-:-:S10]  /*1df0*/  IMAD R3, R0, -0x400, R3 ;  /* 0xfffffc0000037824 */ /* 0x000fd400078e0203 */
[----:B------:R-:W-:Y:S05]  /*1e00*/  @P0 BRA `(.L_x_561) ;  /* 0x00000000006c0947 */ /* 0x000fea0003800000 */
[----:B------:R-:W0:Y:S08]  /*1e10*/  LDC R18, c[0x0][0x3a8] ;  /* 0x0000ea00ff127b82 */ /* 0x000e300000000800 */
[----:B------:R-:W1:Y:S02]  /*1e20*/  LDC.64 R24, c[0x0][0x380] ;  /* 0x0000e000ff187b82 */ /* 0x000e640000000a00 */
.L_x_562:
[----:B------:R-:W-:-:S04]  /*1e30*/  IMAD.IADD R9, R2, 0x1, R22 ;  /* 0x0000000102097824 */ /* 0x000fc800078e0216 */
[----:B-1----:R-:W-:-:S05]  /*1e40*/  IMAD.WIDE.U32 R8, R9, 0x10, R24 ;  /* 0x0000001009087825 */ /* 0x002fca00078e0018 */
[----:B------:R-:W2:Y:S04]  /*1e50*/  LDG.E.128 R4, desc[UR6][R8.64] ;  /* 0x0000000608047981 */ /* 0x000ea8000c1e1d00 */
[----:B------:R-:W3:Y:S01]  /*1e60*/  LDG.E.128 R12, desc[UR6][R8.64+0x1000] ;  /* 0x00100006080c7981 */ /* 0x000ee2000c1e1d00 */
[----:B--2---:R-:W-:Y:S02]  /*1e70*/  DADD R28, R4, R28 ;  /* 0x00000000041c7229 */ /* 0x004fe4000000001c */
[----:B------:R-:W-:Y:S01]  /*1e80*/  DADD R30, R6, R30 ;  /* 0x00000000061e7229 */ /* 0x000fe2000000001e */
[----:B------:R-:W2:Y:S04]  /*1e90*/  LDG.E.128 R4, desc[UR6][R8.64+0x2000] ;  /* 0x0020000608047981 */ /* 0x000ea8000c1e1d00 */
[----:B------:R-:W4:Y:S01]  /*1ea0*/  LDG.E.128 R8, desc[UR6][R8.64+0x3000] ;  /* 0x0030000608087981 */ /* 0x000f22000c1e1d00 */
[----:B---3--:R-:W-:Y:S01]  /*1eb0*/  DADD R12, R12, R28 ;  /* 0x000000000c0c7229 */ /* 0x008fe2000000001c */
[----:B0-----:R-:W-:Y:S01]  /*1ec0*/  IMAD.MOV.U32 R20, RZ, RZ, R18 ;  /* 0x000000ffff147224 */ /* 0x001fe200078e0012 */
[----:B------:R-:W-:-:S06]  /*1ed0*/  DADD R14, R14, R30 ;  /* 0x000000000e0e7229 */ /* 0x000fcc000000001e */
[----:B--2---:R-:W-:Y:S01]  /*1ee0*/  DADD R4, R4, R12 ;  /* 0x0000000004047229 */ /* 0x004fe2000000000c */
[----:B------:R-:W-:-:S05]  /*1ef0*/  IMAD.IADD R12, R20, 0x1, -R22 ;  /* 0x00000001140c7824 */ /* 0x000fca00078e0a16 */
[----:B------:R-:W-:Y:S01]  /*1f00*/  ISETP.GE.U32.AND P0, PT, R12, R23, PT ;  /* 0x000000170c00720c */ /* 0x000fe20003f06070 */
[----:B------:R-:W-:Y:S02]  /*1f10*/  DADD R6, R6, R14 ;  /* 0x0000000006067229 */ /* 0x000fe4000000000e */
[----:B----4-:R-:W-:-:S06]  /*1f20*/  DADD R28, R8, R4 ;  /* 0x00000000081c7229 */ /* 0x010fcc0000000004 */
[----:B------:R-:W-:-:S04]  /*1f30*/  DADD R30, R10, R6 ;  /* 0x000000000a1e7229 */ /* 0x000fc80000000006 */
[----:B------:R-:W-:Y:S07]  /*1f40*/  @!P0 BRA `(.L_x_560) ;  /* 0x0000000c003c8947 */ /* 0x000fee0003800000 */
[C---:B------:R-:W-:Y:S01]  /*1f50*/  IMAD.IADD R22, R23.reuse, 0x1, R22 ;  /* 0x0000000117167824 */ /* 0x040fe200078e0216 */
[----:B------:R-:W-:Y:S01]  /*1f60*/  UIADD3 UR4, UPT, UPT, UR4, 0x1, URZ ;  /* 0x0000000104047890 */ /* 0x000fe2000fffe0ff */
[----:B------:R-:W-:Y:S02]  /*1f70*/  IMAD.IADD R21, R23, 0x1, R21 ;  /* 0x0000000117157824 */ /* 0x000fe400078e0215 */
[----:B------:R-:W-:Y:S01]  /*1f80*/  IMAD.IADD R3, R3, 0x1, -R23 ;  /* 0x0000000103037824 */ /* 0x000fe200078e0a17 */
[----:B------:R-:W-:Y:S01]  /*1f90*/  ISETP.GT.U32.AND P0, PT, R22, R17, PT ;  /* 0x000000111600720c */ /* 0x000fe20003f04070 */
[----:B------:R-:W-:-:S12]  /*1fa0*/  IMAD.IADD R16, R23, 0x1, R16 ;  /* 0x0000000117107824 */ /* 0x000fd800078e0210 */
[----:B------:R-:W-:Y:S05]  /*1fb0*/  @!P0 BRA `(.L_x_562) ;  /* 0xfffffffc009c8947 */ /* 0x000fea000383ffff */
.L_x_561:
[----:B------:R-:W-:Y:S01]  /*1fc0*/  IMAD.IADD R5, R20, 0x1, -R22 ;  /* 0x0000000114057824 */ /* 0x000fe200078e0a16 */
[----:B------:R-:W-:Y:S04]  /*1fd0*/  BSSY.RECONVERGENT B1, `(.L_x_560) ;  /* 0x00000c6000017945 */ /* 0x000fe80003800200 */
[----:B------:R-:W-:-:S04]  /*1fe0*/  ISETP.GE.AND P0, PT, R2, R5, PT ;  /* 0x000000050200720c */ /* 0x000fc80003f06270 */
[----:B------:R-:W-:-:S13]  /*1ff0*/  ISETP.GE.U32.OR P0, PT, R22, R20, P0 ;  /* 0x000000141600720c */ /* 0x000fda0000706470 */
[----:B------:R-:W-:Y:S05]  /*2000*/  @P0 BRA `(.L_x_563) ;  /* 0x0000000c00080947 */ /* 0x000fea0003800000 */
[----:B------:R-:W0:Y:S01]  /*2010*/  LDC R5, c[0x0][0x3ac] ;  /* 0x0000eb00ff057b82 */ /* 0x000e220000000800 */
[----:B------:R-:W-:Y:S01]  /*2020*/  IMAD R23, R0, 0x400, R23 ;  /* 0x0000040000177824 */ /* 0x000fe200078e0217 */
[----:B------:R-:W-:Y:S01]  /*2030*/  LOP3.LUT R4, RZ, R2, RZ, 0x33, !PT ;  /* 0x00000002ff047212 */ /* 0x000fe200078e33ff */
[----:B------:R-:W-:Y:S03]  /*2040*/  BSSY.RECONVERGENT B2, `(.L_x_564) ;  /* 0x0000064000027945 */ /* 0x000fe60003800200 */
[----:B------:R-:W-:Y:S01]  /*2050*/  IADD3 R23, PT, PT, -R23, R20, R4 ;  /* 0x0000001417177210 */ /* 0x000fe20007ffe104 */
[----:B0-----:R-:W-:-:S04]  /*2060*/  IMAD R4, R5, UR4, RZ ;  /* 0x0000000405047c24 */ /* 0x001fc8000f8e02ff */
[----:B------:R-:W-:Y:S02]  /*2070*/  IMAD R4, R4, -0x400, R23 ;  /* 0xfffffc0004047824 */ /* 0x000fe400078e0217 */
[----:B------:R-:W-:-:S03]  /*2080*/  IMAD.MOV.U32 R23, RZ, RZ, R2 ;  /* 0x000000ffff177224 */ /* 0x000fc600078e0002 */
[C---:B------:R-:W-:Y:S02]  /*2090*/  ISETP.GE.U32.AND P0, PT, R4.reuse, 0xf00, PT ;  /* 0x00000f000400780c */ /* 0x040fe40003f06070 */
[----:B------:R-:W-:-:S04]  /*20a0*/  LEA.HI R20, R4, 0x1, RZ, 0x18 ;  /* 0x0000000104147811 */ /* 0x000fc800078fc0ff */
[----:B------:R-:W-:-:S07]  /*20b0*/  LOP3.LUT R17, R20, 0xf, RZ, 0xc0, !PT ;  /* 0x0000000f14117812 */ /* 0x000fce00078ec0ff */
[----:B------:R-:W-:Y:S05]  /*20c0*/  @!P0 BRA `(.L_x_565) ;  /* 0x00000004006c8947 */ /* 0x000fea0003800000 */
[----:B------:R-:W-:Y:S01]  /*20d0*/  LEA.HI R4, R3, 0x1, RZ, 0x18 ;  /* 0x0000000103047811 */ /* 0x000fe200078fc0ff */
[----:B------:R-:W-:Y:S01]  /*20e0*/  BSSY.RECONVERGENT B3, `(.L_x_566) ;  /* 0x0000058000037945 */ /* 0x000fe20003800200 */
[----:B------:R-:W-:Y:S02]  /*20f0*/  LOP3.LUT R19, R2, 0x800, RZ, 0xfc, !PT ;  /* 0x0000080002137812 */ /* 0x000fe400078efcff */
[----:B------:R-:W-:-:S05]  /*2100*/  LOP3.LUT R4, R4, 0x1fffff0, RZ, 0xc0, !PT ;  /* 0x01fffff004047812 */ /* 0x000fca00078ec0ff */
[----:B------:R-:W-:-:S07]  /*2110*/  IMAD.MOV R18, RZ, RZ, -R4 ;  /* 0x000000ffff127224 */ /* 0x000fce00078e0a04 */
.L_x_567:
[----:B------:R-:W-:-:S04]  /*2120*/  VIADD R7, R16, 0xfffff800 ;  /* 0xfffff80010077836 */ /* 0x000fc80000000000 */
[----:B------:R-:W-:-:S06]  /*2130*/  IMAD.WIDE.U32 R6, R7, 0x10, R24 ;  /* 0x0000001007067825 */ /* 0x000fcc00078e0018 */
[----:B------:R-:W2:Y:S01]  /*2140*/  LDG.E.128 R4, desc[UR6][R6.64] ;  /* 0x0000000606047981 */ /* 0x000ea2000c1e1d00 */
[C---:B------:R-:W-:Y:S02]  /*2150*/  VIADD R9, R16.reuse, 0xfffff900 ;  /* 0xfffff90010097836 */ /* 0x040fe40000000000 */
[----:B------:R-:W-:Y:S02]  /*2160*/  VIADD R13, R16, 0xfffffa00 ;  /* 0xfffffa00100d7836 */ /* 0x000fe40000000000 */
[----:B------:R-:W-:-:S04]  /*2170*/  IMAD.WIDE.U32 R8, R9, 0x10, R24 ;  /* 0x0000001009087825 */ /* 0x000fc800078e0018 */
[----:B------:R-:W-:Y:S02]  /*2180*/  IMAD.WIDE.U32 R12, R13, 0x10, R24 ;  /* 0x000000100d0c7825 */ /* 0x000fe400078e0018 */
[----:B------:R-:W3:Y:S04]  /*2190*/  LDG.E.128 R8, desc[UR6][R8.64] ;  /* 0x0000000608087981 */ /* 0x000ee8000c1e1d00 */
[----:B------:R-:W4:Y:S01]  /*21a0*/  LDG.E.128 R12, desc[UR6][R12.64] ;  /* 0x000000060c0c7981 */ /* 0x000f22000c1e1d00 */
[----:B--2---:R-:W-:Y:S01]  /*21b0*/  DADD R28, R4, R28 ;  /* 0x00000000041c7229 */ /* 0x004fe2000000001c */
[----:B------:R-:W-:Y:S01]  /*21c0*/  VIADD R5, R16, 0xfffffb00 ;  /* 0xfffffb0010057836 */ /* 0x000fe20000000000 */
[----:B------:R-:W-:-:S03]  /*21d0*/  DADD R30, R6, R30 ;  /* 0x00000000061e7229 */ /* 0x000fc6000000001e */
[----:B------:R-:W-:-:S06]  /*21e0*/  IMAD.WIDE.U32 R4, R5, 0x10, R24 ;  /* 0x0000001005047825 */ /* 0x000fcc00078e0018 */
[----:B------:R-:W2:Y:S01]  /*21f0*/  LDG.E.128 R4, desc[UR6][R4.64] ;  /* 0x0000000604047981 */ /* 0x000ea2000c1e1d00 */
[----:B---3--:R-:W-:Y:S01]  /*2200*/  DADD R8, R28, R8 ;  /* 0x000000001c087229 */ /* 0x008fe20000000008 */
[----:B------:R-:W-:Y:S01]  /*2210*/  VIADD R23, R16, 0xfffffc00 ;  /* 0xfffffc0010177836 */ /* 0x000fe20000000000 */
[----:B------:R-:W-:-:S06]  /*2220*/  DADD R10, R30, R10 ;  /* 0x000000001e0a7229 */ /* 0x000fcc000000000a */
[----:B----4-:R-:W-:Y:S01]  /*2230*/  DADD R12, R8, R12 ;  /* 0x00000000080c7229 */ /* 0x010fe2000000000c */
[----:B------:R-:W-:Y:S01]  /*2240*/  IMAD.WIDE.U32 R8, R23, 0x10, R24 ;  /* 0x0000001017087825 */ /* 0x000fe200078e0018 */
[----:B------:R-:W-:-:S03]  /*2250*/  DADD R14, R10, R14 ;  /* 0x000000000a0e7229 */ /* 0x000fc6000000000e */
[----:B------:R-:W-:Y:S02]  /*2260*/  VIADD R23, R16, 0xfffffd00 ;  /* 0xfffffd0010177836 */ /* 0x000fe40000000000 */
[----:B------:R-:W3:Y:S01]  /*2270*/  LDG.E.128 R8, desc[UR6][R8.64] ;  /* 0x0000000608087981 */ /* 0x000ee2000c1e1d00 */
[----:B--2---:R-:W-:Y:S01]  /*2280*/  DADD R26, R12, R4 ;  /* 0x000000000c1a7229 */ /* 0x004fe20000000004 */
[----:B------:R-:W-:Y:S01]  /*2290*/  IMAD.WIDE.U32 R12, R23, 0x10, R24 ;  /* 0x00000010170c7825 */ /* 0x000fe200078e0018 */
[----:B------:R-:W-:-:S03]  /*22a0*/  DADD R28, R14, R6 ;  /* 0x000000000e1c7229 */ /* 0x000fc60000000006 */
[----:B------:R-:W-:Y:S02]  /*22b0*/  VIADD R5, R16, 0xfffffe00 ;  /* 0xfffffe0010057836 */ /* 0x000fe40000000000 */
[----:B------:R-:W2:Y:S02]  /*22c0*/  LDG.E.128 R12, desc[UR6][R12.64] ;  /* 0x000000060c0c7981 */ /* 0x000ea4000c1e1d00 */
[----:B------:R-:W-:-:S06]  /*22d0*/  IMAD.WIDE.U32 R4, R5, 0x10, R24 ;  /* 0x0000001005047825 */ /* 0x000fcc00078e0018 */
[----:B------:R-:W4:Y:S01]  /*22e0*/  LDG.E.128 R4, desc[UR6][R4.64] ;  /* 0x0000000604047981 */ /* 0x000f22000c1e1d00 */
[----:B---3--:R-:W-:Y:S01]  /*22f0*/  DADD R8, R26, R8 ;  /* 0x000000001a087229 */ /* 0x008fe20000000008 */
[----:B------:R-:W-:Y:S01]  /*2300*/  VIADD R23, R16, 0xffffff00 ;  /* 0xffffff0010177836 */ /* 0x000fe20000000000 */
[----:B------:R-:W-:-:S06]  /*2310*/  DADD R10, R28, R10 ;  /* 0x000000001c0a7229 */ /* 0x000fcc000000000a */
[----:B--2---:R-:W-:Y:S01]  /*2320*/  DADD R12, R8, R12 ;  /* 0x00000000080c7229 */ /* 0x004fe2000000000c */
[----:B------:R-:W-:Y:S01]  /*2330*/  IMAD.WIDE.U32 R8, R23, 0x10, R24 ;  /* 0x0000001017087825 */ /* 0x000fe200078e0018 */
[----:B------:R-:W-:-:S05]  /*2340*/  DADD R14, R10, R14 ;  /* 0x000000000a0e7229 */ /* 0x000fca000000000e */
[----:B------:R-:W2:Y:S01]  /*2350*/  LDG.E.128 R8, desc[UR6][R8.64] ;  /* 0x0000000608087981 */ /* 0x000ea2000c1e1d00 */
[----:B----4-:R-:W-:Y:S01]  /*2360*/  DADD R26, R12, R4 ;  /* 0x000000000c1a7229 */ /* 0x010fe20000000004 */
[----:B------:R-:W-:Y:S01]  /*2370*/  IMAD.WIDE.U32 R12, R16, 0x10, R24 ;  /* 0x00000010100c7825 */ /* 0x000fe200078e0018 */
[----:B------:R-:W-:-:S03]  /*2380*/  DADD R28, R14, R6 ;  /* 0x000000000e1c7229 */ /* 0x000fc60000000006 */
[----:B------:R-:W-:Y:S02]  /*2390*/  VIADD R5, R16, 0x100 ;  /* 0x0000010010057836 */ /* 0x000fe40000000000 */
[----:B------:R-:W3:Y:S02]  /*23a0*/  LDG.E.128 R12, desc[UR6][R12.64] ;  /* 0x000000060c0c7981 */ /* 0x000ee4000c1e1d00 */
[----:B------:R-:W-:-:S06]  /*23b0*/  IMAD.WIDE.U32 R4, R5, 0x10, R24 ;  /* 0x0000001005047825 */ /* 0x000fcc00078e0018 */
[----:B------:R-:W4:Y:S01]  /*23c0*/  LDG.E.128 R4, desc[UR6][R4.64] ;  /* 0x0000000604047981 */ /* 0x000f22000c1e1d00 */
[----:B------:R-:W-:Y:S01]  /*23d0*/  VIADD R23, R16, 0x200 ;  /* 0x0000020010177836 */ /* 0x000fe20000000000 */
[----:B--2---:R-:W-:Y:S02]  /*23e0*/  DADD R8, R26, R8 ;  /* 0x000000001a087229 */ /* 0x004fe40000000008 */
[----:B------:R-:W-:-:S06]  /*23f0*/  DADD R10, R28, R10 ;  /* 0x000000001c0a7229 */ /* 0x000fcc000000000a */
[----:B---3--:R-:W-:Y:S01]  /*2400*/  DADD R12, R8, R12 ;  /* 0x00000000080c7229 */ /* 0x008fe2000000000c */
[----:B------:R-:W-:Y:S01]  /*2410*/  IMAD.WIDE.U32 R8, R23, 0x10, R24 ;  /* 0x0000001017087825 */ /* 0x000fe200078e0018 */
[----:B------:R-:W-:-:S03]  /*2420*/  DADD R14, R10, R14 ;  /* 0x000000000a0e7229 */ /* 0x000fc6000000000e */
[----:B------:R-:W-:Y:S02]  /*2430*/  VIADD R23, R16, 0x300 ;  /* 0x0000030010177836 */ /* 0x000fe40000000000 */
        /* <DEDUP_REMOVED lines=14> */
[C---:B------:R-:W-:Y:S02]  /*2520*/  VIADD R23, R16.reuse, 0x600 ;  /* 0x0000060010177836 */ /* 0x040fe40000000000 */
[----:B------:R-:W2:Y:S01]  /*2530*/  LDG.E.128 R8, desc[UR6][R8.64] ;  /* 0x0000000608087981 */ /* 0x000ea2000c1e1d00 */
[----:B----4-:R-:W-:Y:S01]  /*2540*/  DADD R26, R12, R4 ;  /* 0x000000000c1a7229 */ /* 0x010fe20000000004 */
[----:B------:R-:W-:Y:S01]  /*2550*/  IMAD.WIDE.U32 R4, R23, 0x10, R24 ;  /* 0x0000001017047825 */ /* 0x000fe200078e0018 */
[----:B------:R-:W-:Y:S01]  /*2560*/  IADD3 R13, PT, PT, R16, 0x700, RZ ;  /* 0x00000700100d7810 */ /* 0x000fe20007ffe0ff */
[----:B------:R-:W-:-:S04]  /*2570*/  DADD R28, R14, R6 ;  /* 0x000000000e1c7229 */ /* 0x000fc80000000006 */
[----:B------:R-:W3:Y:S01]  /*2580*/  LDG.E.128 R4, desc[UR6][R4.64] ;  /* 0x0000000604047981 */ /* 0x000ee2000c1e1d00 */
[----:B------:R-:W-:-:S06]  /*2590*/  IMAD.WIDE.U32 R12, R13, 0x10, R24 ;  /* 0x000000100d0c7825 */ /* 0x000fcc00078e0018 */
[----:B------:R-:W4:Y:S01]  /*25a0*/  LDG.E.128 R12, desc[UR6][R12.64] ;  /* 0x000000060c0c7981 */ /* 0x000f22000c1e1d00 */
        /* <DEDUP_REMOVED lines=12> */
.L_x_566:
[----:B------:R-:W-:-:S07]  /*2670*/  VIADD R23, R19, 0xfffff800 ;  /* 0xfffff80013177836 */ /* 0x000fce0000000000 */
.L_x_565:
[----:B------:R-:W-:Y:S05]  /*2680*/  BSYNC.RECONVERGENT B2 ;  /* 0x0000000000027941 */ /* 0x000fea0003800200 */
.L_x_564:
[----:B------:R-:W-:-:S13]  /*2690*/  ISETP.NE.AND P0, PT, R17, RZ, PT ;  /* 0x000000ff1100720c */ /* 0x000fda0003f05270 */
[----:B------:R-:W-:Y:S05]  /*26a0*/  @!P0 BRA `(.L_x_563) ;  /* 0x0000000400608947 */ /* 0x000fea0003800000 */
[----:B------:R-:W-:Y:S01]  /*26b0*/  ISETP.GE.U32.AND P0, PT, R17, 0x8, PT ;  /* 0x000000081100780c */ /* 0x000fe20003f06070 */
[----:B------:R-:W-:Y:S01]  /*26c0*/  BSSY.RECONVERGENT B2, `(.L_x_568) ;  /* 0x000002d000027945 */ /* 0x000fe20003800200 */
[----:B------:R-:W-:-:S04]  /*26d0*/  LOP3.LUT R26, R20, 0x7, RZ, 0xc0, !PT ;  /* 0x00000007141a7812 */ /* 0x000fc800078ec0ff */
[----:B------:R-:W-:-:S07]  /*26e0*/  ISETP.NE.AND P1, PT, R26, RZ, PT ;  /* 0x000000ff1a00720c */ /* 0x000fce0003f25270 */
[----:B------:R-:W-:Y:S06]  /*26f0*/  @!P0 BRA `(.L_x_569) ;  /* 0x0000000000a48947 */ /* 0x000fec0003800000 */
[----:B------:R-:W-:-:S04]  /*2700*/  IMAD.IADD R27, R23, 0x1, R22 ;  /* 0x00000001171b7824 */ /* 0x000fc800078e0216 */
[----:B------:R-:W-:-:S04]  /*2710*/  IMAD.WIDE.U32 R6, R27, 0x10, R24 ;  /* 0x000000101b067825 */ /* 0x000fc800078e0018 */
[----:B------:R-:W-:Y:S02]  /*2720*/  VIADD R9, R27, 0x100 ;  /* 0x000001001b097836 */ /* 0x000fe40000000000 */
[----:B------:R-:W2:Y:S02]  /*2730*/  LDG.E.128 R4, desc[UR6][R6.64] ;  /* 0x0000000606047981 */ /* 0x000ea4000c1e1d00 */
[----:B------:R-:W-:-:S06]  /*2740*/  IMAD.WIDE.U32 R8, R9, 0x10, R24 ;  /* 0x0000001009087825 */ /* 0x000fcc00078e0018 */
[----:B------:R-:W3:Y:S01]  /*2750*/  LDG.E.128 R8, desc[UR6][R8.64] ;  /* 0x0000000608087981 */ /* 0x000ee2000c1e1d00 */
[C---:B------:R-:W-:Y:S02]  /*2760*/  VIADD R13, R27.reuse, 0x200 ;  /* 0x000002001b0d7836 */ /* 0x040fe40000000000 */
[----:B------:R-:W-:Y:S02]  /*2770*/  VIADD R17, R27, 0x300 ;  /* 0x000003001b117836 */ /* 0x000fe40000000000 */
[----:B------:R-:W-:-:S04]  /*2780*/  IMAD.WIDE.U32 R12, R13, 0x10, R24 ;  /* 0x000000100d0c7825 */ /* 0x000fc800078e0018 */
[----:B------:R-:W-:Y:S02]  /*2790*/  IMAD.WIDE.U32 R16, R17, 0x10, R24 ;  /* 0x0000001011107825 */ /* 0x000fe400078e0018 */
[----:B------:R-:W4:Y:S04]  /*27a0*/  LDG.E.128 R12, desc[UR6][R12.64] ;  /* 0x000000060c0c7981 */ /* 0x000f28000c1e1d00 */
[----:B------:R-:W5:Y:S01]  /*27b0*/  LDG.E.128 R16, desc[UR6][R16.64] ;  /* 0x0000000610107981 */ /* 0x000f62000c1e1d00 */
[----:B--2---:R-:W-:Y:S02]  /*27c0*/  DADD R4, R28, R4 ;  /* 0x000000001c047229 */ /* 0x004fe40000000004 */
[----:B------:R-:W-:-:S06]  /*27d0*/  DADD R30, R30, R6 ;  /* 0x000000001e1e7229 */ /* 0x000fcc0000000006 */
[----:B---3--:R-:W-:Y:S01]  /*27e0*/  DADD R8, R4, R8 ;  /* 0x0000000004087229 */ /* 0x008fe20000000008 */
[----:B------:R-:W-:-:S04]  /*27f0*/  VIADD R5, R27, 0x400 ;  /* 0x000004001b057836 */ /* 0x000fc80000000000 */
[----:B------:R-:W-:-:S06]  /*2800*/  IMAD.WIDE.U32 R4, R5, 0x10, R24 ;  /* 0x0000001005047825 */ /* 0x000fcc00078e0018 */
[----:B------:R-:W2:Y:S01]  /*2810*/  LDG.E.128 R4, desc[UR6][R4.64] ;  /* 0x0000000604047981 */ /* 0x000ea2000c1e1d00 */
[----:B----4-:R-:W-:Y:S02]  /*2820*/  DADD R12, R8, R12 ;  /* 0x00000000080c7229 */ /* 0x010fe4000000000c */
[----:B------:R-:W-:Y:S01]  /*2830*/  DADD R10, R30, R10 ;  /* 0x000000001e0a7229 */ /* 0x000fe2000000000a */
[----:B------:R-:W-:-:S04]  /*2840*/  VIADD R9, R27, 0x500 ;  /* 0x000005001b097836 */ /* 0x000fc80000000000 */
[--C-:B------:R-:W-:Y:S01]  /*2850*/  IMAD.WIDE.U32 R8, R9, 0x10, R24.reuse ;  /* 0x0000001009087825 */ /* 0x100fe200078e0018 */
[----:B-----5:R-:W-:Y:S02]  /*2860*/  DADD R16, R12, R16 ;  /* 0x000000000c107229 */ /* 0x020fe40000000010 */
[----:B------:R-:W-:Y:S01]  /*2870*/  DADD R14, R10, R14 ;  /* 0x000000000a0e7229 */ /* 0x000fe2000000000e */
[----:B------:R-:W-:Y:S02]  /*2880*/  VIADD R12, R27, 0x600 ;  /* 0x000006001b0c7836 */ /* 0x000fe40000000000 */
[----:B------:R-:W3:Y:S02]  /*2890*/  LDG.E.128 R8, desc[UR6][R8.64] ;  /* 0x0000000608087981 */ /* 0x000ee4000c1e1d00 */
[----:B------:R-:W-:-:S03]  /*28a0*/  IMAD.WIDE.U32 R12, R12, 0x10, R24 ;  /* 0x000000100c0c7825 */ /* 0x000fc600078e0018 */
[----:B------:R-:W-:Y:S01]  /*28b0*/  DADD R28, R14, R18 ;  /* 0x000000000e1c7229 */ /* 0x000fe20000000012 */
[----:B------:R-:W-:Y:S02]  /*28c0*/  VIADD R27, R27, 0x700 ;  /* 0x000007001b1b7836 */ /* 0x000fe40000000000 */
[----:B------:R-:W4:Y:S01]  /*28d0*/  LDG.E.128 R12, desc[UR6][R12.64] ;  /* 0x000000060c0c7981 */ /* 0x000f22000c1e1d00 */
[----:B--2---:R-:W-:Y:S01]  /*28e0*/  DADD R4, R16, R4 ;  /* 0x0000000010047229 */ /* 0x004fe20000000004 */
[----:B------:R-:W-:-:S06]  /*28f0*/  IMAD.WIDE.U32 R16, R27, 0x10, R24 ;  /* 0x000000101b107825 */ /* 0x000fcc00078e0018 */
[----:B------:R-:W2:Y:S01]  /*2900*/  LDG.E.128 R16, desc[UR6][R16.64] ;  /* 0x0000000610107981 */ /* 0x000ea2000c1e1d00 */
[----:B------:R-:W-:Y:S02]  /*2910*/  DADD R6, R28, R6 ;  /* 0x000000001c067229 */ /* 0x000fe40000000006 */
[----:B---3--:R-:W-:-:S06]  /*2920*/  DADD R4, R4, R8 ;  /* 0x0000000004047229 */ /* 0x008fcc0000000008 */
[----:B------:R-:W-:Y:S02]  /*2930*/  DADD R6, R6, R10 ;  /* 0x0000000006067229 */ /* 0x000fe4000000000a */
[----:B----4-:R-:W-:-:S06]  /*2940*/  DADD R4, R4, R12 ;  /* 0x0000000004047229 */ /* 0x010fcc000000000c */
[----:B------:R-:W-:Y:S01]  /*2950*/  DADD R6, R6, R14 ;  /* 0x0000000006067229 */ /* 0x000fe2000000000e */
[----:B------:R-:W-:Y:S01]  /*2960*/  VIADD R23, R23, 0x800 ;  /* 0x0000080017177836 */ /* 0x000fe20000000000 */
[----:B--2---:R-:W-:-:S06]  /*2970*/  DADD R28, R4, R16 ;  /* 0x00000000041c7229 */ /* 0x004fcc0000000010 */
[----:B------:R-:W-:-:S11]  /*2980*/  DADD R30, R6, R18 ;  /* 0x00000000061e7229 */ /* 0x000fd60000000012 */
.L_x_569:
[----:B------:R-:W-:Y:S05]  /*2990*/  BSYNC.RECONVERGENT B2 ;  /* 0x0000000000027941 */ /* 0x000fea0003800200 */
.L_x_568:
[----:B------:R-:W-:Y:S05]  /*29a0*/  @!P1 BRA `(.L_x_563) ;  /* 0x0000000000a09947 */ /* 0x000fea0003800000 */
[----:B------:R-:W-:Y:S01]  /*29b0*/  ISETP.GE.U32.AND P0, PT, R26, 0x4, PT ;  /* 0x000000041a00780c */ /* 0x000fe20003f06070 */
[----:B------:R-:W-:Y:S01]  /*29c0*/  BSSY.RECONVERGENT B2, `(.L_x_570) ;  /* 0x0000018000027945 */ /* 0x000fe20003800200 */
[----:B------:R-:W-:-:S11]  /*29d0*/  LOP3.LUT P1, RZ, R20, 0x3, RZ, 0xc0, !PT ;  /* 0x0000000314ff7812 */ /* 0x000fd6000782c0ff */
[----:B------:R-:W-:Y:S05]  /*29e0*/  @!P0 BRA `(.L_x_571) ;  /* 0x0000000000548947 */ /* 0x000fea0003800000 */
[----:B------:R-:W-:-:S04]  /*29f0*/  IMAD.IADD R15, R23, 0x1, R22 ;  /* 0x00000001170f7824 */ /* 0x000fc800078e0216 */
[----:B------:R-:W-:-:S04]  /*2a00*/  IMAD.WIDE.U32 R26, R15, 0x10, R24 ;  /* 0x000000100f1a7825 */ /* 0x000fc800078e0018 */
[C---:B------:R-:W-:Y:S01]  /*2a10*/  VIADD R9, R15.reuse, 0x100 ;  /* 0x000001000f097836 */ /* 0x040fe20000000000 */
        /* <DEDUP_REMOVED lines=8> */
[----:B------:R-:W5:Y:S01]  /*2aa0*/  LDG.E.128 R16, desc[UR6][R16.64] ;  /* 0x0000000610107981 */ /* 0x000f62000c1e1d00 */
[----:B------:R-:W-:Y:S01]  /*2ab0*/  VIADD R23, R23, 0x400 ;  /* 0x0000040017177836 */ /* 0x000fe20000000000 */
[----:B--2---:R-:W-:Y:S02]  /*2ac0*/  DADD R4, R28, R4 ;  /* 0x000000001c047229 */ /* 0x004fe40000000004 */
[----:B------:R-:W-:-:S06]  /*2ad0*/  DADD R6, R30, R6 ;  /* 0x000000001e067229 */ /* 0x000fcc0000000006 */
[----:B---3--:R-:W-:Y:S02]  /*2ae0*/  DADD R4, R4, R8 ;  /* 0x0000000004047229 */ /* 0x008fe40000000008 */
[----:B------:R-:W-:-:S06]  /*2af0*/  DADD R6, R6, R10 ;  /* 0x0000000006067229 */ /* 0x000fcc000000000a */
[----:B----4-:R-:W-:Y:S02]  /*2b00*/  DADD R4, R4, R12 ;  /* 0x0000000004047229 */ /* 0x010fe4000000000c */
[----:B------:R-:W-:-:S06]  /*2b10*/  DADD R6, R6, R14 ;  /* 0x0000000006067229 */ /* 0x000fcc000000000e */
[----:B-----5:R-:W-:Y:S02]  /*2b20*/  DADD R28, R4, R16 ;  /* 0x00000000041c7229 */ /* 0x020fe40000000010 */
[----:B------:R-:W-:-:S11]  /*2b30*/  DADD R30, R6, R18 ;  /* 0x00000000061e7229 */ /* 0x000fd60000000012 */
.L_x_571:
[----:B------:R-:W-:Y:S05]  /*2b40*/  BSYNC.RECONVERGENT B2 ;  /* 0x0000000000027941 */ /* 0x000fea0003800200 */
.L_x_570:
[----:B------:R-:W-:Y:S05]  /*2b50*/  @!P1 BRA `(.L_x_563) ;  /* 0x0000000000349947 */ /* 0x000fea0003800000 */
[----:B------:R-:W-:Y:S01]  /*2b60*/  LOP3.LUT R3, R3, 0xffff, RZ, 0xc0, !PT ;  /* 0x0000ffff03037812 */ /* 0x000fe200078ec0ff */
[----:B------:R-:W-:-:S03]  /*2b70*/  IMAD.IADD R21, R23, 0x1, R21 ;  /* 0x0000000117157824 */ /* 0x000fc600078e0215 */
[----:B------:R-:W-:-:S04]  /*2b80*/  LEA.HI R3, R3, 0x1, RZ, 0x18 ;  /* 0x0000000103037811 */ /* 0x000fc800078fc0ff */
[----:B------:R-:W-:-:S05]  /*2b90*/  LOP3.LUT R3, R3, 0x3, RZ, 0xc0, !PT ;  /* 0x0000000303037812 */ /* 0x000fca00078ec0ff */
[----:B------:R-:W-:-:S07]  /*2ba0*/  IMAD.MOV R3, RZ, RZ, -R3 ;  /* 0x000000ffff037224 */ /* 0x000fce00078e0a03 */
.L_x_572:
[----:B------:R-:W-:-:S06]  /*2bb0*/  IMAD.WIDE.U32 R4, R21, 0x10, R24 ;  /* 0x0000001015047825 */ /* 0x000fcc00078e0018 */
[----:B------:R-:W2:Y:S01]  /*2bc0*/  LDG.E.128 R4, desc[UR6][R4.64] ;  /* 0x0000000604047981 */ /* 0x000ea2000c1e1d00 */
[----:B------:R-:W-:Y:S02]  /*2bd0*/  VIADD R3, R3, 0x1 ;  /* 0x0000000103037836 */ /* 0x000fe40000000000 */
[----:B------:R-:W-:-:S03]  /*2be0*/  VIADD R21, R21, 0x100 ;  /* 0x0000010015157836 */ /* 0x000fc60000000000 */
[----:B------:R-:W-:Y:S01]  /*2bf0*/  ISETP.NE.AND P0, PT, R3, RZ, PT ;  /* 0x000000ff0300720c */ /* 0x000fe20003f05270 */
[----:B--2---:R-:W-:Y:S02]  /*2c00*/  DADD R28, R4, R28 ;  /* 0x00000000041c7229 */ /* 0x004fe4000000001c */
[----:B------:R-:W-:-:S10]  /*2c10*/  DADD R30, R6, R30 ;  /* 0x00000000061e7229 */ /* 0x000fd4000000001e */
[----:B------:R-:W-:Y:S05]  /*2c20*/  @P0 BRA `(.L_x_572) ;  /* 0xfffffffc00e00947 */ /* 0x000fea000383ffff */
.L_x_563:
[----:B------:R-:W-:Y:S05]  /*2c30*/  BSYNC.RECONVERGENT B1 ;  /* 0x0000000000017941 */ /* 0x000fea0003800200 */
.L_x_560:
        /* <DEDUP_REMOVED lines=33> */
[----:B------:R-:W0:Y:S01]  /*2e50*/  @!P1 S2R R13, SR_CgaCtaId ;  /* 0x00000000000d9919 */ /* 0x000e220000008800 */
[----:B------:R-:W-:Y:S02]  /*2e60*/  @!P1 MOV R12, 0x400 ;  /* 0x00000400000c9802 */ /* 0x000fe40000000f00 */
[----:B------:R-:W-:Y:S01]  /*2e70*/  FSEL R18, R14, R6, P0 ;  /* 0x000000060e127208 */ /* 0x000fe20000000000 */
[----:B------:R-:W-:Y:S01]  /*2e80*/  SHFL.DOWN PT, R4, R16, 0x8, 0x1f ;  /* 0x09001f0010047f89 */ /* 0x000fe200000e0000 */
[----:B------:R-:W-:Y:S02]  /*2e90*/  FSEL R19, R15, R7, P0 ;  /* 0x000000070f137208 */ /* 0x000fe40000000000 */
[----:B------:R-:W-:Y:S01]  /*2ea0*/  ISETP.GT.AND P0, PT, R3, 0x17, PT ;  /* 0x000000170300780c */ /* 0x000fe20003f04270 */
[----:B------:R-:W1:Y:S04]  /*2eb0*/  SHFL.DOWN PT, R5, R17, 0x8, 0x1f ;  /* 0x09001f0011057f89 */ /* 0x000e6800000e0000 */
[----:B------:R-:W-:Y:S04]  /*2ec0*/  SHFL.DOWN PT, R6, R18, 0x8, 0x1f ;  /* 0x09001f0012067f89 */ /* 0x000fe800000e0000 */
[----:B------:R-:W2:Y:S01]  /*2ed0*/  SHFL.DOWN PT, R7, R19, 0x8, 0x1f ;  /* 0x09001f0013077f89 */ /* 0x000ea200000e0000 */
[----:B0-----:R-:W-:Y:S01]  /*2ee0*/  @!P1 LEA R13, R13, R12, 0x18 ;  /* 0x0000000c0d0d9211 */ /* 0x001fe200078ec0ff */
[----:B-1----:R-:W-:Y:S01]  /*2ef0*/  DADD R4, R4, R16 ;  /* 0x0000000004047229 */ /* 0x002fe20000000010 */
[----:B------:R-:W-:-:S04]  /*2f00*/  @!P1 SHF.R.U32.HI R12, RZ, 0x1, R2 ;  /* 0x00000001ff0c9819 */ /* 0x000fc80000011602 */
[----:B------:R-:W-:Y:S01]  /*2f10*/  @!P1 LOP3.LUT R12, R12, 0x1f0, RZ, 0xc0, !PT ;  /* 0x000001f00c0c9812 */ /* 0x000fe200078ec0ff */
[----:B--2---:R-:W-:-:S04]  /*2f20*/  DADD R6, R6, R18 ;  /* 0x0000000006067229 */ /* 0x004fc80000000012 */
[----:B------:R-:W-:Y:S01]  /*2f30*/  FSEL R10, R16, R4, P0 ;  /* 0x00000004100a7208 */ /* 0x000fe20000000000 */
[----:B------:R-:W-:Y:S01]  /*2f40*/  @!P1 IMAD.IADD R13, R12, 0x1, R13 ;  /* 0x000000010c0d9824 */ /* 0x000fe200078e020d */
[----:B------:R-:W-:-:S03]  /*2f50*/  FSEL R11, R17, R5, P0 ;  /* 0x00000005110b7208 */ /* 0x000fc60000000000 */
[----:B------:R-:W-:Y:S01]  /*2f60*/  SHFL.DOWN PT, R4, R10, 0x10, 0x1f ;  /* 0x0a001f000a047f89 */ /* 0x000fe200000e0000 */
[----:B------:R-:W-:-:S03]  /*2f70*/  FSEL R8, R18, R6, P0 ;  /* 0x0000000612087208 */ /* 0x000fc60000000000 */
[----:B------:R-:W0:Y:S01]  /*2f80*/  SHFL.DOWN PT, R5, R11, 0x10, 0x1f ;  /* 0x0a001f000b057f89 */ /* 0x000e2200000e0000 */
[----:B------:R-:W-:Y:S02]  /*2f90*/  FSEL R9, R19, R7, P0 ;  /* 0x0000000713097208 */ /* 0x000fe40000000000 */
        /* <DEDUP_REMOVED lines=41> */
.L_x_559:
[----:B------:R-:W-:Y:S05]  /*3230*/  BSYNC.RECONVERGENT B0 ;  /* 0x0000000000007941 */ /* 0x000fea0003800200 */
.L_x_543:
[----:B------:R-:W-:Y:S05]  /*3240*/  @P0 EXIT ;  /* 0x000000000000094d */ /* 0x000fea0003800000 */
[----:B------:R-:W1:Y:S02]  /*3250*/  LDC.64 R2, c[0x0][0x388] ;  /* 0x0000e200ff027b82 */ /* 0x000e640000000a00 */
[----:B-1----:R-:W-:-:S05]  /*3260*/  IMAD.WIDE.U32 R2, R0, 0x10, R2 ;  /* 0x0000001000027825 */ /* 0x002fca00078e0002 */
[----:B------:R-:W-:Y:S01]  /*3270*/  STG.E.128 desc[UR6][R2.64], R4 ;  /* 0x0000000402007986 */ /* 0x000fe2000c101d06 */
[----:B------:R-:W-:Y:S05]  /*3280*/  EXIT ;  /* 0x000000000000794d */ /* 0x000fea0003800000 */
.L_x_573:
        /* <DEDUP_REMOVED lines=15> */
.L_x_626:


//--------------------- .text._ZN3cub18CUB_300001_SM_10006detail6reduce28DeviceReduceSingleTileKernelINS2_10policy_hubIN6thrust24THRUST_300001_SM_1000_NS7complexIdEEjN4cuda3std3__44plusIS8_EEE10Policy1000ENS6_6detail15normal_iteratorINS6_10device_ptrIS8_EEEEPS8_jSD_S8_S8_NSB_10__identityEEEvT0_T1_T2_T3_T4_T6_ --------------------------
	.section	.text._ZN3cub18CUB_300001_SM_10006detail6reduce28DeviceReduceSingleTileKernelINS2_10policy_hubIN6thrust24THRUST_300001_SM_1000_NS7complexIdEEjN4cuda3std3__44plusIS8_EEE10Policy1000ENS6_6detail15normal_iteratorINS6_10device_ptrIS8_EEEEPS8_jSD_S8_S8_NSB_10__identityEEEvT0_T1_T2_T3_T4_T6_,"ax",@progbits
	.align	128
        .global         _ZN3cub18CUB_300001_SM_10006detail6reduce28DeviceReduceSingleTileKernelINS2_10policy_hubIN6thrust24THRUST_300001_SM_1000_NS7complexIdEEjN4cuda3std3__44plusIS8_EEE10Policy1000ENS6_6detail15normal_iteratorINS6_10device_ptrIS8_EEEEPS8_jSD_S8_S8_NSB_10__identityEEEvT0_T1_T2_T3_T4_T6_
        .type           _ZN3cub18CUB_300001_SM_10006detail6reduce28DeviceReduceSingleTileKernelINS2_10policy_hubIN6thrust24THRUST_300001_SM_1000_NS7complexIdEEjN4cuda3std3__44plusIS8_EEE10Policy1000ENS6_6detail15normal_iteratorINS6_10device_ptrIS8_EEEEPS8_jSD_S8_S8_NSB_10__identityEEEvT0_T1_T2_T3_T4_T6_,@function
        .size           _ZN3cub18CUB_300001_SM_10006detail6reduce28DeviceReduceSingleTileKernelINS2_10policy_hubIN6thrust24THRUST_300001_SM_1000_NS7complexIdEEjN4cuda3std3__44plusIS8_EEE10Policy1000ENS6_6detail15normal_iteratorINS6_10device_ptrIS8_EEEEPS8_jSD_S8_S8_NSB_10__identityEEEvT0_T1_T2_T3_T4_T6_,(.L_x_627 - _ZN3cub18CUB_300001_SM_10006detail6reduce28DeviceReduceSingleTileKernelINS2_10policy_hubIN6thrust24THRUST_300001_SM_1000_NS7complexIdEEjN4cuda3std3__44plusIS8_EEE10Policy1000ENS6_6detail15normal_iteratorINS6_10device_ptrIS8_EEEEPS8_jSD_S8_S8_NSB_10__identityEEEvT0_T1_T2_T3_T4_T6_)
        .other          _ZN3cub18CUB_300001_SM_10006detail6reduce28DeviceReduceSingleTileKernelINS2_10policy_hubIN6thrust24THRUST_300001_SM_1000_NS7complexIdEEjN4cuda3std3__44plusIS8_EEE10Policy1000ENS6_6detail15normal_iteratorINS6_10device_ptrIS8_EEEEPS8_jSD_S8_S8_NSB_10__identityEEEvT0_T1_T2_T3_T4_T6_,@"STO_CUDA_ENTRY STV_DEFAULT"
_ZN3cub18CUB_300001_SM_10006detail6reduce28DeviceReduceSingleTileKernelINS2_10policy_hubIN6thrust24THRUST_300001_SM_1000_NS7complexIdEEjN4cuda3std3__44plusIS8_EEE10Policy1000ENS6_6detail15normal_iteratorINS6_10device_ptrIS8_EEEEPS8_jSD_S8_S8_NSB_10__identityEEEvT0_T1_T2_T3_T4_T6_:
.text._ZN3cub18CUB_300001_SM_10006detail6reduce28DeviceReduceSingleTileKernelINS2_10policy_hubIN6thrust24THRUST_300001_SM_1000_NS7complexIdEEjN4cuda3std3__44plusIS8_EEE10Policy1000ENS6_6detail15normal_iteratorINS6_10device_ptrIS8_EEEEPS8_jSD_S8_S8_NSB_10__identityEEEvT0_T1_T2_T3_T4_T6_:
        /* <DEDUP_REMOVED lines=14> */
.L_x_574:
[----:B------:R-:W-:Y:S01]  /*00e0*/  ISETP.GT.U32.AND P0, PT, R2, 0x3ff, PT ;  /* 0x000003ff0200780c */ /* 0x000fe20003f04070 */
[----:B------:R-:W-:-:S12]  /*00f0*/  BSSY.RECONVERGENT B0, `(.L_x_575) ;  /* 0x00002cd000007945 */ /* 0x000fd80003800200 */
        /* <DEDUP_REMOVED lines=12> */
.L_x_578:
[----:B------:R-:W-:Y:S05]  /*01c0*/  BSYNC.RECONVERGENT B1 ;  /* 0x0000000000017941 */ /* 0x000fea0003800200 */
.L_x_577:
        /* <DEDUP_REMOVED lines=17> */
.L_x_583:
        /* <DEDUP_REMOVED lines=54> */
.L_x_582:
[----:B------:R-:W-:Y:S05]  /*0640*/  BSYNC.RECONVERGENT B2 ;  /* 0x0000000000027941 */ /* 0x000fea0003800200 */
.L_x_581:
        /* <DEDUP_REMOVED lines=33> */
.L_x_585:
[----:B------:R-:W-:Y:S05]  /*0860*/  BSYNC.RECONVERGENT B2 ;  /* 0x0000000000027941 */ /* 0x000fea0003800200 */
.L_x_584:
        /* <DEDUP_REMOVED lines=21> */
.L_x_587:
[----:B------:R-:W-:Y:S05]  /*09c0*/  BSYNC.RECONVERGENT B2 ;  /* 0x0000000000027941 */ /* 0x000fea0003800200 */
.L_x_586:
[----:B------:R-:W-:Y:S05]  /*09d0*/  @!P1 BRA `(.L_x_580) ;  /* 0x00000000003c9947 */ /* 0x000fea0003800000 */
[----:B------:R-:W0:Y:S01]  /*09e0*/  LDC.64 R8, c[0x0][0x380] ;  /* 0x0000e000ff087b82 */ /* 0x000e220000000a00 */
[----:B------:R-:W-:Y:S02]  /*09f0*/  IMAD.MOV R0, RZ, RZ, -R0 ;  /* 0x000000ffff007224 */ /* 0x000fe400078e0a00 */
[----:B0-----:R-:W-:-:S04]  /*0a00*/  IMAD.WIDE.U32 R8, R75, 0x10, R8 ;  /* 0x000000104b087825 */ /* 0x001fc800078e0008 */
[----:B------:R-:W-:Y:S02]  /*0a10*/  IMAD.MOV.U32 R12, RZ, RZ, R8 ;  /* 0x000000ffff0c7224 */ /* 0x000fe400078e0008 */
[----:B------:R-:W-:-:S07]  /*0a20*/  IMAD.MOV.U32 R13, RZ, RZ, R9 ;  /* 0x000000ffff0d7224 */ /* 0x000fce00078e0009 */
.L_x_588:
[----:B------:R-:W-:Y:S02]  /*0a30*/  IMAD.MOV.U32 R8, RZ, RZ, R12 ;  /* 0x000000ffff087224 */ /* 0x000fe400078e000c */
[----:B------:R-:W-:-:S06]  /*0a40*/  IMAD.MOV.U32 R9, RZ, RZ, R13 ;  /* 0x000000ffff097224 */ /* 0x000fcc00078e000d */
[----:B------:R-:W2:Y:S01]  /*0a50*/  LDG.E.128 R8, desc[UR6][R8.64] ;  /* 0x0000000608087981 */ /* 0x000ea2000c1e1d00 */
[----:B------:R-:W-:Y:S01]  /*0a60*/  VIADD R0, R0, 0x1 ;  /* 0x0000000100007836 */ /* 0x000fe20000000000 */
[----:B------:R-:W-:-:S04]  /*0a70*/  IADD3 R12, P1, PT, R12, 0x1000, RZ ;  /* 0x000010000c0c7810 */ /* 0x000fc80007f3e0ff */
[----:B------:R-:W-:Y:S01]  /*0a80*/  ISETP.NE.AND P0, PT, R0, RZ, PT ;  /* 0x000000ff0000720c */ /* 0x000fe20003f05270 */
[----:B------:R-:W-:Y:S01]  /*0a90*/  IMAD.X R13, RZ, RZ, R13, P1 ;  /* 0x000000ffff0d7224 */ /* 0x000fe200008e060d */
[----:B--2--5:R-:W-:Y:S02]  /*0aa0*/  DADD R4, R8, R4 ;  /* 0x0000000008047229 */ /* 0x024fe40000000004 */
[----:B------:R-:W-:-:S09]  /*0ab0*/  DADD R6, R10, R6 ;  /* 0x000000000a067229 */ /* 0x000fd20000000006 */
[----:B------:R-:W-:Y:S05]  /*0ac0*/  @P0 BRA `(.L_x_588) ;  /* 0xfffffffc00d80947 */ /* 0x000fea000383ffff */
.L_x_580:
[----:B------:R-:W-:Y:S05]  /*0ad0*/  BSYNC.RECONVERGENT B1 ;  /* 0x0000000000017941 */ /* 0x000fea0003800200 */
.L_x_579:
        /* <DEDUP_REMOVED lines=94> */
.L_x_589:
        /* <DEDUP_REMOVED lines=54> */
[----:B------:R-:W-:Y:S01]  /*1420*/  @!P1 MOV R11, 0x400 ;  /* 0x00000400000b9802 */ /* 0x000fe20000000f00 */
[----:B------:R-:W-:Y:S01]  /*1430*/  SHFL.DOWN PT, R4, R8, 0x10, R17 ;  /* 0x0a00000008047989 */ /* 0x000fe200000e0011 */
[----:B------:R-:W-:Y:S02]  /*1440*/  @!P1 SHF.R.U32.HI R10, RZ, 0x1, R3 ;  /* 0x00000001ff0a9819 */ /* 0x000fe40000011603 */
[----:B------:R-:W-:Y:S01]  /*1450*/  FSEL R14, R12, R6, P0 ;  /* 0x000000060c0e7208 */ /* 0x000fe20000000000 */
[----:B------:R-:W0:Y:S01]  /*1460*/  SHFL.DOWN PT, R5, R9, 0x10, R17 ;  /* 0x0a00000009057989 */ /* 0x000e2200000e0011 */
[----:B------:R-:W-:-:S02]  /*1470*/  FSEL R15, R13, R7, P0 ;  /* 0x000000070d0f7208 */ /* 0x000fc40000000000 */
[----:B------:R-:W-:Y:S01]  /*1480*/  ISETP.GT.AND P0, PT, R0, R17, PT ;  /* 0x000000110000720c */ /* 0x000fe20003f04270 */
[----:B------:R-:W-:Y:S01]  /*1490*/  SHFL.DOWN PT, R6, R14, 0x10, R17 ;  /* 0x0a0000000e067989 */ /* 0x000fe200000e0011 */
[----:B------:R-:W-:-:S03]  /*14a0*/  @!P1 LOP3.LUT R0, R10, 0x1f0, RZ, 0xc0, !PT ;  /* 0x000001f00a009812 */ /* 0x000fc600078ec0ff */
[----:B------:R-:W1:Y:S01]  /*14b0*/  SHFL.DOWN PT, R7, R15, 0x10, R17 ;  /* 0x0a0000000f077989 */ /* 0x000e6200000e0011 */
[----:B------:R-:W2:Y:S01]  /*14c0*/  @!P1 S2R R12, SR_CgaCtaId ;  /* 0x00000000000c9919 */ /* 0x000ea20000008800 */
[----:B0-----:R-:W-:Y:S02]  /*14d0*/  DADD R4, R4, R8 ;  /* 0x0000000004047229 */ /* 0x001fe40000000008 */
[----:B-1----:R-:W-:-:S08]  /*14e0*/  DADD R6, R6, R14 ;  /* 0x0000000006067229 */ /* 0x002fd0000000000e */
[----:B------:R-:W-:Y:S02]  /*14f0*/  FSEL R8, R8, R4, P0 ;  /* 0x0000000408087208 */ /* 0x000fe40000000000 */
[----:B------:R-:W-:Y:S02]  /*1500*/  FSEL R9, R9, R5, P0 ;  /* 0x0000000509097208 */ /* 0x000fe40000000000 */
[----:B------:R-:W-:Y:S02]  /*1510*/  FSEL R10, R14, R6, P0 ;  /* 0x000000060e0a7208 */ /* 0x000fe40000000000 */
[----:B--2---:R-:W-:Y:S02]  /*1520*/  @!P1 LEA R13, R12, R11, 0x18 ;  /* 0x0000000b0c0d9211 */ /* 0x004fe400078ec0ff */
[----:B------:R-:W-:Y:S02]  /*1530*/  FSEL R11, R15, R7, P0 ;  /* 0x000000070f0b7208 */ /* 0x000fe40000000000 */
[----:B------:R-:W-:Y:S01]  /*1540*/  ISETP.NE.AND P0, PT, R3, RZ, PT ;  /* 0x000000ff0300720c */ /* 0x000fe20003f05270 */
[----:B------:R-:W-:-:S05]  /*1550*/  @!P1 IMAD.IADD R13, R0, 0x1, R13 ;  /* 0x00000001000d9824 */ /* 0x000fca00078e020d */
[----:B------:R0:W-:Y:S01]  /*1560*/  @!P1 STS.128 [R13+0x10], R8 ;  /* 0x000010080d009388 */ /* 0x0001e20000000c00 */
[----:B------:R-:W-:Y:S06]  /*1570*/  BAR.SYNC.DEFER_BLOCKING 0x0 ;  /* 0x0000000000007b1d */ /* 0x000fec0000010000 */
[----:B------:R-:W-:Y:S05]  /*1580*/  @P0 BRA `(.L_x_590) ;  /* 0x00000018000c0947 */ /* 0x000fea0003800000 */
[----:B------:R-:W1:Y:S01]  /*1590*/  S2UR UR5, SR_CgaCtaId ;  /* 0x00000000000579c3 */ /* 0x000e620000008800 */
[----:B------:R-:W-:Y:S01]  /*15a0*/  UMOV UR4, 0x400 ;  /* 0x0000040000047882 */ /* 0x000fe20000000000 */
[----:B------:R-:W-:Y:S01]  /*15b0*/  ISETP.GT.U32.AND P1, PT, R2, 0x20, PT ;  /* 0x000000200200780c */ /* 0x000fe20003f24070 */
[----:B-1----:R-:W-:-:S09]  /*15c0*/  ULEA UR4, UR5, UR4, 0x18 ;  /* 0x0000000405047291 */ /* 0x002fd2000f8ec0ff */
[----:B------:R-:W1:Y:S04]  /*15d0*/  LDS.128 R4, [UR4+0x20] ;  /* 0x00002004ff047984 */ /* 0x000e680008000c00 */
[----:B------:R-:W2:Y:S04]  /*15e0*/  LDS.128 R16, [UR4+0x30] ;  /* 0x00003004ff107984 */ /* 0x000ea80008000c00 */
[----:B------:R-:W3:Y:S01]  /*15f0*/  LDS.128 R20, [UR4+0x40] ;  /* 0x00004004ff147984 */ /* 0x000ee20008000c00 */
[----:B-1----:R-:W-:Y:S02]  /*1600*/  DADD R4, R8, R4 ;  /* 0x0000000008047229 */ /* 0x002fe40000000004 */
[----:B0-----:R-:W-:-:S08]  /*1610*/  DADD R12, R10, R6 ;  /* 0x000000000a0c7229 */ /* 0x001fd00000000006 */
[----:B------:R-:W-:Y:S02]  /*1620*/  FSEL R8, R4, R8, P1 ;  /* 0x0000000804087208 */ /* 0x000fe40000800000 */
[----:B------:R-:W-:Y:S02]  /*1630*/  FSEL R9, R5, R9, P1 ;  /* 0x0000000905097208 */ /* 0x000fe40000800000 */
[----:B------:R-:W0:Y:S01]  /*1640*/  LDS.128 R4, [UR4+0x50] ;  /* 0x00005004ff047984 */ /* 0x000e220008000c00 */
[----:B------:R-:W-:Y:S02]  /*1650*/  FSEL R12, R12, R10, P1 ;  /* 0x0000000a0c0c7208 */ /* 0x000fe40000800000 */
[----:B------:R-:W-:Y:S01]  /*1660*/  FSEL R13, R13, R11, P1 ;  /* 0x0000000b0d0d7208 */ /* 0x000fe20000800000 */
[----:B--2---:R-:W-:Y:S01]  /*1670*/  DADD R16, R16, R8 ;  /* 0x0000000010107229 */ /* 0x004fe20000000008 */
[----:B------:R-:W-:-:S04]  /*1680*/  ISETP.GT.U32.AND P1, PT, R2, 0x40, PT ;  /* 0x000000400200780c */ /* 0x000fc80003f24070 */
[----:B------:R-:W-:-:S05]  /*1690*/  DADD R18, R18, R12 ;  /* 0x0000000012127229 */ /* 0x000fca000000000c */
[----:B------:R-:W-:Y:S02]  /*16a0*/  FSEL R14, R16, R8, P1 ;  /* 0x00000008100e7208 */ /* 0x000fe40000800000 */
[----:B------:R-:W-:Y:S02]  /*16b0*/  FSEL R15, R17, R9, P1 ;  /* 0x00000009110f7208 */ /* 0x000fe40000800000 */
[----:B------:R-:W1:Y:S01]  /*16c0*/  LDS.128 R8, [UR4+0x60] ;  /* 0x00006004ff087984 */ /* 0x000e620008000c00 */
[----:B------:R-:W-:Y:S02]  /*16d0*/  FSEL R16, R18, R12, P1 ;  /* 0x0000000c12107208 */ /* 0x000fe40000800000 */
[----:B------:R-:W-:Y:S01]  /*16e0*/  FSEL R17, R19, R13, P1 ;  /* 0x0000000d13117208 */ /* 0x000fe20000800000 */
[----:B---3--:R-:W-:Y:S01]  /*16f0*/  DADD R20, R20, R14 ;  /* 0x0000000014147229 */ /* 0x008fe2000000000e */
        /* <DEDUP_REMOVED lines=36> */
[----:B------:R-:W-:Y:S06]  /*1940*/  BRA `(.L_x_590) ;  /* 0x00000014001c7947 */ /* 0x000fec0003800000 */
.L_x_576:
[----:B------:R-:W0:Y:S01]  /*1950*/  S2R R0, SR_TID.X ;  /* 0x0000000000007919 */ /* 0x000e220000002100 */
[----:B------:R-:W1:Y:S02]  /*1960*/  LDCU.64 UR4, c[0x0][0x380] ;  /* 0x00007000ff0477ac */ /* 0x000e640008000a00 */
[----:B-1----:R-:W-:Y:S02]  /*1970*/  IMAD.U32 R72, RZ, RZ, UR4 ;  /* 0x00000004ff487e24 */ /* 0x002fe4000f8e00ff */
[----:B------:R-:W-:Y:S02]  /*1980*/  IMAD.U32 R73, RZ, RZ, UR5 ;  /* 0x00000005ff497e24 */ /* 0x000fe4000f8e00ff */
[----:B0-----:R-:W-:-:S05]  /*1990*/  IMAD.WIDE.U32 R20, R0, 0x10, R72 ;  /* 0x0000001000147825 */ /* 0x001fca00078e0048 */
[----:B------:R-:W2:Y:S04]  /*19a0*/  LDG.E.128 R4, desc[UR6][R20.64] ;  /* 0x0000000614047981 */ /* 0x000ea8000c1e1d00 */
[----:B------:R-:W2:Y:S04]  /*19b0*/  LDG.E.128 R8, desc[UR6][R20.64+0x1000] ;  /* 0x0010000614087981 */ /* 0x000ea8000c1e1d00 */
[----:B------:R-:W3:Y:S04]  /*19c0*/  LDG.E.128 R12, desc[UR6][R20.64+0x2000] ;  /* 0x00200006140c7981 */ /* 0x000ee8000c1e1d00 */
[----:B------:R-:W4:Y:S01]  /*19d0*/  LDG.E.128 R16, desc[UR6][R20.64+0x3000] ;  /* 0x0030000614107981 */ /* 0x000f22000c1e1d00 */
[----:B------:R-:W-:Y:S01]  /*19e0*/  VIADD R3, R2, 0xfffffc00 ;  /* 0xfffffc0002037836 */ /* 0x000fe20000000000 */
[----:B------:R-:W-:-:S04]  /*19f0*/  UMOV UR4, 0x400 ;  /* 0x0000040000047882 */ /* 0x000fc80000000000 */
[----:B------:R-:W-:Y:S01]  /*1a00*/  ISETP.GE.U32.AND P0, PT, R3, 0x400, PT ;  /* 0x000004000300780c */ /* 0x000fe20003f06070 */
[----:B--2---:R-:W-:Y:S02]  /*1a10*/  DADD R4, R4, R8 ;  /* 0x0000000004047229 */ /* 0x004fe40000000008 */
[----:B------:R-:W-:-:S06]  /*1a20*/  DADD R6, R6, R10 ;  /* 0x0000000006067229 */ /* 0x000fcc000000000a */
[----:B---3--:R-:W-:Y:S02]  /*1a30*/  DADD R4, R12, R4 ;  /* 0x000000000c047229 */ /* 0x008fe40000000004 */
[----:B------:R-:W-:-:S06]  /*1a40*/  DADD R6, R14, R6 ;  /* 0x000000000e067229 */ /* 0x000fcc0000000006 */
[----:B----4-:R-:W-:Y:S02]  /*1a50*/  DADD R70, R16, R4 ;  /* 0x0000000010467229 */ /* 0x010fe40000000004 */
[----:B------:R-:W-:Y:S01]  /*1a60*/  DADD R68, R18, R6 ;  /* 0x0000000012447229 */ /* 0x000fe20000000006 */
[----:B------:R-:W-:Y:S10]  /*1a70*/  @!P0 BRA `(.L_x_591) ;  /* 0x00000000005c8947 */ /* 0x000ff40003800000 */
[----:B------:R-:W0:Y:S01]  /*1a80*/  LDC R2, c[0x0][0x390] ;  /* 0x0000e400ff027b82 */ /* 0x000e220000000800 */
[----:B------:R-:W-:-:S07]  /*1a90*/  UMOV UR4, 0x400 ;  /* 0x0000040000047882 */ /* 0x000fce0000000000 */
[----:B------:R-:W1:Y:S02]  /*1aa0*/  LDC.64 R72, c[0x0][0x380] ;  /* 0x0000e000ff487b82 */ /* 0x000e640000000a00 */
.L_x_593:
[----:B------:R-:W-:-:S04]  /*1ab0*/  VIADD R9, R0, UR4 ;  /* 0x0000000400097c36 */ /* 0x000fc80008000000 */
[----:B-1----:R-:W-:-:S05]  /*1ac0*/  IMAD.WIDE.U32 R8, R9, 0x10, R72 ;  /* 0x0000001009087825 */ /* 0x002fca00078e0048 */
[----:B------:R-:W2:Y:S04]  /*1ad0*/  LDG.E.128 R12, desc[UR6][R8.64] ;  /* 0x00000006080c7981 */ /* 0x000ea8000c1e1d00 */
[----:B------:R-:W3:Y:S04]  /*1ae0*/  LDG.E.128 R16, desc[UR6][R8.64+0x1000] ;  /* 0x0010000608107981 */ /* 0x000ee8000c1e1d00 */
[----:B------:R-:W4:Y:S04]  /*1af0*/  LDG.E.128 R20, desc[UR6][R8.64+0x2000] ;  /* 0x0020000608147981 */ /* 0x000f28000c1e1d00 */
[----:B------:R-:W5:Y:S01]  /*1b00*/  LDG.E.128 R4, desc[UR6][R8.64+0x3000] ;  /* 0x0030000608047981 */ /* 0x000f62000c1e1d00 */
[----:B0-----:R-:W-:-:S05]  /*1b10*/  VIADD R10, R2, -UR4 ;  /* 0x80000004020a7c36 */ /* 0x001fca0008000000 */
[----:B------:R-:W-:Y:S01]  /*1b20*/  ISETP.GE.U32.AND P0, PT, R10, 0x400, PT ;  /* 0x000004000a00780c */ /* 0x000fe20003f06070 */
        /* <DEDUP_REMOVED lines=8> */
[----:B------:R-:W-:Y:S10]  /*1bb0*/  @!P0 BRA `(.L_x_592) ;  /* 0x0000000c00148947 */ /* 0x000ff40003800000 */
[----:B------:R-:W-:-:S06]  /*1bc0*/  UIADD3 UR4, UPT, UPT, UR4, 0x400, URZ ;  /* 0x0000040004047890 */ /* 0x000fcc000fffe0ff */
[----:B------:R-:W-:-:S13]  /*1bd0*/  ISETP.LT.U32.AND P0, PT, R3, UR4, PT ;  /* 0x0000000403007c0c */ /* 0x000fda000bf01070 */
[----:B------:R-:W-:Y:S05]  /*1be0*/  @!P0 BRA `(.L_x_593) ;  /* 0xfffffffc00b08947 */ /* 0x000fea000383ffff */
.L_x_591:
[----:B------:R-:W-:Y:S01]  /*1bf0*/  VIADD R3, R2, -UR4 ;  /* 0x8000000402037c36 */ /* 0x000fe20008000000 */
[----:B------:R-:W-:Y:S04]  /*1c00*/  BSSY.RECONVERGENT B1, `(.L_x_592) ;  /* 0x00000c0000017945 */ /* 0x000fe80003800200 */
[----:B------:R-:W-:-:S04]  /*1c10*/  ISETP.GE.AND P0, PT, R0, R3, PT ;  /* 0x000000030000720c */ /* 0x000fc80003f06270 */
[----:B------:R-:W-:-:S13]  /*1c20*/  ISETP.LE.U32.OR P0, PT, R2, UR4, P0 ;  /* 0x0000000402007c0c */ /* 0x000fda0008703470 */
[----:B------:R-:W-:Y:S05]  /*1c30*/  @P0 BRA `(.L_x_594) ;  /* 0x0000000800f00947 */ /* 0x000fea0003800000 */
[----:B------:R-:W-:Y:S01]  /*1c40*/  LOP3.LUT R3, RZ, R0, RZ, 0x33, !PT ;  /* 0x00000000ff037212 */ /* 0x000fe200078e33ff */
[----:B------:R-:W-:Y:S03]  /*1c50*/  BSSY.RECONVERGENT B2, `(.L_x_595) ;  /* 0x0000062000027945 */ /* 0x000fe60003800200 */
[----:B------:R-:W-:Y:S01]  /*1c60*/  IADD3 R3, PT, PT, R2, -UR4, R3 ;  /* 0x8000000402037c10 */ /* 0x000fe2000fffe003 */
[----:B------:R-:W-:-:S03]  /*1c70*/  IMAD.MOV.U32 R2, RZ, RZ, R0 ;  /* 0x000000ffff027224 */ /* 0x000fc600078e0000 */
[C---:B------:R-:W-:Y:S02]  /*1c80*/  ISETP.GE.U32.AND P0, PT, R3.reuse, 0xf00, PT ;  /* 0x00000f000300780c */ /* 0x040fe40003f06070 */
[----:B------:R-:W-:-:S04]  /*1c90*/  LEA.HI R3, R3, 0x1, RZ, 0x18 ;  /* 0x0000000103037811 */ /* 0x000fc800078fc0ff */
[----:B------:R-:W-:-:S07]  /*1ca0*/  LOP3.LUT R74, R3, 0xf, RZ, 0xc0, !PT ;  /* 0x0000000f034a7812 */ /* 0x000fce00078ec0ff */
[----:B------:R-:W-:Y:S05]  /*1cb0*/  @!P0 BRA `(.L_x_596) ;  /* 0x00000004006c8947 */ /* 0x000fea0003800000 */
[----:B------:R-:W-:Y:S01]  /*1cc0*/  LOP3.LUT R76, R3, 0x1fffff0, RZ, 0xc0, !PT ;  /* 0x01fffff0034c7812 */ /* 0x000fe200078ec0ff */
[----:B------:R-:W-:Y:S01]  /*1cd0*/  BSSY.RECONVERGENT B3, `(.L_x_597) ;  /* 0x0000058000037945 */ /* 0x000fe20003800200 */
[C---:B------:R-:W-:Y:S01]  /*1ce0*/  LOP3.LUT R2, R0.reuse, 0x800, RZ, 0xfc, !PT ;  /* 0x0000080000027812 */ /* 0x040fe200078efcff */
[----:B------:R-:W-:Y:S02]  /*1cf0*/  VIADD R75, R0, UR4 ;  /* 0x00000004004b7c36 */ /* 0x000fe40008000000 */
[----:B------:R-:W-:-:S07]  /*1d00*/  IMAD.MOV R76, RZ, RZ, -R76 ;  /* 0x000000ffff4c7224 */ /* 0x000fce00078e0a4c */
.L_x_598:
[----:B------:R-:W-:-:S04]  /*1d10*/  IMAD.WIDE.U32 R4, R75, 0x10, R72 ;  /* 0x000000104b047825 */ /* 0x000fc800078e0048 */
[C---:B------:R-:W-:Y:S02]  /*1d20*/  VIADD R9, R75.reuse, 0x100 ;  /* 0x000001004b097836 */ /* 0x040fe40000000000 */
[----:B------:R-:W2:Y:S01]  /*1d30*/  LDG.E.128 R4, desc[UR6][R4.64] ;  /* 0x0000000604047981 */ /* 0x000ea2000c1e1d00 */
[----:B------:R-:W-:Y:S02]  /*1d40*/  VIADD R13, R75, 0x200 ;  /* 0x000002004b0d7836 */ /* 0x000fe40000000000 */
[----:B------:R-:W-:-:S04]  /*1d50*/  IMAD.WIDE.U32 R8, R9, 0x10, R72 ;  /* 0x0000001009087825 */ /* 0x000fc800078e0048 */
[--C-:B------:R-:W-:Y:S02]  /*1d60*/  IMAD.WIDE.U32 R12, R13, 0x10, R72.reuse ;  /* 0x000000100d0c7825 */ /* 0x100fe400078e0048 */
[----:B------:R-:W3:Y:S02]  /*1d70*/  LDG.E.128 R8, desc[UR6][R8.64] ;  /* 0x0000000608087981 */ /* 0x000ee4000c1e1d00 */
[C---:B------:R-:W-:Y:S02]  /*1d80*/  VIADD R17, R75.reuse, 0x300 ;  /* 0x000003004b117836 */ /* 0x040fe40000000000 */
[----:B------:R-:W4:Y:S01]  /*1d90*/  LDG.E.128 R12, desc[UR6][R12.64] ;  /* 0x000000060c0c7981 */ /* 0x000f22000c1e1d00 */
[----:B------:R-:W-:Y:S02]  /*1da0*/  VIADD R21, R75, 0x400 ;  /* 0x000004004b157836 */ /* 0x000fe40000000000 */
[----:B------:R-:W-:-:S04]  /*1db0*/  IMAD.WIDE.U32 R16, R17, 0x10, R72 ;  /* 0x0000001011107825 */ /* 0x000fc800078e0048 */
[--C-:B------:R-:W-:Y:S02]  /*1dc0*/  IMAD.WIDE.U32 R20, R21, 0x10, R72.reuse ;  /* 0x0000001015147825 */ /* 0x100fe400078e0048 */
[----:B------:R-:W5:Y:S02]  /*1dd0*/  LDG.E.128 R16, desc[UR6][R16.64] ;  /* 0x0000000610107981 */ /* 0x000f64000c1e1d00 */
[C---:B------:R-:W-:Y:S02]  /*1de0*/  VIADD R25, R75.reuse, 0x500 ;  /* 0x000005004b197836 */ /* 0x040fe40000000000 */
[----:B------:R-:W5:Y:S01]  /*1df0*/  LDG.E.128 R20, desc[UR6][R20.64] ;  /* 0x0000000614147981 */ /* 0x000f62000c1e1d00 */
        /* <DEDUP_REMOVED lines=28> */
[----:B------:R-:W-:Y:S02]  /*1fc0*/  VIADD R65, R75, 0xf00 ;  /* 0x00000f004b417836 */ /* 0x000fe40000000000 */
[----:B------:R-:W5:Y:S02]  /*1fd0*/  LDG.E.128 R60, desc[UR6][R60.64] ;  /* 0x000000063c3c7981 */ /* 0x000f64000c1e1d00 */
[----:B------:R-:W-:-:S06]  /*1fe0*/  IMAD.WIDE.U32 R64, R65, 0x10, R72 ;  /* 0x0000001041407825 */ /* 0x000fcc00078e0048 */
[----:B------:R-:W5:Y:S01]  /*1ff0*/  LDG.E.128 R64, desc[UR6][R64.64] ;  /* 0x0000000640407981 */ /* 0x000f62000c1e1d00 */
[----:B------:R-:W-:Y:S02]  /*2000*/  VIADD R76, R76, 0x10 ;  /* 0x000000104c4c7836 */ /* 0x000fe40000000000 */
[----:B------:R-:W-:Y:S02]  /*2010*/  VIADD R2, R2, 0x1000 ;  /* 0x0000100002027836 */ /* 0x000fe40000000000 */
[----:B------:R-:W-:Y:S01]  /*2020*/  VIADD R75, R75, 0x1000 ;  /* 0x000010004b4b7836 */ /* 0x000fe20000000000 */
[----:B------:R-:W-:Y:S01]  /*2030*/  ISETP.NE.AND P0, PT, R76, RZ, PT ;  /* 0x000000ff4c00720c */ /* 0x000fe20003f05270 */
        /* <DEDUP_REMOVED lines=33> */
[----:B------:R-:W-:Y:S05]  /*2250*/  BSYNC.RECONVERGENT B3 ;  /* 0x0000000000037941 */ /* 0x000fea0003800200 */
.L_x_597:
[----:B------:R-:W-:-:S07]  /*2260*/  VIADD R2, R2, 0xfffff800 ;  /* 0xfffff80002027836 */ /* 0x000fce0000000000 */
.L_x_596:
[----:B------:R-:W-:Y:S05]  /*2270*/  BSYNC.RECONVERGENT B2 ;  /* 0x0000000000027941 */ /* 0x000fea0003800200 */
.L_x_595:
[----:B------:R-:W-:-:S13]  /*2280*/  ISETP.NE.AND P0, PT, R74, RZ, PT ;  /* 0x000000ff4a00720c */ /* 0x000fda0003f05270 */
[----:B------:R-:W-:Y:S05]  /*2290*/  @!P0 BRA `(.L_x_594) ;  /* 0x0000000400588947 */ /* 0x000fea0003800000 */
[----:B------:R-:W-:Y:S01]  /*22a0*/  ISETP.GE.U32.AND P0, PT, R74, 0x8, PT ;  /* 0x000000084a00780c */ /* 0x000fe20003f06070 */
[----:B------:R-:W-:Y:S01]  /*22b0*/  BSSY.RECONVERGENT B2, `(.L_x_599) ;  /* 0x000002d000027945 */ /* 0x000fe20003800200 */
[----:B------:R-:W-:-:S04]  /*22c0*/  LOP3.LUT R36, R3, 0x7, RZ, 0xc0, !PT ;  /* 0x0000000703247812 */ /* 0x000fc800078ec0ff */
[----:B------:R-:W-:-:S07]  /*22d0*/  ISETP.NE.AND P1, PT, R36, RZ, PT ;  /* 0x000000ff2400720c */ /* 0x000fce0003f25270 */
[----:B------:R-:W-:Y:S06]  /*22e0*/  @!P0 BRA `(.L_x_600) ;  /* 0x0000000000a48947 */ /* 0x000fec0003800000 */
[----:B------:R-:W-:-:S04]  /*22f0*/  VIADD R5, R2, UR4 ;  /* 0x0000000402057c36 */ /* 0x000fc80008000000 */
        /* <DEDUP_REMOVED lines=40> */
.L_x_600:
[----:B------:R-:W-:Y:S05]  /*2580*/  BSYNC.RECONVERGENT B2 ;  /* 0x0000000000027941 */ /* 0x000fea0003800200 */
.L_x_599:
        /* <DEDUP_REMOVED lines=27> */
.L_x_602:
[----:B------:R-:W-:Y:S05]  /*2740*/  BSYNC.RECONVERGENT B2 ;  /* 0x0000000000027941 */ /* 0x000fea0003800200 */
.L_x_601:
[----:B------:R-:W-:Y:S05]  /*2750*/  @!P1 BRA `(.L_x_594) ;  /* 0x0000000000289947 */ /* 0x000fea0003800000 */
[----:B------:R-:W-:Y:S02]  /*2760*/  VIADD R9, R2, UR4 ;  /* 0x0000000402097c36 */ /* 0x000fe40008000000 */
[----:B------:R-:W-:-:S07]  /*2770*/  IMAD.MOV R8, RZ, RZ, -R3 ;  /* 0x000000ffff087224 */ /* 0x000fce00078e0a03 */
.L_x_603:
[----:B------:R-:W-:-:S05]  /*2780*/  IMAD.WIDE.U32 R2, R9, 0x10, R72 ;  /* 0x0000001009027825 */ /* 0x000fca00078e0048 */
[----:B------:R-:W2:Y:S01]  /*2790*/  LDG.E.128 R4, desc[UR6][R2.64] ;  /* 0x0000000602047981 */ /* 0x000ea2000c1e1d00 */
[----:B------:R-:W-:Y:S02]  /*27a0*/  VIADD R8, R8, 0x1 ;  /* 0x0000000108087836 */ /* 0x000fe40000000000 */
[----:B------:R-:W-:-:S03]  /*27b0*/  VIADD R9, R9, 0x100 ;  /* 0x0000010009097836 */ /* 0x000fc60000000000 */
[----:B------:R-:W-:Y:S01]  /*27c0*/  ISETP.NE.AND P0, PT, R8, RZ, PT ;  /* 0x000000ff0800720c */ /* 0x000fe20003f05270 */
[----:B--2---:R-:W-:Y:S02]  /*27d0*/  DADD R70, R4, R70 ;  /* 0x0000000004467229 */ /* 0x004fe40000000046 */
[----:B------:R-:W-:-:S10]  /*27e0*/  DADD R68, R6, R68 ;  /* 0x0000000006447229 */ /* 0x000fd40000000044 */
[----:B------:R-:W-:Y:S05]  /*27f0*/  @P0 BRA `(.L_x_603) ;  /* 0xfffffffc00e00947 */ /* 0x000fea000383ffff */
.L_x_594:
[----:B------:R-:W-:Y:S05]  /*2800*/  BSYNC.RECONVERGENT B1 ;  /* 0x0000000000017941 */ /* 0x000fea0003800200 */
.L_x_592:
        /* <DEDUP_REMOVED lines=66> */
[----:B------:R-:W-:Y:S06]  /*2c30*/  @P0 BRA `(.L_x_590) ;  /* 0x0000000000600947 */ /* 0x000fec0003800000 */
        /* <DEDUP_REMOVED lines=24> */
.L_x_590:
[----:B------:R-:W-:Y:S05]  /*2dc0*/  BSYNC.RECONVERGENT B0 ;  /* 0x0000000000007941 */ /* 0x000fea0003800200 */
.L_x_575:
[----:B------:R-:W-:Y:S05]  /*2dd0*/  @P0 EXIT ;  /* 0x000000000000094d */ /* 0x000fea0003800000 */
[----:B------:R-:W0:Y:S01]  /*2de0*/  LDCU.128 UR8, c[0x0][0x3a0] ;  /* 0x00007400ff0877ac */ /* 0x000e220008000c00 */
[----:B------:R-:W2:Y:S01]  /*2df0*/  LDC.64 R2, c[0x0][0x388] ;  /* 0x0000e200ff027b82 */ /* 0x000ea20000000a00 */
[----:B0-----:R-:W-:Y:S02]  /*2e00*/  DADD R8, R8, UR8 ;  /* 0x0000000808087e29 */ /* 0x001fe40008000000 */
[----:B------:R-:W-:-:S07]  /*2e10*/  DADD R10, R10, UR10 ;  /* 0x0000000a0a0a7e29 */ /* 0x000fce0008000000 */
[----:B--2---:R-:W-:Y:S01]  /*2e20*/  STG.E.128 desc[UR6][R2.64], R8 ;  /* 0x0000000802007986 */ /* 0x004fe2000c101d06 */
[----:B------:R-:W-:Y:S05]  /*2e30*/  EXIT ;  /* 0x000000000000794d */ /* 0x000fea0003800000 */
.L_x_604:
        /* <DEDUP_REMOVED lines=12> */
.L_x_627:


//--------------------- .text._ZN3cub18CUB_300001_SM_10006detail11EmptyKernelIvEEvv --------------------------
	.section	.text._ZN3cub18CUB_300001_SM_10006detail11EmptyKernelIvEEvv,"ax",@progbits
	.align	128
        .global         _ZN3cub18CUB_300001_SM_10006detail11EmptyKernelIvEEvv
        .type           _ZN3cub18CUB_300001_SM_10006detail11EmptyKernelIvEEvv,@function
        .size           _ZN3cub18CUB_300001_SM_10006detail11EmptyKernelIvEEvv,(.L_x_628 - _ZN3cub18CUB_300001_SM_10006detail11EmptyKernelIvEEvv)
        .other          _ZN3cub18CUB_300001_SM_10006detail11EmptyKernelIvEEvv,@"STO_CUDA_ENTRY STV_DEFAULT"
_ZN3cub18CUB_300001_SM_10006detail11EmptyKernelIvEEvv:
.text._ZN3cub18CUB_300001_SM_10006detail11EmptyKernelIvEEvv:
[----:B------:R-:W-:Y:S01]  /*0000*/  LDC R1, c[0x0][0x37c] ;  /* 0x0000df00ff017b82 */ /* 0x000fe20000000800 */
[----:B------:R-:W-:Y:S05]  /*0010*/  EXIT ;  /* 0x000000000000794d */ /* 0x000fea0003800000 */
.L_x_605:
        /* <DEDUP_REMOVED lines=14> */
.L_x_628:


//--------------------- .nv.global.init           --------------------------
	.section	.nv.global.init,"aw",@progbits
	.align	16
.nv.global.init:
	.type		__cudart_sin_cos_coeffs,@object
	.size		__cudart_sin_cos_coeffs,(__cudart_i2opi_d - __cudart_sin_cos_coeffs)
__cudart_sin_cos_coeffs:
        /*0000*/ 	.byte	0x46, 0xd2, 0xb0, 0x2c, 0xf1, 0xe5, 0x5a, 0xbe, 0x92, 0xe3, 0xac, 0x69, 0xe3, 0x1d, 0xc7, 0x3e
        /*0010*/ 	.byte	0xa1, 0x62, 0xdb, 0x19, 0xa0, 0x01, 0x2a, 0xbf, 0x18, 0x08, 0x11, 0x11, 0x11, 0x11, 0x81, 0x3f
        /*0020*/ 	.byte	0x54, 0x55, 0x55, 0x55, 0x55, 0x55, 0xc5, 0xbf, 0x00, 0x00, 0x00, 0x00, 0x00, 0x00, 0x00, 0x00
        /*0030*/ 	.byte	0x00, 0x00, 0x00, 0x00, 0x00, 0x00, 0x00, 0x00, 0x64, 0x81, 0xfd, 0x20, 0x83, 0xff, 0xa8, 0xbd
        /*0040*/ 	.byte	0x28, 0x85, 0xef, 0xc1, 0xa7, 0xee, 0x21, 0x3e, 0xd9, 0xe6, 0x06, 0x8e, 0x4f, 0x7e, 0x92, 0xbe
        /*0050*/ 	.byte	0xe9, 0xbc, 0xdd, 0x19, 0xa0, 0x01, 0xfa, 0x3e, 0x47, 0x5d, 0xc1, 0x16, 0x6c, 0xc1, 0x56, 0xbf
        /*0060*/ 	.byte	0x51, 0x55, 0x55, 0x55, 0x55, 0x55, 0xa5, 0x3f, 0x00, 0x00, 0x00, 0x00, 0x00, 0x00, 0xe0, 0xbf
        /*0070*/ 	.byte	0x00, 0x00, 0x00, 0x00, 0x00, 0x00, 0xf0, 0x3f, 0x00, 0x00, 0x00, 0x00, 0x00, 0x00, 0x00, 0x00
	.type		__cudart_i2opi_d,@object
	.size		__cudart_i2opi_d,(.L_45 - __cudart_i2opi_d)
__cudart_i2opi_d:
        /* <DEDUP_REMOVED lines=9> */
.L_45:


//--------------------- .nv.shared.reserved.0     --------------------------
	.section	.nv.shared.reserved.0,"aw",@nobits
	.weak		__nv_reservedSMEM_offset_0_alias
	.size		__nv_reservedSMEM_offset_0_alias, 0, 64
	.other		__nv_reservedSMEM_offset_0_alias,@"STO_CUDA_RESERVED_SHARED STV_DEFAULT"
__nv_reservedSMEM_offset_0_alias:
	.zero		0
	.zero		64


//--------------------- .nv.global                --------------------------
	.section	.nv.global,"aw",@nobits
.nv.global:
	.type		_ZN28_INTERNAL_e99e1e8c_4_k_cu_c06thrust24THRUST_300001_SM_1000_NS12placeholders2_8E,@object
	.size		_ZN28_INTERNAL_e99e1e8c_4_k_cu_c06thrust24THRUST_300001_SM_1000_NS12placeholders2_8E,(_ZN28_INTERNAL_e99e1e8c_4_k_cu_c04cuda3std3__430_GLOBAL__N__e99e1e8c_4_k_cu_c06ignoreE - _ZN28_INTERNAL_e99e1e8c_4_k_cu_c06thrust24THRUST_300001_SM_1000_NS12placeholders2_8E)
_ZN28_INTERNAL_e99e1e8c_4_k_cu_c06thrust24THRUST_300001_SM_1000_NS12placeholders2_8E:
	.zero		1
	.type		_ZN28_INTERNAL_e99e1e8c_4_k_cu_c04cuda3std3__430_GLOBAL__N__e99e1e8c_4_k_cu_c06ignoreE,@object
	.size		_ZN28_INTERNAL_e99e1e8c_4_k_cu_c04cuda3std3__430_GLOBAL__N__e99e1e8c_4_k_cu_c06ignoreE,(_ZN28_INTERNAL_e99e1e8c_4_k_cu_c04cuda3std6ranges3__45__cpo4dataE - _ZN28_INTERNAL_e99e1e8c_4_k_cu_c04cuda3std3__430_GLOBAL__N__e99e1e8c_4_k_cu_c06ignoreE)
_ZN28_INTERNAL_e99e1e8c_4_k_cu_c04cuda3std3__430_GLOBAL__N__e99e1e8c_4_k_cu_c06ignoreE:
	.zero		1
	.type		_ZN28_INTERNAL_e99e1e8c_4_k_cu_c04cuda3std6ranges3__45__cpo4dataE,@object
	.size		_ZN28_INTERNAL_e99e1e8c_4_k_cu_c04cuda3std6ranges3__45__cpo4dataE,(_ZN28_INTERNAL_e99e1e8c_4_k_cu_c06thrust24THRUST_300001_SM_1000_NS6system3cpp3parE - _ZN28_INTERNAL_e99e1e8c_4_k_cu_c04cuda3std6ranges3__45__cpo4dataE)
_ZN28_INTERNAL_e99e1e8c_4_k_cu_c04cuda3std6ranges3__45__cpo4dataE:
	.zero		1
	.type		_ZN28_INTERNAL_e99e1e8c_4_k_cu_c06thrust24THRUST_300001_SM_1000_NS6system3cpp3parE,@object
	.size		_ZN28_INTERNAL_e99e1e8c_4_k_cu_c06thrust24THRUST_300001_SM_1000_NS6system3cpp3parE,(_ZN28_INTERNAL_e99e1e8c_4_k_cu_c04cuda3std3__45__cpo5beginE - _ZN28_INTERNAL_e99e1e8c_4_k_cu_c06thrust24THRUST_300001_SM_1000_NS6system3cpp3parE)
_ZN28_INTERNAL_e99e1e8c_4_k_cu_c06thrust24THRUST_300001_SM_1000_NS6system3cpp3parE:
	.zero		1
	.type		_ZN28_INTERNAL_e99e1e8c_4_k_cu_c04cuda3std3__45__cpo5beginE,@object
	.size		_ZN28_INTERNAL_e99e1e8c_4_k_cu_c04cuda3std3__45__cpo5beginE,(_ZN28_INTERNAL_e99e1e8c_4_k_cu_c04cuda3std6ranges3__45__cpo5beginE - _ZN28_INTERNAL_e99e1e8c_4_k_cu_c04cuda3std3__45__cpo5beginE)
_ZN28_INTERNAL_e99e1e8c_4_k_cu_c04cuda3std3__45__cpo5beginE:
	.zero		1
	.type		_ZN28_INTERNAL_e99e1e8c_4_k_cu_c04cuda3std6ranges3__45__cpo5beginE,@object
	.size		_ZN28_INTERNAL_e99e1e8c_4_k_cu_c04cuda3std6ranges3__45__cpo5beginE,(_ZN28_INTERNAL_e99e1e8c_4_k_cu_c06thrust24THRUST_300001_SM_1000_NS6deviceE - _ZN28_INTERNAL_e99e1e8c_4_k_cu_c04cuda3std6ranges3__45__cpo5beginE)
_ZN28_INTERNAL_e99e1e8c_4_k_cu_c04cuda3std6ranges3__45__cpo5beginE:
	.zero		1
	.type		_ZN28_INTERNAL_e99e1e8c_4_k_cu_c06thrust24THRUST_300001_SM_1000_NS6deviceE,@object
	.size		_ZN28_INTERNAL_e99e1e8c_4_k_cu_c06thrust24THRUST_300001_SM_1000_NS6deviceE,(_ZN28_INTERNAL_e99e1e8c_4_k_cu_c04cuda3std3__47nulloptE - _ZN28_INTERNAL_e99e1e8c_4_k_cu_c06thrust24THRUST_300001_SM_1000_NS6deviceE)
_ZN28_INTERNAL_e99e1e8c_4_k_cu_c06thrust24THRUST_300001_SM_1000_NS6deviceE:
	.zero		1
	.type		_ZN28_INTERNAL_e99e1e8c_4_k_cu_c04cuda3std3__47nulloptE,@object
	.size		_ZN28_INTERNAL_e99e1e8c_4_k_cu_c04cuda3std3__47nulloptE,(_ZN28_INTERNAL_e99e1e8c_4_k_cu_c04cuda3std6ranges3__45__cpo8distanceE - _ZN28_INTERNAL_e99e1e8c_4_k_cu_c04cuda3std3__47nulloptE)
_ZN28_INTERNAL_e99e1e8c_4_k_cu_c04cuda3std3__47nulloptE:
	.zero		1
	.type		_ZN28_INTERNAL_e99e1e8c_4_k_cu_c04cuda3std6ranges3__45__cpo8distanceE,@object
	.size		_ZN28_INTERNAL_e99e1e8c_4_k_cu_c04cuda3std6ranges3__45__cpo8distanceE,(_ZN28_INTERNAL_e99e1e8c_4_k_cu_c06thrust24THRUST_300001_SM_1000_NS12placeholders2_4E - _ZN28_INTERNAL_e99e1e8c_4_k_cu_c04cuda3std6ranges3__45__cpo8distanceE)
_ZN28_INTERNAL_e99e1e8c_4_k_cu_c04cuda3std6ranges3__45__cpo8distanceE:
	.zero		1
	.type		_ZN28_INTERNAL_e99e1e8c_4_k_cu_c06thrust24THRUST_300001_SM_1000_NS12placeholders2_4E,@object
	.size		_ZN28_INTERNAL_e99e1e8c_4_k_cu_c06thrust24THRUST_300001_SM_1000_NS12placeholders2_4E,(_ZN28_INTERNAL_e99e1e8c_4_k_cu_c04cuda3std3__45__cpo6rbeginE - _ZN28_INTERNAL_e99e1e8c_4_k_cu_c06thrust24THRUST_300001_SM_1000_NS12placeholders2_4E)
_ZN28_INTERNAL_e99e1e8c_4_k_cu_c06thrust24THRUST_300001_SM_1000_NS12placeholders2_4E:
	.zero		1
	.type		_ZN28_INTERNAL_e99e1e8c_4_k_cu_c04cuda3std3__45__cpo6rbeginE,@object
	.size		_ZN28_INTERNAL_e99e1e8c_4_k_cu_c04cuda3std3__45__cpo6rbeginE,(_ZN28_INTERNAL_e99e1e8c_4_k_cu_c04cuda3std6ranges3__45__cpo7advanceE - _ZN28_INTERNAL_e99e1e8c_4_k_cu_c04cuda3std3__45__cpo6rbeginE)
_ZN28_INTERNAL_e99e1e8c_4_k_cu_c04cuda3std3__45__cpo6rbeginE:
	.zero		1
	.type		_ZN28_INTERNAL_e99e1e8c_4_k_cu_c04cuda3std6ranges3__45__cpo7advanceE,@object
	.size		_ZN28_INTERNAL_e99e1e8c_4_k_cu_c04cuda3std6ranges3__45__cpo7advanceE,(_ZN28_INTERNAL_e99e1e8c_4_k_cu_c06thrust24THRUST_300001_SM_1000_NS12placeholders3_10E - _ZN28_INTERNAL_e99e1e8c_4_k_cu_c04cuda3std6ranges3__45__cpo7advanceE)
_ZN28_INTERNAL_e99e1e8c_4_k_cu_c04cuda3std6ranges3__45__cpo7advanceE:
	.zero		1
	.type		_ZN28_INTERNAL_e99e1e8c_4_k_cu_c06thrust24THRUST_300001_SM_1000_NS12placeholders3_10E,@object
	.size		_ZN28_INTERNAL_e99e1e8c_4_k_cu_c06thrust24THRUST_300001_SM_1000_NS12placeholders3_10E,(_ZN28_INTERNAL_e99e1e8c_4_k_cu_c04cuda3std3__48in_placeE - _ZN28_INTERNAL_e99e1e8c_4_k_cu_c06thrust24THRUST_300001_SM_1000_NS12placeholders3_10E)
_ZN28_INTERNAL_e99e1e8c_4_k_cu_c06thrust24THRUST_300001_SM_1000_NS12placeholders3_10E:
	.zero		1
	.type		_ZN28_INTERNAL_e99e1e8c_4_k_cu_c04cuda3std3__48in_placeE,@object
	.size		_ZN28_INTERNAL_e99e1e8c_4_k_cu_c04cuda3std3__48in_placeE,(_ZN28_INTERNAL_e99e1e8c_4_k_cu_c04cuda3std6ranges3__45__cpo4sizeE - _ZN28_INTERNAL_e99e1e8c_4_k_cu_c04cuda3std3__48in_placeE)
_ZN28_INTERNAL_e99e1e8c_4_k_cu_c04cuda3std3__48in_placeE:
	.zero		1
	.type		_ZN28_INTERNAL_e99e1e8c_4_k_cu_c04cuda3std6ranges3__45__cpo4sizeE,@object
	.size		_ZN28_INTERNAL_e99e1e8c_4_k_cu_c04cuda3std6ranges3__45__cpo4sizeE,(_ZN28_INTERNAL_e99e1e8c_4_k_cu_c06thrust24THRUST_300001_SM_1000_NS12placeholders2_2E - _ZN28_INTERNAL_e99e1e8c_4_k_cu_c04cuda3std6ranges3__45__cpo4sizeE)
_ZN28_INTERNAL_e99e1e8c_4_k_cu_c04cuda3std6ranges3__45__cpo4sizeE:
	.zero		1
	.type		_ZN28_INTERNAL_e99e1e8c_4_k_cu_c06thrust24THRUST_300001_SM_1000_NS12placeholders2_2E,@object
	.size		_ZN28_INTERNAL_e99e1e8c_4_k_cu_c06thrust24THRUST_300001_SM_1000_NS12placeholders2_2E,(_ZN28_INTERNAL_e99e1e8c_4_k_cu_c04cuda3std3__45__cpo6cbeginE - _ZN28_INTERNAL_e99e1e8c_4_k_cu_c06thrust24THRUST_300001_SM_1000_NS12placeholders2_2E)
_ZN28_INTERNAL_e99e1e8c_4_k_cu_c06thrust24THRUST_300001_SM_1000_NS12placeholders2_2E:
	.zero		1
	.type		_ZN28_INTERNAL_e99e1e8c_4_k_cu_c04cuda3std3__45__cpo6cbeginE,@object
	.size		_ZN28_INTERNAL_e99e1e8c_4_k_cu_c04cuda3std3__45__cpo6cbeginE,(_ZN28_INTERNAL_e99e1e8c_4_k_cu_c04cuda3std6ranges3__45__cpo6cbeginE - _ZN28_INTERNAL_e99e1e8c_4_k_cu_c04cuda3std3__45__cpo6cbeginE)
_ZN28_INTERNAL_e99e1e8c_4_k_cu_c04cuda3std3__45__cpo6cbeginE:
	.zero		1
	.type		_ZN28_INTERNAL_e99e1e8c_4_k_cu_c04cuda3std6ranges3__45__cpo6cbeginE,@object
	.size		_ZN28_INTERNAL_e99e1e8c_4_k_cu_c04cuda3std6ranges3__45__cpo6cbeginE,(_ZN28_INTERNAL_e99e1e8c_4_k_cu_c06thrust24THRUST_300001_SM_1000_NS12placeholders2_6E - _ZN28_INTERNAL_e99e1e8c_4_k_cu_c04cuda3std6ranges3__45__cpo6cbeginE)
_ZN28_INTERNAL_e99e1e8c_4_k_cu_c04cuda3std6ranges3__45__cpo6cbeginE:
	.zero		1
	.type		_ZN28_INTERNAL_e99e1e8c_4_k_cu_c06thrust24THRUST_300001_SM_1000_NS12placeholders2_6E,@object
	.size		_ZN28_INTERNAL_e99e1e8c_4_k_cu_c06thrust24THRUST_300001_SM_1000_NS12placeholders2_6E,(_ZN28_INTERNAL_e99e1e8c_4_k_cu_c04cuda3std3__45__cpo7crbeginE - _ZN28_INTERNAL_e99e1e8c_4_k_cu_c06thrust24THRUST_300001_SM_1000_NS12placeholders2_6E)
_ZN28_INTERNAL_e99e1e8c_4_k_cu_c06thrust24THRUST_300001_SM_1000_NS12placeholders2_6E:
	.zero		1
	.type		_ZN28_INTERNAL_e99e1e8c_4_k_cu_c04cuda3std3__45__cpo7crbeginE,@object
	.size		_ZN28_INTERNAL_e99e1e8c_4_k_cu_c04cuda3std3__45__cpo7crbeginE,(_ZN28_INTERNAL_e99e1e8c_4_k_cu_c04cuda3std6ranges3__45__cpo4nextE - _ZN28_INTERNAL_e99e1e8c_4_k_cu_c04cuda3std3__45__cpo7crbeginE)
_ZN28_INTERNAL_e99e1e8c_4_k_cu_c04cuda3std3__45__cpo7crbeginE:
	.zero		1
	.type		_ZN28_INTERNAL_e99e1e8c_4_k_cu_c04cuda3std6ranges3__45__cpo4nextE,@object
	.size		_ZN28_INTERNAL_e99e1e8c_4_k_cu_c04cuda3std6ranges3__45__cpo4nextE,(_ZN28_INTERNAL_e99e1e8c_4_k_cu_c04cuda3std6ranges3__45__cpo4swapE - _ZN28_INTERNAL_e99e1e8c_4_k_cu_c04cuda3std6ranges3__45__cpo4nextE)
_ZN28_INTERNAL_e99e1e8c_4_k_cu_c04cuda3std6ranges3__45__cpo4nextE:
	.zero		1
	.type		_ZN28_INTERNAL_e99e1e8c_4_k_cu_c04cuda3std6ranges3__45__cpo4swapE,@object
	.size		_ZN28_INTERNAL_e99e1e8c_4_k_cu_c04cuda3std6ranges3__45__cpo4swapE,(_ZN28_INTERNAL_e99e1e8c_4_k_cu_c06thrust24THRUST_300001_SM_1000_NS8cuda_cub10par_nosyncE - _ZN28_INTERNAL_e99e1e8c_4_k_cu_c04cuda3std6ranges3__45__cpo4swapE)
_ZN28_INTERNAL_e99e1e8c_4_k_cu_c04cuda3std6ranges3__45__cpo4swapE:
	.zero		1
	.type		_ZN28_INTERNAL_e99e1e8c_4_k_cu_c06thrust24THRUST_300001_SM_1000_NS8cuda_cub10par_nosyncE,@object
	.size		_ZN28_INTERNAL_e99e1e8c_4_k_cu_c06thrust24THRUST_300001_SM_1000_NS8cuda_cub10par_nosyncE,(_ZN28_INTERNAL_e99e1e8c_4_k_cu_c06thrust24THRUST_300001_SM_1000_NS3seqE - _ZN28_INTERNAL_e99e1e8c_4_k_cu_c06thrust24THRUST_300001_SM_1000_NS8cuda_cub10par_nosyncE)
_ZN28_INTERNAL_e99e1e8c_4_k_cu_c06thrust24THRUST_300001_SM_1000_NS8cuda_cub10par_nosyncE:
	.zero		1
	.type		_ZN28_INTERNAL_e99e1e8c_4_k_cu_c06thrust24THRUST_300001_SM_1000_NS3seqE,@object
	.size		_ZN28_INTERNAL_e99e1e8c_4_k_cu_c06thrust24THRUST_300001_SM_1000_NS3seqE,(_ZN28_INTERNAL_e99e1e8c_4_k_cu_c04cuda3std3__420unreachable_sentinelE - _ZN28_INTERNAL_e99e1e8c_4_k_cu_c06thrust24THRUST_300001_SM_1000_NS3seqE)
_ZN28_INTERNAL_e99e1e8c_4_k_cu_c06thrust24THRUST_300001_SM_1000_NS3seqE:
	.zero		1
	.type		_ZN28_INTERNAL_e99e1e8c_4_k_cu_c04cuda3std3__420unreachable_sentinelE,@object
	.size		_ZN28_INTERNAL_e99e1e8c_4_k_cu_c04cuda3std3__420unreachable_sentinelE,(_ZN28_INTERNAL_e99e1e8c_4_k_cu_c04cuda3std6ranges3__45__cpo5ssizeE - _ZN28_INTERNAL_e99e1e8c_4_k_cu_c04cuda3std3__420unreachable_sentinelE)
_ZN28_INTERNAL_e99e1e8c_4_k_cu_c04cuda3std3__420unreachable_sentinelE:
	.zero		1
	.type		_ZN28_INTERNAL_e99e1e8c_4_k_cu_c04cuda3std6ranges3__45__cpo5ssizeE,@object
	.size		_ZN28_INTERNAL_e99e1e8c_4_k_cu_c04cuda3std6ranges3__45__cpo5ssizeE,(_ZN28_INTERNAL_e99e1e8c_4_k_cu_c06thrust24THRUST_300001_SM_1000_NS12placeholders2_3E - _ZN28_INTERNAL_e99e1e8c_4_k_cu_c04cuda3std6ranges3__45__cpo5ssizeE)
_ZN28_INTERNAL_e99e1e8c_4_k_cu_c04cuda3std6ranges3__45__cpo5ssizeE:
	.zero		1
	.type		_ZN28_INTERNAL_e99e1e8c_4_k_cu_c06thrust24THRUST_300001_SM_1000_NS12placeholders2_3E,@object
	.size		_ZN28_INTERNAL_e99e1e8c_4_k_cu_c06thrust24THRUST_300001_SM_1000_NS12placeholders2_3E,(_ZN28_INTERNAL_e99e1e8c_4_k_cu_c04cuda3std3__45__cpo4cendE - _ZN28_INTERNAL_e99e1e8c_4_k_cu_c06thrust24THRUST_300001_SM_1000_NS12placeholders2_3E)
_ZN28_INTERNAL_e99e1e8c_4_k_cu_c06thrust24THRUST_300001_SM_1000_NS12placeholders2_3E:
	.zero		1
	.type		_ZN28_INTERNAL_e99e1e8c_4_k_cu_c04cuda3std3__45__cpo4cendE,@object
	.size		_ZN28_INTERNAL_e99e1e8c_4_k_cu_c04cuda3std3__45__cpo4cendE,(_ZN28_INTERNAL_e99e1e8c_4_k_cu_c04cuda3std6ranges3__45__cpo4cendE - _ZN28_INTERNAL_e99e1e8c_4_k_cu_c04cuda3std3__45__cpo4cendE)
_ZN28_INTERNAL_e99e1e8c_4_k_cu_c04cuda3std3__45__cpo4cendE:
	.zero		1
	.type		_ZN28_INTERNAL_e99e1e8c_4_k_cu_c04cuda3std6ranges3__45__cpo4cendE,@object
	.size		_ZN28_INTERNAL_e99e1e8c_4_k_cu_c04cuda3std6ranges3__45__cpo4cendE,(_ZN28_INTERNAL_e99e1e8c_4_k_cu_c06thrust24THRUST_300001_SM_1000_NS12placeholders2_7E - _ZN28_INTERNAL_e99e1e8c_4_k_cu_c04cuda3std6ranges3__45__cpo4cendE)
_ZN28_INTERNAL_e99e1e8c_4_k_cu_c04cuda3std6ranges3__45__cpo4cendE:
	.zero		1
	.type		_ZN28_INTERNAL_e99e1e8c_4_k_cu_c06thrust24THRUST_300001_SM_1000_NS12placeholders2_7E,@object
	.size		_ZN28_INTERNAL_e99e1e8c_4_k_cu_c06thrust24THRUST_300001_SM_1000_NS12placeholders2_7E,(_ZN28_INTERNAL_e99e1e8c_4_k_cu_c04cuda3std3__45__cpo5crendE - _ZN28_INTERNAL_e99e1e8c_4_k_cu_c06thrust24THRUST_300001_SM_1000_NS12placeholders2_7E)
_ZN28_INTERNAL_e99e1e8c_4_k_cu_c06thrust24THRUST_300001_SM_1000_NS12placeholders2_7E:
	.zero		1
	.type		_ZN28_INTERNAL_e99e1e8c_4_k_cu_c04cuda3std3__45__cpo5crendE,@object
	.size		_ZN28_INTERNAL_e99e1e8c_4_k_cu_c04cuda3std3__45__cpo5crendE,(_ZN28_INTERNAL_e99e1e8c_4_k_cu_c04cuda3std6ranges3__45__cpo4prevE - _ZN28_INTERNAL_e99e1e8c_4_k_cu_c04cuda3std3__45__cpo5crendE)
_ZN28_INTERNAL_e99e1e8c_4_k_cu_c04cuda3std3__45__cpo5crendE:
	.zero		1
	.type		_ZN28_INTERNAL_e99e1e8c_4_k_cu_c04cuda3std6ranges3__45__cpo4prevE,@object
	.size		_ZN28_INTERNAL_e99e1e8c_4_k_cu_c04cuda3std6ranges3__45__cpo4prevE,(_ZN28_INTERNAL_e99e1e8c_4_k_cu_c04cuda3std6ranges3__45__cpo9iter_moveE - _ZN28_INTERNAL_e99e1e8c_4_k_cu_c04cuda3std6ranges3__45__cpo4prevE)
_ZN28_INTERNAL_e99e1e8c_4_k_cu_c04cuda3std6ranges3__45__cpo4prevE:
	.zero		1
	.type		_ZN28_INTERNAL_e99e1e8c_4_k_cu_c04cuda3std6ranges3__45__cpo9iter_moveE,@object
	.size		_ZN28_INTERNAL_e99e1e8c_4_k_cu_c04cuda3std6ranges3__45__cpo9iter_moveE,(_ZN28_INTERNAL_e99e1e8c_4_k_cu_c06thrust24THRUST_300001_SM_1000_NS6system6detail10sequential3seqE - _ZN28_INTERNAL_e99e1e8c_4_k_cu_c04cuda3std6ranges3__45__cpo9iter_moveE)
_ZN28_INTERNAL_e99e1e8c_4_k_cu_c04cuda3std6ranges3__45__cpo9iter_moveE:
	.zero		1
	.type		_ZN28_INTERNAL_e99e1e8c_4_k_cu_c06thrust24THRUST_300001_SM_1000_NS6system6detail10sequential3seqE,@object
	.size		_ZN28_INTERNAL_e99e1e8c_4_k_cu_c06thrust24THRUST_300001_SM_1000_NS6system6detail10sequential3seqE,(_ZN28_INTERNAL_e99e1e8c_4_k_cu_c06thrust24THRUST_300001_SM_1000_NS12placeholders2_9E - _ZN28_INTERNAL_e99e1e8c_4_k_cu_c06thrust24THRUST_300001_SM_1000_NS6system6detail10sequential3seqE)
_ZN28_INTERNAL_e99e1e8c_4_k_cu_c06thrust24THRUST_300001_SM_1000_NS6system6detail10sequential3seqE:
	.zero		1
	.type		_ZN28_INTERNAL_e99e1e8c_4_k_cu_c06thrust24THRUST_300001_SM_1000_NS12placeholders2_9E,@object
	.size		_ZN28_INTERNAL_e99e1e8c_4_k_cu_c06thrust24THRUST_300001_SM_1000_NS12placeholders2_9E,(_ZN28_INTERNAL_e99e1e8c_4_k_cu_c04cuda3std3__419piecewise_constructE - _ZN28_INTERNAL_e99e1e8c_4_k_cu_c06thrust24THRUST_300001_SM_1000_NS12placeholders2_9E)
_ZN28_INTERNAL_e99e1e8c_4_k_cu_c06thrust24THRUST_300001_SM_1000_NS12placeholders2_9E:
	.zero		1
	.type		_ZN28_INTERNAL_e99e1e8c_4_k_cu_c04cuda3std3__419piecewise_constructE,@object
	.size		_ZN28_INTERNAL_e99e1e8c_4_k_cu_c04cuda3std3__419piecewise_constructE,(_ZN28_INTERNAL_e99e1e8c_4_k_cu_c04cuda3std6ranges3__45__cpo5cdataE - _ZN28_INTERNAL_e99e1e8c_4_k_cu_c04cuda3std3__419piecewise_constructE)
_ZN28_INTERNAL_e99e1e8c_4_k_cu_c04cuda3std3__419piecewise_constructE:
	.zero		1
	.type		_ZN28_INTERNAL_e99e1e8c_4_k_cu_c04cuda3std6ranges3__45__cpo5cdataE,@object
	.size		_ZN28_INTERNAL_e99e1e8c_4_k_cu_c04cuda3std6ranges3__45__cpo5cdataE,(_ZN28_INTERNAL_e99e1e8c_4_k_cu_c06thrust24THRUST_300001_SM_1000_NS12placeholders2_1E - _ZN28_INTERNAL_e99e1e8c_4_k_cu_c04cuda3std6ranges3__45__cpo5cdataE)
_ZN28_INTERNAL_e99e1e8c_4_k_cu_c04cuda3std6ranges3__45__cpo5cdataE:
	.zero		1
	.type		_ZN28_INTERNAL_e99e1e8c_4_k_cu_c06thrust24THRUST_300001_SM_1000_NS12placeholders2_1E,@object
	.size		_ZN28_INTERNAL_e99e1e8c_4_k_cu_c06thrust24THRUST_300001_SM_1000_NS12placeholders2_1E,(_ZN28_INTERNAL_e99e1e8c_4_k_cu_c04cuda3std3__45__cpo3endE - _ZN28_INTERNAL_e99e1e8c_4_k_cu_c06thrust24THRUST_300001_SM_1000_NS12placeholders2_1E)
_ZN28_INTERNAL_e99e1e8c_4_k_cu_c06thrust24THRUST_300001_SM_1000_NS12placeholders2_1E:
	.zero		1
	.type		_ZN28_INTERNAL_e99e1e8c_4_k_cu_c04cuda3std3__45__cpo3endE,@object
	.size		_ZN28_INTERNAL_e99e1e8c_4_k_cu_c04cuda3std3__45__cpo3endE,(_ZN28_INTERNAL_e99e1e8c_4_k_cu_c04cuda3std6ranges3__45__cpo3endE - _ZN28_INTERNAL_e99e1e8c_4_k_cu_c04cuda3std3__45__cpo3endE)
_ZN28_INTERNAL_e99e1e8c_4_k_cu_c04cuda3std3__45__cpo3endE:
	.zero		1
	.type		_ZN28_INTERNAL_e99e1e8c_4_k_cu_c04cuda3std6ranges3__45__cpo3endE,@object
	.size		_ZN28_INTERNAL_e99e1e8c_4_k_cu_c04cuda3std6ranges3__45__cpo3endE,(_ZN28_INTERNAL_e99e1e8c_4_k_cu_c06thrust24THRUST_300001_SM_1000_NS12placeholders2_5E - _ZN28_INTERNAL_e99e1e8c_4_k_cu_c04cuda3std6ranges3__45__cpo3endE)
_ZN28_INTERNAL_e99e1e8c_4_k_cu_c04cuda3std6ranges3__45__cpo3endE:
	.zero		1
	.type		_ZN28_INTERNAL_e99e1e8c_4_k_cu_c06thrust24THRUST_300001_SM_1000_NS12placeholders2_5E,@object
	.size		_ZN28_INTERNAL_e99e1e8c_4_k_cu_c06thrust24THRUST_300001_SM_1000_NS12placeholders2_5E,(_ZN28_INTERNAL_e99e1e8c_4_k_cu_c04cuda3std3__45__cpo4rendE - _ZN28_INTERNAL_e99e1e8c_4_k_cu_c06thrust24THRUST_300001_SM_1000_NS12placeholders2_5E)
_ZN28_INTERNAL_e99e1e8c_4_k_cu_c06thrust24THRUST_300001_SM_1000_NS12placeholders2_5E:
	.zero		1
	.type		_ZN28_INTERNAL_e99e1e8c_4_k_cu_c04cuda3std3__45__cpo4rendE,@object
	.size		_ZN28_INTERNAL_e99e1e8c_4_k_cu_c04cuda3std3__45__cpo4rendE,(_ZN28_INTERNAL_e99e1e8c_4_k_cu_c04cuda3std6ranges3__45__cpo9iter_swapE - _ZN28_INTERNAL_e99e1e8c_4_k_cu_c04cuda3std3__45__cpo4rendE)
_ZN28_INTERNAL_e99e1e8c_4_k_cu_c04cuda3std3__45__cpo4rendE:
	.zero		1
	.type		_ZN28_INTERNAL_e99e1e8c_4_k_cu_c04cuda3std6ranges3__45__cpo9iter_swapE,@object
	.size		_ZN28_INTERNAL_e99e1e8c_4_k_cu_c04cuda3std6ranges3__45__cpo9iter_swapE,(_ZN28_INTERNAL_e99e1e8c_4_k_cu_c04cuda3std3__48unexpectE - _ZN28_INTERNAL_e99e1e8c_4_k_cu_c04cuda3std6ranges3__45__cpo9iter_swapE)
_ZN28_INTERNAL_e99e1e8c_4_k_cu_c04cuda3std6ranges3__45__cpo9iter_swapE:
	.zero		1
	.type		_ZN28_INTERNAL_e99e1e8c_4_k_cu_c04cuda3std3__48unexpectE,@object
	.size		_ZN28_INTERNAL_e99e1e8c_4_k_cu_c04cuda3std3__48unexpectE,(_ZN28_INTERNAL_e99e1e8c_4_k_cu_c06thrust24THRUST_300001_SM_1000_NS8cuda_cub3parE - _ZN28_INTERNAL_e99e1e8c_4_k_cu_c04cuda3std3__48unexpectE)
_ZN28_INTERNAL_e99e1e8c_4_k_cu_c04cuda3std3__48unexpectE:
	.zero		1
	.type		_ZN28_INTERNAL_e99e1e8c_4_k_cu_c06thrust24THRUST_300001_SM_1000_NS8cuda_cub3parE,@object
	.size		_ZN28_INTERNAL_e99e1e8c_4_k_cu_c06thrust24THRUST_300001_SM_1000_NS8cuda_cub3parE,(.L_29 - _ZN28_INTERNAL_e99e1e8c_4_k_cu_c06thrust24THRUST_300001_SM_1000_NS8cuda_cub3parE)
_ZN28_INTERNAL_e99e1e8c_4_k_cu_c06thrust24THRUST_300001_SM_1000_NS8cuda_cub3parE:
	.zero		1
.L_29:


//--------------------- .nv.shared._ZN3cub18CUB_300001_SM_10006detail6reduce28DeviceReduceSingleTileKernelINS2_10policy_hubIN6thrust24THRUST_300001_SM_1000_NS7complexIdEEyN4cuda3std3__44plusIS8_EEE10Policy1000EPS8_SG_iSD_S8_S8_NSB_10__identityEEEvT0_T1_T2_T3_T4_T6_ --------------------------
	.section	.nv.shared._ZN3cub18CUB_300001_SM_10006detail6reduce28DeviceReduceSingleTileKernelINS2_10policy_hubIN6thrust24THRUST_300001_SM_1000_NS7complexIdEEyN4cuda3std3__44plusIS8_EEE10Policy1000EPS8_SG_iSD_S8_S8_NSB_10__identityEEEvT0_T1_T2_T3_T4_T6_,"aw",@nobits
	.sectionflags	@""
	.align	16
.nv.shared._ZN3cub18CUB_300001_SM_10006detail6reduce28DeviceReduceSingleTileKernelINS2_10policy_hubIN6thrust24THRUST_300001_SM_1000_NS7complexIdEEyN4cuda3std3__44plusIS8_EEE10Policy1000EPS8_SG_iSD_S8_S8_NSB_10__identityEEEvT0_T1_T2_T3_T4_T6_:
	.zero		1184


//--------------------- .nv.shared._ZN3cub18CUB_300001_SM_10006detail6reduce18DeviceReduceKernelINS2_10policy_hubIN6thrust24THRUST_300001_SM_1000_NS7complexIdEEyN4cuda3std3__44plusIS8_EEE10Policy1000ENS6_6detail15normal_iteratorINS6_10device_ptrIS8_EEEEySD_S8_NSB_10__identityEEEvT0_PT3_T1_NS0_13GridEvenShareISP_EET2_T4_ --------------------------
	.section	.nv.shared._ZN3cub18CUB_300001_SM_10006detail6reduce18DeviceReduceKernelINS2_10policy_hubIN6thrust24THRUST_300001_SM_1000_NS7complexIdEEyN4cuda3std3__44plusIS8_EEE10Policy1000ENS6_6detail15normal_iteratorINS6_10device_ptrIS8_EEEEySD_S8_NSB_10__identityEEEvT0_PT3_T1_NS0_13GridEvenShareISP_EET2_T4_,"aw",@nobits
	.sectionflags	@""
	.align	16
.nv.shared._ZN3cub18CUB_300001_SM_10006detail6reduce18DeviceReduceKernelINS2_10policy_hubIN6thrust24THRUST_300001_SM_1000_NS7complexIdEEyN4cuda3std3__44plusIS8_EEE10Policy1000ENS6_6detail15normal_iteratorINS6_10device_ptrIS8_EEEEySD_S8_NSB_10__identityEEEvT0_PT3_T1_NS0_13GridEvenShareISP_EET2_T4_:
	.zero		1184


//--------------------- .nv.shared._ZN3cub18CUB_300001_SM_10006detail6reduce28DeviceReduceSingleTileKernelINS2_10policy_hubIN6thrust24THRUST_300001_SM_1000_NS7complexIdEEyN4cuda3std3__44plusIS8_EEE10Policy1000ENS6_6detail15normal_iteratorINS6_10device_ptrIS8_EEEEPS8_ySD_S8_S8_NSB_10__identityEEEvT0_T1_T2_T3_T4_T6_ --------------------------
	.section	.nv.shared._ZN3cub18CUB_300001_SM_10006detail6reduce28DeviceReduceSingleTileKernelINS2_10policy_hubIN6thrust24THRUST_300001_SM_1000_NS7complexIdEEyN4cuda3std3__44plusIS8_EEE10Policy1000ENS6_6detail15normal_iteratorINS6_10device_ptrIS8_EEEEPS8_ySD_S8_S8_NSB_10__identityEEEvT0_T1_T2_T3_T4_T6_,"aw",@nobits
	.sectionflags	@""
	.align	16
.nv.shared._ZN3cub18CUB_300001_SM_10006detail6reduce28DeviceReduceSingleTileKernelINS2_10policy_hubIN6thrust24THRUST_300001_SM_1000_NS7complexIdEEyN4cuda3std3__44plusIS8_EEE10Policy1000ENS6_6detail15normal_iteratorINS6_10device_ptrIS8_EEEEPS8_ySD_S8_S8_NSB_10__identityEEEvT0_T1_T2_T3_T4_T6_:
	.zero		1184


//--------------------- .nv.shared._ZN3cub18CUB_300001_SM_10006detail6reduce28DeviceReduceSingleTileKernelINS2_10policy_hubIN6thrust24THRUST_300001_SM_1000_NS7complexIdEEjN4cuda3std3__44plusIS8_EEE10Policy1000EPS8_SG_iSD_S8_S8_NSB_10__identityEEEvT0_T1_T2_T3_T4_T6_ --------------------------
	.section	.nv.shared._ZN3cub18CUB_300001_SM_10006detail6reduce28DeviceReduceSingleTileKernelINS2_10policy_hubIN6thrust24THRUST_300001_SM_1000_NS7complexIdEEjN4cuda3std3__44plusIS8_EEE10Policy1000EPS8_SG_iSD_S8_S8_NSB_10__identityEEEvT0_T1_T2_T3_T4_T6_,"aw",@nobits
	.sectionflags	@""
	.align	16
.nv.shared._ZN3cub18CUB_300001_SM_10006detail6reduce28DeviceReduceSingleTileKernelINS2_10policy_hubIN6thrust24THRUST_300001_SM_1000_NS7complexIdEEjN4cuda3std3__44plusIS8_EEE10Policy1000EPS8_SG_iSD_S8_S8_NSB_10__identityEEEvT0_T1_T2_T3_T4_T6_:
	.zero		1184


//--------------------- .nv.shared._ZN3cub18CUB_300001_SM_10006detail6reduce18DeviceReduceKernelINS2_10policy_hubIN6thrust24THRUST_300001_SM_1000_NS7complexIdEEjN4cuda3std3__44plusIS8_EEE10Policy1000ENS6_6detail15normal_iteratorINS6_10device_ptrIS8_EEEEjSD_S8_NSB_10__identityEEEvT0_PT3_T1_NS0_13GridEvenShareISP_EET2_T4_ --------------------------
	.section	.nv.shared._ZN3cub18CUB_300001_SM_10006detail6reduce18DeviceReduceKernelINS2_10policy_hubIN6thrust24THRUST_300001_SM_1000_NS7complexIdEEjN4cuda3std3__44plusIS8_EEE10Policy1000ENS6_6detail15normal_iteratorINS6_10device_ptrIS8_EEEEjSD_S8_NSB_10__identityEEEvT0_PT3_T1_NS0_13GridEvenShareISP_EET2_T4_,"aw",@nobits
	.sectionflags	@""
	.align	16
.nv.shared._ZN3cub18CUB_300001_SM_10006detail6reduce18DeviceReduceKernelINS2_10policy_hubIN6thrust24THRUST_300001_SM_1000_NS7complexIdEEjN4cuda3std3__44plusIS8_EEE10Policy1000ENS6_6detail15normal_iteratorINS6_10device_ptrIS8_EEEEjSD_S8_NSB_10__identityEEEvT0_PT3_T1_NS0_13GridEvenShareISP_EET2_T4_:
	.zero		1184


//--------------------- .nv.shared._ZN3cub18CUB_300001_SM_10006detail6reduce28DeviceReduceSingleTileKernelINS2_10policy_hubIN6thrust24THRUST_300001_SM_1000_NS7complexIdEEjN4cuda3std3__44plusIS8_EEE10Policy1000ENS6_6detail15normal_iteratorINS6_10device_ptrIS8_EEEEPS8_jSD_S8_S8_NSB_10__identityEEEvT0_T1_T2_T3_T4_T6_ --------------------------
	.section	.nv.shared._ZN3cub18CUB_300001_SM_10006detail6reduce28DeviceReduceSingleTileKernelINS2_10policy_hubIN6thrust24THRUST_300001_SM_1000_NS7complexIdEEjN4cuda3std3__44plusIS8_EEE10Policy1000ENS6_6detail15normal_iteratorINS6_10device_ptrIS8_EEEEPS8_jSD_S8_S8_NSB_10__identityEEEvT0_T1_T2_T3_T4_T6_,"aw",@nobits
	.sectionflags	@""
	.align	16
.nv.shared._ZN3cub18CUB_300001_SM_10006detail6reduce28DeviceReduceSingleTileKernelINS2_10policy_hubIN6thrust24THRUST_300001_SM_1000_NS7complexIdEEjN4cuda3std3__44plusIS8_EEE10Policy1000ENS6_6detail15normal_iteratorINS6_10device_ptrIS8_EEEEPS8_jSD_S8_S8_NSB_10__identityEEEvT0_T1_T2_T3_T4_T6_:
	.zero		1184


//--------------------- .nv.constant0._ZN3cub18CUB_300001_SM_10006detail9transform16transform_kernelINS2_10policy_hubILb1EN4cuda3std3__45tupleIJN6thrust24THRUST_300001_SM_1000_NS6detail15normal_iteratorINSA_10device_ptrINSA_7complexIdEEEEEENSC_INSD_IdEEEEEEEE10policy1000El10field_areaSH_JPSF_PdEEEvT0_iT1_T2_DpNS2_10kernel_argIT3_EE --------------------------
	.section	.nv.constant0._ZN3cub18CUB_300001_SM_10006detail9transform16transform_kernelINS2_10policy_hubILb1EN4cuda3std3__45tupleIJN6thrust24THRUST_300001_SM_1000_NS6detail15normal_iteratorINSA_10device_ptrINSA_7complexIdEEEEEENSC_INSD_IdEEEEEEEE10policy1000El10field_areaSH_JPSF_PdEEEvT0_iT1_T2_DpNS2_10kernel_argIT3_EE,"a",@progbits
	.sectionflags	@""
	.align	4
.nv.constant0._ZN3cub18CUB_300001_SM_10006detail9transform16transform_kernelINS2_10policy_hubILb1EN4cuda3std3__45tupleIJN6thrust24THRUST_300001_SM_1000_NS6detail15normal_iteratorINSA_10device_ptrINSA_7complexIdEEEEEENSC_INSD_IdEEEEEEEE10policy1000El10field_areaSH_JPSF_PdEEEvT0_iT1_T2_DpNS2_10kernel_argIT3_EE:
	.zero		952


//--------------------- .nv.constant0._ZN3cub18CUB_300001_SM_10006detail9transform16transform_kernelINS2_10policy_hubILb1EN4cuda3std3__45tupleIJN6thrust24THRUST_300001_SM_1000_NS6detail15normal_iteratorINSA_10device_ptrINSA_7complexIdEEEEEENSC_INSD_IdEEEEEEEE10policy1000Ei10field_areaSH_JPSF_PdEEEvT0_iT1_T2_DpNS2_10kernel_argIT3_EE --------------------------
	.section	.nv.constant0._ZN3cub18CUB_300001_SM_10006detail9transform16transform_kernelINS2_10policy_hubILb1EN4cuda3std3__45tupleIJN6thrust24THRUST_300001_SM_1000_NS6detail15normal_iteratorINSA_10device_ptrINSA_7complexIdEEEEEENSC_INSD_IdEEEEEEEE10policy1000Ei10field_areaSH_JPSF_PdEEEvT0_iT1_T2_DpNS2_10kernel_argIT3_EE,"a",@progbits
	.sectionflags	@""
	.align	4
.nv.constant0._ZN3cub18CUB_300001_SM_10006detail9transform16transform_kernelINS2_10policy_hubILb1EN4cuda3std3__45tupleIJN6thrust24THRUST_300001_SM_1000_NS6detail15normal_iteratorINSA_10device_ptrINSA_7complexIdEEEEEENSC_INSD_IdEEEEEEEE10policy1000Ei10field_areaSH_JPSF_PdEEEvT0_iT1_T2_DpNS2_10kernel_argIT3_EE:
	.zero		952


//--------------------- .nv.constant0._ZN3cub18CUB_300001_SM_10006detail9transform16transform_kernelINS2_10policy_hubILb1EN4cuda3std3__45tupleIJN6thrust24THRUST_300001_SM_1000_NS6detail15normal_iteratorINSA_10device_ptrINSA_7complexIdEEEEEESH_EEEE10policy1000El13current_greenSH_JPSF_SM_EEEvT0_iT1_T2_DpNS2_10kernel_argIT3_EE --------------------------
	.section	.nv.constant0._ZN3cub18CUB_300001_SM_10006detail9transform16transform_kernelINS2_10policy_hubILb1EN4cuda3std3__45tupleIJN6thrust24THRUST_300001_SM_1000_NS6detail15normal_iteratorINSA_10device_ptrINSA_7complexIdEEEEEESH_EEEE10policy1000El13current_greenSH_JPSF_SM_EEEvT0_iT1_T2_DpNS2_10kernel_argIT3_EE,"a",@progbits
	.sectionflags	@""
	.align	4
.nv.constant0._ZN3cub18CUB_300001_SM_10006detail9transform16transform_kernelINS2_10policy_hubILb1EN4cuda3std3__45tupleIJN6thrust24THRUST_300001_SM_1000_NS6detail15normal_iteratorINSA_10device_ptrINSA_7complexIdEEEEEESH_EEEE10policy1000El13current_greenSH_JPSF_SM_EEEvT0_iT1_T2_DpNS2_10kernel_argIT3_EE:
	.zero		968


//--------------------- .nv.constant0._ZN3cub18CUB_300001_SM_10006detail9transform16transform_kernelINS2_10policy_hubILb1EN4cuda3std3__45tupleIJN6thrust24THRUST_300001_SM_1000_NS6detail15normal_iteratorINSA_10device_ptrINSA_7complexIdEEEEEESH_EEEE10policy1000Ei13current_greenSH_JPSF_SM_EEEvT0_iT1_T2_DpNS2_10kernel_argIT3_EE --------------------------
	.section	.nv.constant0._ZN3cub18CUB_300001_SM_10006detail9transform16transform_kernelINS2_10policy_hubILb1EN4cuda3std3__45tupleIJN6thrust24THRUST_300001_SM_1000_NS6detail15normal_iteratorINSA_10device_ptrINSA_7complexIdEEEEEESH_EEEE10policy1000Ei13current_greenSH_JPSF_SM_EEEvT0_iT1_T2_DpNS2_10kernel_argIT3_EE,"a",@progbits
	.sectionflags	@""
	.align	4
.nv.constant0._ZN3cub18CUB_300001_SM_10006detail9transform16transform_kernelINS2_10policy_hubILb1EN4cuda3std3__45tupleIJN6thrust24THRUST_300001_SM_1000_NS6detail15normal_iteratorINSA_10device_ptrINSA_7complexIdEEEEEESH_EEEE10policy1000Ei13current_greenSH_JPSF_SM_EEEvT0_iT1_T2_DpNS2_10kernel_argIT3_EE:
	.zero		960


//--------------------- .nv.constant0._ZN3cub18CUB_300001_SM_10006detail9transform16transform_kernelINS2_10policy_hubILb1EN4cuda3std3__45tupleIJN6thrust24THRUST_300001_SM_1000_NS6detail15normal_iteratorINSA_10device_ptrIdEEEEEEEE10policy1000El5greenNSC_INSD_INSA_7complexIdEEEEEEJPdEEEvT0_iT1_T2_DpNS2_10kernel_argIT3_EE --------------------------
	.section	.nv.constant0._ZN3cub18CUB_300001_SM_10006detail9transform16transform_kernelINS2_10policy_hubILb1EN4cuda3std3__45tupleIJN6thrust24THRUST_300001_SM_1000_NS6detail15normal_iteratorINSA_10device_ptrIdEEEEEEEE10policy1000El5greenNSC_INSD_INSA_7complexIdEEEEEEJPdEEEvT0_iT1_T2_DpNS2_10kernel_argIT3_EE,"a",@progbits
	.sectionflags	@""
	.align	4
.nv.constant0._ZN3cub18CUB_300001_SM_10006detail9transform16transform_kernelINS2_10policy_hubILb1EN4cuda3std3__45tupleIJN6thrust24THRUST_300001_SM_1000_NS6detail15normal_iteratorINSA_10device_ptrIdEEEEEEEE10policy1000El5greenNSC_INSD_INSA_7complexIdEEEEEEJPdEEEvT0_iT1_T2_DpNS2_10kernel_argIT3_EE:
	.zero		952


//--------------------- .nv.constant0._ZN3cub18CUB_300001_SM_10006detail9transform16transform_kernelINS2_10policy_hubILb1EN4cuda3std3__45tupleIJN6thrust24THRUST_300001_SM_1000_NS6detail15normal_iteratorINSA_10device_ptrIdEEEEEEEE10policy1000Ei5greenNSC_INSD_INSA_7complexIdEEEEEEJPdEEEvT0_iT1_T2_DpNS2_10kernel_argIT3_EE --------------------------
	.section	.nv.constant0._ZN3cub18CUB_300001_SM_10006detail9transform16transform_kernelINS2_10policy_hubILb1EN4cuda3std3__45tupleIJN6thrust24THRUST_300001_SM_1000_NS6detail15normal_iteratorINSA_10device_ptrIdEEEEEEEE10policy1000Ei5greenNSC_INSD_INSA_7complexIdEEEEEEJPdEEEvT0_iT1_T2_DpNS2_10kernel_argIT3_EE,"a",@progbits
	.sectionflags	@""
	.align	4
.nv.constant0._ZN3cub18CUB_300001_SM_10006detail9transform16transform_kernelINS2_10policy_hubILb1EN4cuda3std3__45tupleIJN6thrust24THRUST_300001_SM_1000_NS6detail15normal_iteratorINSA_10device_ptrIdEEEEEEEE10policy1000Ei5greenNSC_INSD_INSA_7complexIdEEEEEEJPdEEEvT0_iT1_T2_DpNS2_10kernel_argIT3_EE:
	.zero		944


//--------------------- .nv.constant0._ZN3cub18CUB_300001_SM_10006detail9transform16transform_kernelINS2_10policy_hubILb1EN4cuda3std3__45tupleIJN6thrust24THRUST_300001_SM_1000_NS12zip_iteratorINS8_IJNSA_6detail15normal_iteratorINSA_10device_ptrIdEEEESG_EEEEEEEEE10policy1000El6DotDirSG_JSI_EEEvT0_iT1_T2_DpNS2_10kernel_argIT3_EE --------------------------
	.section	.nv.constant0._ZN3cub18CUB_300001_SM_10006detail9transform16transform_kernelINS2_10policy_hubILb1EN4cuda3std3__45tupleIJN6thrust24THRUST_300001_SM_1000_NS12zip_iteratorINS8_IJNSA_6detail15normal_iteratorINSA_10device_ptrIdEEEESG_EEEEEEEEE10policy1000El6DotDirSG_JSI_EEEvT0_iT1_T2_DpNS2_10kernel_argIT3_EE,"a",@progbits
	.sectionflags	@""
	.align	4
.nv.constant0._ZN3cub18CUB_300001_SM_10006detail9transform16transform_kernelINS2_10policy_hubILb1EN4cuda3std3__45tupleIJN6thrust24THRUST_300001_SM_1000_NS12zip_iteratorINS8_IJNSA_6detail15normal_iteratorINSA_10device_ptrIdEEEESG_EEEEEEEEE10policy1000El6DotDirSG_JSI_EEEvT0_iT1_T2_DpNS2_10kernel_argIT3_EE:
	.zero		952


//--------------------- .nv.constant0._ZN3cub18CUB_300001_SM_10006detail9transform16transform_kernelINS2_10policy_hubILb1EN4cuda3std3__45tupleIJN6thrust24THRUST_300001_SM_1000_NS12zip_iteratorINS8_IJNSA_6detail15normal_iteratorINSA_10device_ptrIdEEEESG_EEEEEEEEE10policy1000Ei6DotDirSG_JSI_EEEvT0_iT1_T2_DpNS2_10kernel_argIT3_EE --------------------------
	.section	.nv.constant0._ZN3cub18CUB_300001_SM_10006detail9transform16transform_kernelINS2_10policy_hubILb1EN4cuda3std3__45tupleIJN6thrust24THRUST_300001_SM_1000_NS12zip_iteratorINS8_IJNSA_6detail15normal_iteratorINSA_10device_ptrIdEEEESG_EEEEEEEEE10policy1000Ei6DotDirSG_JSI_EEEvT0_iT1_T2_DpNS2_10kernel_argIT3_EE,"a",@progbits
	.sectionflags	@""
	.align	4
.nv.constant0._ZN3cub18CUB_300001_SM_10006detail9transform16transform_kernelINS2_10policy_hubILb1EN4cuda3std3__45tupleIJN6thrust24THRUST_300001_SM_1000_NS12zip_iteratorINS8_IJNSA_6detail15normal_iteratorINSA_10device_ptrIdEEEESG_EEEEEEEEE10policy1000Ei6DotDirSG_JSI_EEEvT0_iT1_T2_DpNS2_10kernel_argIT3_EE:
	.zero		944


//--------------------- .nv.constant0._ZN3cub18CUB_300001_SM_10006detail8for_each13static_kernelINS2_12policy_hub_t12policy_500_tEmN6thrust24THRUST_300001_SM_1000_NS8cuda_cub20__uninitialized_fill7functorINS7_10device_ptrINS7_7complexIdEEEESD_EEEEvT0_T1_ --------------------------
	.section	.nv.constant0._ZN3cub18CUB_300001_SM_10006detail8for_each13static_kernelINS2_12policy_hub_t12policy_500_tEmN6thrust24THRUST_300001_SM_1000_NS8cuda_cub20__uninitialized_fill7functorINS7_10device_ptrINS7_7complexIdEEEESD_EEEEvT0_T1_,"a",@progbits
	.sectionflags	@""
	.align	4
.nv.constant0._ZN3cub18CUB_300001_SM_10006detail8for_each13static_kernelINS2_12policy_hub_t12policy_500_tEmN6thrust24THRUST_300001_SM_1000_NS8cuda_cub20__uninitialized_fill7functorINS7_10device_ptrINS7_7complexIdEEEESD_EEEEvT0_T1_:
	.zero		944


//--------------------- .nv.constant0._ZN3cub18CUB_300001_SM_10006detail8for_each13static_kernelINS2_12policy_hub_t12policy_500_tEmN6thrust24THRUST_300001_SM_1000_NS8cuda_cub20__uninitialized_fill7functorINS7_10device_ptrIdEEdEEEEvT0_T1_ --------------------------
	.section	.nv.constant0._ZN3cub18CUB_300001_SM_10006detail8for_each13static_kernelINS2_12policy_hub_t12policy_500_tEmN6thrust24THRUST_300001_SM_1000_NS8cuda_cub20__uninitialized_fill7functorINS7_10device_ptrIdEEdEEEEvT0_T1_,"a",@progbits
	.sectionflags	@""
	.align	4
.nv.constant0._ZN3cub18CUB_300001_SM_10006detail8for_each13static_kernelINS2_12policy_hub_t12policy_500_tEmN6thrust24THRUST_300001_SM_1000_NS8cuda_cub20__uninitialized_fill7functorINS7_10device_ptrIdEEdEEEEvT0_T1_:
	.zero		920


//--------------------- .nv.constant0._ZN3cub18CUB_300001_SM_10006detail6reduce28DeviceReduceSingleTileKernelINS2_10policy_hubIN6thrust24THRUST_300001_SM_1000_NS7complexIdEEyN4cuda3std3__44plusIS8_EEE10Policy1000EPS8_SG_iSD_S8_S8_NSB_10__identityEEEvT0_T1_T2_T3_T4_T6_ --------------------------
	.section	.nv.constant0._ZN3cub18CUB_300001_SM_10006detail6reduce28DeviceReduceSingleTileKernelINS2_10policy_hubIN6thrust24THRUST_300001_SM_1000_NS7complexIdEEyN4cuda3std3__44plusIS8_EEE10Policy1000EPS8_SG_iSD_S8_S8_NSB_10__identityEEEvT0_T1_T2_T3_T4_T6_,"a",@progbits
	.sectionflags	@""
	.align	4
.nv.constant0._ZN3cub18CUB_300001_SM_10006detail6reduce28DeviceReduceSingleTileKernelINS2_10policy_hubIN6thrust24THRUST_300001_SM_1000_NS7complexIdEEyN4cuda3std3__44plusIS8_EEE10Policy1000EPS8_SG_iSD_S8_S8_NSB_10__identityEEEvT0_T1_T2_T3_T4_T6_:
	.zero		945


//--------------------- .nv.constant0._ZN3cub18CUB_300001_SM_10006detail6reduce18DeviceReduceKernelINS2_10policy_hubIN6thrust24THRUST_300001_SM_1000_NS7complexIdEEyN4cuda3std3__44plusIS8_EEE10Policy1000ENS6_6detail15normal_iteratorINS6_10device_ptrIS8_EEEEySD_S8_NSB_10__identityEEEvT0_PT3_T1_NS0_13GridEvenShareISP_EET2_T4_ --------------------------
	.section	.nv.constant0._ZN3cub18CUB_300001_SM_10006detail6reduce18DeviceReduceKernelINS2_10policy_hubIN6thrust24THRUST_300001_SM_1000_NS7complexIdEEyN4cuda3std3__44plusIS8_EEE10Policy1000ENS6_6detail15normal_iteratorINS6_10device_ptrIS8_EEEEySD_S8_NSB_10__identityEEEvT0_PT3_T1_NS0_13GridEvenShareISP_EET2_T4_,"a",@progbits
	.sectionflags	@""
	.align	4
.nv.constant0._ZN3cub18CUB_300001_SM_10006detail6reduce18DeviceReduceKernelINS2_10policy_hubIN6thrust24THRUST_300001_SM_1000_NS7complexIdEEyN4cuda3std3__44plusIS8_EEE10Policy1000ENS6_6detail15normal_iteratorINS6_10device_ptrIS8_EEEEySD_S8_NSB_10__identityEEEvT0_PT3_T1_NS0_13GridEvenShareISP_EET2_T4_:
	.zero		994


//--------------------- .nv.constant0._ZN3cub18CUB_300001_SM_10006detail6reduce28DeviceReduceSingleTileKernelINS2_10policy_hubIN6thrust24THRUST_300001_SM_1000_NS7complexIdEEyN4cuda3std3__44plusIS8_EEE10Policy1000ENS6_6detail15normal_iteratorINS6_10device_ptrIS8_EEEEPS8_ySD_S8_S8_NSB_10__identityEEEvT0_T1_T2_T3_T4_T6_ --------------------------
	.section	.nv.constant0._ZN3cub18CUB_300001_SM_10006detail6reduce28DeviceReduceSingleTileKernelINS2_10policy_hubIN6thrust24THRUST_300001_SM_1000_NS7complexIdEEyN4cuda3std3__44plusIS8_EEE10Policy1000ENS6_6detail15normal_iteratorINS6_10device_ptrIS8_EEEEPS8_ySD_S8_S8_NSB_10__identityEEEvT0_T1_T2_T3_T4_T6_,"a",@progbits
	.sectionflags	@""
	.align	4
.nv.constant0._ZN3cub18CUB_300001_SM_10006detail6reduce28DeviceReduceSingleTileKernelINS2_10policy_hubIN6thrust24THRUST_300001_SM_1000_NS7complexIdEEyN4cuda3std3__44plusIS8_EEE10Policy1000ENS6_6detail15normal_iteratorINS6_10device_ptrIS8_EEEEPS8_ySD_S8_S8_NSB_10__identityEEEvT0_T1_T2_T3_T4_T6_:
	.zero		945


//--------------------- .nv.constant0._ZN3cub18CUB_300001_SM_10006detail6reduce28DeviceReduceSingleTileKernelINS2_10policy_hubIN6thrust24THRUST_300001_SM_1000_NS7complexIdEEjN4cuda3std3__44plusIS8_EEE10Policy1000EPS8_SG_iSD_S8_S8_NSB_10__identityEEEvT0_T1_T2_T3_T4_T6_ --------------------------
	.section	.nv.constant0._ZN3cub18CUB_300001_SM_10006detail6reduce28DeviceReduceSingleTileKernelINS2_10policy_hubIN6thrust24THRUST_300001_SM_1000_NS7complexIdEEjN4cuda3std3__44plusIS8_EEE10Policy1000EPS8_SG_iSD_S8_S8_NSB_10__identityEEEvT0_T1_T2_T3_T4_T6_,"a",@progbits
	.sectionflags	@""
	.align	4
.nv.constant0._ZN3cub18CUB_300001_SM_10006detail6reduce28DeviceReduceSingleTileKernelINS2_10policy_hubIN6thrust24THRUST_300001_SM_1000_NS7complexIdEEjN4cuda3std3__44plusIS8_EEE10Policy1000EPS8_SG_iSD_S8_S8_NSB_10__identityEEEvT0_T1_T2_T3_T4_T6_:
	.zero		945


//--------------------- .nv.constant0._ZN3cub18CUB_300001_SM_10006detail6reduce18DeviceReduceKernelINS2_10policy_hubIN6thrust24THRUST_300001_SM_1000_NS7complexIdEEjN4cuda3std3__44plusIS8_EEE10Policy1000ENS6_6detail15normal_iteratorINS6_10device_ptrIS8_EEEEjSD_S8_NSB_10__identityEEEvT0_PT3_T1_NS0_13GridEvenShareISP_EET2_T4_ --------------------------
	.section	.nv.constant0._ZN3cub18CUB_300001_SM_10006detail6reduce18DeviceReduceKernelINS2_10policy_hubIN6thrust24THRUST_300001_SM_1000_NS7complexIdEEjN4cuda3std3__44plusIS8_EEE10Policy1000ENS6_6detail15normal_iteratorINS6_10device_ptrIS8_EEEEjSD_S8_NSB_10__identityEEEvT0_PT3_T1_NS0_13GridEvenShareISP_EET2_T4_,"a",@progbits
	.sectionflags	@""
	.align	4
.nv.constant0._ZN3cub18CUB_300001_SM_10006detail6reduce18DeviceReduceKernelINS2_10policy_hubIN6thrust24THRUST_300001_SM_1000_NS7complexIdEEjN4cuda3std3__44plusIS8_EEE10Policy1000ENS6_6detail15normal_iteratorINS6_10device_ptrIS8_EEEEjSD_S8_NSB_10__identityEEEvT0_PT3_T1_NS0_13GridEvenShareISP_EET2_T4_:
	.zero		958


//--------------------- .nv.constant0._ZN3cub18CUB_300001_SM_10006detail6reduce28DeviceReduceSingleTileKernelINS2_10policy_hubIN6thrust24THRUST_300001_SM_1000_NS7complexIdEEjN4cuda3std3__44plusIS8_EEE10Policy1000ENS6_6detail15normal_iteratorINS6_10device_ptrIS8_EEEEPS8_jSD_S8_S8_NSB_10__identityEEEvT0_T1_T2_T3_T4_T6_ --------------------------
	.section	.nv.constant0._ZN3cub18CUB_300001_SM_10006detail6reduce28DeviceReduceSingleTileKernelINS2_10policy_hubIN6thrust24THRUST_300001_SM_1000_NS7complexIdEEjN4cuda3std3__44plusIS8_EEE10Policy1000ENS6_6detail15normal_iteratorINS6_10device_ptrIS8_EEEEPS8_jSD_S8_S8_NSB_10__identityEEEvT0_T1_T2_T3_T4_T6_,"a",@progbits
	.sectionflags	@""
	.align	4
.nv.constant0._ZN3cub18CUB_300001_SM_10006detail6reduce28DeviceReduceSingleTileKernelINS2_10policy_hubIN6thrust24THRUST_300001_SM_1000_NS7complexIdEEjN4cuda3std3__44plusIS8_EEE10Policy1000ENS6_6detail15normal_iteratorINS6_10device_ptrIS8_EEEEPS8_jSD_S8_S8_NSB_10__identityEEEvT0_T1_T2_T3_T4_T6_:
	.zero		945


//--------------------- .nv.constant0._ZN3cub18CUB_300001_SM_10006detail11EmptyKernelIvEEvv --------------------------
	.section	.nv.constant0._ZN3cub18CUB_300001_SM_10006detail11EmptyKernelIvEEvv,"a",@progbits
	.sectionflags	@""
	.align	4
.nv.constant0._ZN3cub18CUB_300001_SM_10006detail11EmptyKernelIvEEvv:
	.zero		896


//--------------------- SYMBOLS --------------------------

	.type		.nv.reservedSmem.offset0,@object
	.size		.nv.reservedSmem.offset0,0x4
	.type		.nv.reservedSmem.cap,@object
	.size		.nv.reservedSmem.cap,0x4
